def attn_fwd(
    Q,
    K,
    V,
    Out,
    Lse,
    sm_scale,
    stride_qz,
    stride_qh,
    stride_qm,
    stride_qk,
    stride_kz,
    stride_kh,
    stride_kn,
    stride_kk,
    stride_vz,
    stride_vh,
    stride_vn,
    stride_vk,
    stride_oz,
    stride_oh,
    stride_om,
    stride_ok,
    seqlen_q,
    seqlen_k,
    BLOCK_M: tl.constexpr,
    BLOCK_N: tl.constexpr,
    HEAD_DIM: tl.constexpr,
    CAUSAL: tl.constexpr,
):
    start_m = tl.program_id(0)
    off_hz = tl.program_id(1)
    q_off = off_hz * stride_qh
    k_off = off_hz * stride_kh
    v_off = off_hz * stride_vh
    offs_m = start_m * BLOCK_M + tl.arange(0, BLOCK_M)
    offs_d = tl.arange(0, HEAD_DIM)
    offs_n = tl.arange(0, BLOCK_N)
    q_ptrs = Q + q_off + offs_m[:, None] * stride_qm + offs_d[None, :] * stride_qk
    k_ptrs = K + k_off + offs_d[:, None] * stride_kk + offs_n[None, :] * stride_kn
    v_ptrs = V + v_off + offs_n[:, None] * stride_vn + offs_d[None, :] * stride_vk
    m_i = tl.full([BLOCK_M], float("-inf"), dtype=tl.float32)
    l_i = tl.zeros([BLOCK_M], dtype=tl.float32) + 1.0
    acc = tl.zeros([BLOCK_M, HEAD_DIM], dtype=tl.float32)
    q = tl.load(q_ptrs)
    acc, l_i, m_i = _attn_fwd_inner(
        acc,
        l_i,
        m_i,
        q,
        k_ptrs,
        v_ptrs,
        sm_scale,
        stride_kn,
        stride_vn,
        start_m,
        seqlen_k,
        BLOCK_M,
        BLOCK_N,
        HEAD_DIM,
        CAUSAL,
    )
    acc = acc / l_i[:, None]
    lse = m_i + tl.math.log2(l_i) / 1.4426950408889634
    o_ptrs = (
        Out
        + off_hz * stride_oh
        + offs_m[:, None] * stride_om
        + offs_d[None, :] * stride_ok
    )
    tl.store(o_ptrs, acc.to(Out.dtype.element_ty))
    tl.store(Lse + off_hz * seqlen_q + offs_m, lse)

# config = {"BLOCK_M": 256, "BLOCK_N": 128, "HEAD_DIM": 128, "arch": "sm_90", "causal": false, "dtype": "fp8e4m3", "num_stages": 2, "num_warps": 8}
# arch = sm_90


// ===== COMPILED SASS (sm_90a) =====

	.target	sm_90a

	.elftype	@"ET_EXEC"


//--------------------- .note.nv.tkinfo           --------------------------
	.section	.note.nv.tkinfo,"",@"SHT_NOTE"
	.sectionflags	@"SHF_NOTE_NV_TKINFO"
	.tkinfo
        /*0018*/ 	.word	0x00000002
        /*0030*/ 	.string	""
        /*0030*/ 	.string	"ptxas"
        /*0030*/ 	.string	"Cuda compilation tools, release 13.0, V13.0.88"
        /*0030*/ 	.string	"Build cuda_13.0.r13.0/compiler.36424714_0"
        /*0030*/ 	.string	"-v  -suppress-debug-info  -lineinfo  -arch sm_90a "



//--------------------- .note.nv.cuinfo           --------------------------
	.section	.note.nv.cuinfo,"",@"SHT_NOTE"
	.sectionflags	@"SHF_NOTE_NV_CUINFO"
        /*0018*/ 	.short	0x0002
        /*001a*/ 	.short	0x005a
        /*001c*/ 	.short	0x0082
	.zero		2


//--------------------- .nv.info                  --------------------------
	.section	.nv.info,"",@"SHT_CUDA_INFO"
	.align	4


	//----- nvinfo : EIATTR_REGCOUNT
	.align		4
        /*0000*/ 	.byte	0x04, 0x2f
        /*0002*/ 	.short	(.L_2 - .L_1)
	.align		4
.L_1:
        /*0004*/ 	.word	index@(attn_fwd)
        /*0008*/ 	.word	0x000000ff


	//----- nvinfo : EIATTR_FRAME_SIZE
	.align		4
.L_2:
        /*000c*/ 	.byte	0x04, 0x11
        /*000e*/ 	.short	(.L_4 - .L_3)
	.align		4
.L_3:
        /*0010*/ 	.word	index@(attn_fwd)
        /*0014*/ 	.word	0x00000638


	//----- nvinfo : EIATTR_MIN_STACK_SIZE
	.align		4
.L_4:
        /*0018*/ 	.byte	0x04, 0x12
        /*001a*/ 	.short	(.L_6 - .L_5)
	.align		4
.L_5:
        /*001c*/ 	.word	index@(attn_fwd)
        /*0020*/ 	.word	0x00000638
.L_6:


//--------------------- .nv.compat                --------------------------
	.section	.nv.compat,"",@"SHT_CUDA_COMPAT_INFO"
	.align	4
        /*0000*/ 	.byte	0x02, 0x09, 0x01, 0x00, 0x02, 0x02, 0x04, 0x00, 0x02, 0x05, 0x05, 0x00, 0x03, 0x07, 0x01, 0x01
        /*0010*/ 	.byte	0x02, 0x03, 0x00, 0x00, 0x02, 0x06, 0x01, 0x00, 0x04, 0x0b, 0x08, 0x00, 0x00, 0x00, 0x00, 0x00
        /*0020*/ 	.byte	0x00, 0x00, 0x00, 0x00


//--------------------- .nv.info.attn_fwd         --------------------------
	.section	.nv.info.attn_fwd,"",@"SHT_CUDA_INFO"
	.sectionflags	@""
	.align	4


	//----- nvinfo : EIATTR_CUDA_API_VERSION
	.align		4
        /*0000*/ 	.byte	0x04, 0x37
        /*0002*/ 	.short	(.L_8 - .L_7)
.L_7:
        /*0004*/ 	.word	0x00000082


	//----- nvinfo : EIATTR_KPARAM_INFO
	.align		4
.L_8:
        /*0008*/ 	.byte	0x04, 0x17
        /*000a*/ 	.short	(.L_10 - .L_9)
.L_9:
        /*000c*/ 	.word	0x00000000
        /*0010*/ 	.short	0x0019
        /*0012*/ 	.short	0x0080
        /*0014*/ 	.byte	0x00, 0xf4, 0x21, 0x00


	//----- nvinfo : EIATTR_KPARAM_INFO
	.align		4
.L_10:
        /*0018*/ 	.byte	0x04, 0x17
        /*001a*/ 	.short	(.L_12 - .L_11)
.L_11:
        /*001c*/ 	.word	0x00000000
        /*0020*/ 	.short	0x0018
        /*0022*/ 	.short	0x0078
        /*0024*/ 	.byte	0x00, 0xf4, 0x21, 0x00


	//----- nvinfo : EIATTR_KPARAM_INFO
	.align		4
.L_12:
        /*0028*/ 	.byte	0x04, 0x17
        /*002a*/ 	.short	(.L_14 - .L_13)
.L_13:
        /*002c*/ 	.word	0x00000000
        /*0030*/ 	.short	0x0017
        /*0032*/ 	.short	0x0070
        /*0034*/ 	.byte	0x00, 0xf0, 0x11, 0x00


	//----- nvinfo : EIATTR_KPARAM_INFO
	.align		4
.L_14:
        /*0038*/ 	.byte	0x04, 0x17
        /*003a*/ 	.short	(.L_16 - .L_15)
.L_15:
        /*003c*/ 	.word	0x00000000
        /*0040*/ 	.short	0x0016
        /*0042*/ 	.short	0x006c
        /*0044*/ 	.byte	0x00, 0xf0, 0x11, 0x00


	//----- nvinfo : EIATTR_KPARAM_INFO
	.align		4
.L_16:
        /*0048*/ 	.byte	0x04, 0x17
        /*004a*/ 	.short	(.L_18 - .L_17)
.L_17:
        /*004c*/ 	.word	0x00000000
        /*0050*/ 	.short	0x0015
        /*0052*/ 	.short	0x0068
        /*0054*/ 	.byte	0x00, 0xf0, 0x11, 0x00


	//----- nvinfo : EIATTR_KPARAM_INFO
	.align		4
.L_18:
        /*0058*/ 	.byte	0x04, 0x17
        /*005a*/ 	.short	(.L_20 - .L_19)
.L_19:
        /*005c*/ 	.word	0x00000000
        /*0060*/ 	.short	0x0014
        /*0062*/ 	.short	0x0064
        /*0064*/ 	.byte	0x00, 0xf0, 0x11, 0x00


	//----- nvinfo : EIATTR_KPARAM_INFO
	.align		4
.L_20:
        /*0068*/ 	.byte	0x04, 0x17
        /*006a*/ 	.short	(.L_22 - .L_21)
.L_21:
        /*006c*/ 	.word	0x00000000
        /*0070*/ 	.short	0x0013
        /*0072*/ 	.short	0x0060
        /*0074*/ 	.byte	0x00, 0xf0, 0x11, 0x00


	//----- nvinfo : EIATTR_KPARAM_INFO
	.align		4
.L_22:
        /*0078*/ 	.byte	0x04, 0x17
        /*007a*/ 	.short	(.L_24 - .L_23)
.L_23:
        /*007c*/ 	.word	0x00000000
        /*0080*/ 	.short	0x0012
        /*0082*/ 	.short	0x005c
        /*0084*/ 	.byte	0x00, 0xf0, 0x11, 0x00


	//----- nvinfo : EIATTR_KPARAM_INFO
	.align		4
.L_24:
        /*0088*/ 	.byte	0x04, 0x17
        /*008a*/ 	.short	(.L_26 - .L_25)
.L_25:
        /*008c*/ 	.word	0x00000000
        /*0090*/ 	.short	0x0011
        /*0092*/ 	.short	0x0058
        /*0094*/ 	.byte	0x00, 0xf0, 0x11, 0x00


	//----- nvinfo : EIATTR_KPARAM_INFO
	.align		4
.L_26:
        /*0098*/ 	.byte	0x04, 0x17
        /*009a*/ 	.short	(.L_28 - .L_27)
.L_27:
        /*009c*/ 	.word	0x00000000
        /*00a0*/ 	.short	0x0010
        /*00a2*/ 	.short	0x0054
        /*00a4*/ 	.byte	0x00, 0xf0, 0x11, 0x00


	//----- nvinfo : EIATTR_KPARAM_INFO
	.align		4
.L_28:
        /*00a8*/ 	.byte	0x04, 0x17
        /*00aa*/ 	.short	(.L_30 - .L_29)
.L_29:
        /*00ac*/ 	.word	0x00000000
        /*00b0*/ 	.short	0x000f
        /*00b2*/ 	.short	0x0050
        /*00b4*/ 	.byte	0x00, 0xf0, 0x11, 0x00


	//----- nvinfo : EIATTR_KPARAM_INFO
	.align		4
.L_30:
        /*00b8*/ 	.byte	0x04, 0x17
        /*00ba*/ 	.short	(.L_32 - .L_31)
.L_31:
        /*00bc*/ 	.word	0x00000000
        /*00c0*/ 	.short	0x000e
        /*00c2*/ 	.short	0x004c
        /*00c4*/ 	.byte	0x00, 0xf0, 0x11, 0x00


	//----- nvinfo : EIATTR_KPARAM_INFO
	.align		4
.L_32:
        /*00c8*/ 	.byte	0x04, 0x17
        /*00ca*/ 	.short	(.L_34 - .L_33)
.L_33:
        /*00cc*/ 	.word	0x00000000
        /*00d0*/ 	.short	0x000d
        /*00d2*/ 	.short	0x0048
        /*00d4*/ 	.byte	0x00, 0xf0, 0x11, 0x00


	//----- nvinfo : EIATTR_KPARAM_INFO
	.align		4
.L_34:
        /*00d8*/ 	.byte	0x04, 0x17
        /*00da*/ 	.short	(.L_36 - .L_35)
.L_35:
        /*00dc*/ 	.word	0x00000000
        /*00e0*/ 	.short	0x000c
        /*00e2*/ 	.short	0x0044
        /*00e4*/ 	.byte	0x00, 0xf0, 0x11, 0x00


	//----- nvinfo : EIATTR_KPARAM_INFO
	.align		4
.L_36:
        /*00e8*/ 	.byte	0x04, 0x17
        /*00ea*/ 	.short	(.L_38 - .L_37)
.L_37:
        /*00ec*/ 	.word	0x00000000
        /*00f0*/ 	.short	0x000b
        /*00f2*/ 	.short	0x0040
        /*00f4*/ 	.byte	0x00, 0xf0, 0x11, 0x00


	//----- nvinfo : EIATTR_KPARAM_INFO
	.align		4
.L_38:
        /*00f8*/ 	.byte	0x04, 0x17
        /*00fa*/ 	.short	(.L_40 - .L_39)
.L_39:
        /*00fc*/ 	.word	0x00000000
        /*0100*/ 	.short	0x000a
        /*0102*/ 	.short	0x003c
        /*0104*/ 	.byte	0x00, 0xf0, 0x11, 0x00


	//----- nvinfo : EIATTR_KPARAM_INFO
	.align		4
.L_40:
        /*0108*/ 	.byte	0x04, 0x17
        /*010a*/ 	.short	(.L_42 - .L_41)
.L_41:
        /*010c*/ 	.word	0x00000000
        /*0110*/ 	.short	0x0009
        /*0112*/ 	.short	0x0038
        /*0114*/ 	.byte	0x00, 0xf0, 0x11, 0x00


	//----- nvinfo : EIATTR_KPARAM_INFO
	.align		4
.L_42:
        /*0118*/ 	.byte	0x04, 0x17
        /*011a*/ 	.short	(.L_44 - .L_43)
.L_43:
        /*011c*/ 	.word	0x00000000
        /*0120*/ 	.short	0x0008
        /*0122*/ 	.short	0x0034
        /*0124*/ 	.byte	0x00, 0xf0, 0x11, 0x00


	//----- nvinfo : EIATTR_KPARAM_INFO
	.align		4
.L_44:
        /*0128*/ 	.byte	0x04, 0x17
        /*012a*/ 	.short	(.L_46 - .L_45)
.L_45:
        /*012c*/ 	.word	0x00000000
        /*0130*/ 	.short	0x0007
        /*0132*/ 	.short	0x0030
        /*0134*/ 	.byte	0x00, 0xf0, 0x11, 0x00


	//----- nvinfo : EIATTR_KPARAM_INFO
	.align		4
.L_46:
        /*0138*/ 	.byte	0x04, 0x17
        /*013a*/ 	.short	(.L_48 - .L_47)
.L_47:
        /*013c*/ 	.word	0x00000000
        /*0140*/ 	.short	0x0006
        /*0142*/ 	.short	0x002c
        /*0144*/ 	.byte	0x00, 0xf0, 0x11, 0x00


	//----- nvinfo : EIATTR_KPARAM_INFO
	.align		4
.L_48:
        /*0148*/ 	.byte	0x04, 0x17
        /*014a*/ 	.short	(.L_50 - .L_49)
.L_49:
        /*014c*/ 	.word	0x00000000
        /*0150*/ 	.short	0x0005
        /*0152*/ 	.short	0x0028
        /*0154*/ 	.byte	0x00, 0xf0, 0x11, 0x00


	//----- nvinfo : EIATTR_KPARAM_INFO
	.align		4
.L_50:
        /*0158*/ 	.byte	0x04, 0x17
        /*015a*/ 	.short	(.L_52 - .L_51)
.L_51:
        /*015c*/ 	.word	0x00000000
        /*0160*/ 	.short	0x0004
        /*0162*/ 	.short	0x0020
        /*0164*/ 	.byte	0x00, 0xf4, 0x21, 0x00


	//----- nvinfo : EIATTR_KPARAM_INFO
	.align		4
.L_52:
        /*0168*/ 	.byte	0x04, 0x17
        /*016a*/ 	.short	(.L_54 - .L_53)
.L_53:
        /*016c*/ 	.word	0x00000000
        /*0170*/ 	.short	0x0003
        /*0172*/ 	.short	0x0018
        /*0174*/ 	.byte	0x00, 0xf4, 0x21, 0x00


	//----- nvinfo : EIATTR_KPARAM_INFO
	.align		4
.L_54:
        /*0178*/ 	.byte	0x04, 0x17
        /*017a*/ 	.short	(.L_56 - .L_55)
.L_55:
        /*017c*/ 	.word	0x00000000
        /*0180*/ 	.short	0x0002
        /*0182*/ 	.short	0x0010
        /*0184*/ 	.byte	0x00, 0xf4, 0x21, 0x00


	//----- nvinfo : EIATTR_KPARAM_INFO
	.align		4
.L_56:
        /*0188*/ 	.byte	0x04, 0x17
        /*018a*/ 	.short	(.L_58 - .L_57)
.L_57:
        /*018c*/ 	.word	0x00000000
        /*0190*/ 	.short	0x0001
        /*0192*/ 	.short	0x0008
        /*0194*/ 	.byte	0x00, 0xf4, 0x21, 0x00


	//----- nvinfo : EIATTR_KPARAM_INFO
	.align		4
.L_58:
        /*0198*/ 	.byte	0x04, 0x17
        /*019a*/ 	.short	(.L_60 - .L_59)
.L_59:
        /*019c*/ 	.word	0x00000000
        /*01a0*/ 	.short	0x0000
        /*01a2*/ 	.short	0x0000
        /*01a4*/ 	.byte	0x00, 0xf4, 0x21, 0x00


	//----- nvinfo : EIATTR_SPARSE_MMA_MASK
	.align		4
.L_60:
        /*01a8*/ 	.byte	0x03, 0x50
        /*01aa*/ 	.short	0x0000


	//----- nvinfo : EIATTR_MAXREG_COUNT
	.align		4
        /*01ac*/ 	.byte	0x03, 0x1b
        /*01ae*/ 	.short	0x00ff


	//----- nvinfo : EIATTR_NUM_BARRIERS
	.align		4
        /*01b0*/ 	.byte	0x02, 0x4c
        /*01b2*/ 	.byte	0x01
	.zero		1


	//----- nvinfo : EIATTR_ANNOTATIONS
	.align		4
        /*01b4*/ 	.byte	0x04, 0x55
        /*01b6*/ 	.short	(.L_62 - .L_61)


	//   ....[0]....
.L_61:
        /*01b8*/ 	.word	0x00000001
        /*01bc*/ 	.byte	0x50, 0x28, 0x00, 0x00, 0x01, 0x00, 0x00, 0x00, 0x80, 0x28, 0x00, 0x00, 0x01, 0x00, 0x00, 0x00
        /* <DEDUP_REMOVED lines=435> */
        /*1cfc*/ 	.byte	0x80, 0xfa, 0x00, 0x00, 0x01, 0x00, 0x00, 0x00, 0x90, 0xfa, 0x00, 0x00


	//----- nvinfo : EIATTR_MERCURY_ISA_VERSION
	.align		4
.L_62:
        /*1d08*/ 	.byte	0x03, 0x5f
        /*1d0a*/ 	.short	0x0101


	//----- nvinfo : EIATTR_COOP_GROUP_MASK_REGIDS
	.align		4
        /*1d0c*/ 	.byte	0x04, 0x29
        /*1d0e*/ 	.short	(.L_64 - .L_63)


	//   ....[0]....
.L_63:
        /*1d10*/ 	.word	0xffffffff


	//   ....[1]....
        /*1d14*/ 	.word	0xffffffff


	//   ....[2]....
        /*1d18*/ 	.word	0xffffffff


	//   ....[3]....
        /*1d1c*/ 	.word	0xffffffff


	//   ....[4]....
        /*1d20*/ 	.word	0xffffffff


	//   ....[5]....
        /*1d24*/ 	.word	0xffffffff


	//   ....[6]....
        /*1d28*/ 	.word	0xffffffff


	//   ....[7]....
        /*1d2c*/ 	.word	0xffffffff


	//   ....[8]....
        /*1d30*/ 	.word	0xffffffff


	//   ....[9]....
        /*1d34*/ 	.word	0xffffffff


	//   ....[10]....
        /*1d38*/ 	.word	0xffffffff


	//   ....[11]....
        /*1d3c*/ 	.word	0xffffffff


	//   ....[12]....
        /*1d40*/ 	.word	0xffffffff


	//   ....[13]....
        /*1d44*/ 	.word	0xffffffff


	//   ....[14]....
        /*1d48*/ 	.word	0xffffffff


	//   ....[15]....
        /*1d4c*/ 	.word	0xffffffff


	//   ....[16]....
        /*1d50*/ 	.word	0xffffffff


	//   ....[17]....
        /*1d54*/ 	.word	0xffffffff


	//   ....[18]....
        /*1d58*/ 	.word	0xffffffff


	//   ....[19]....
        /*1d5c*/ 	.word	0xffffffff


	//   ....[20]....
        /*1d60*/ 	.word	0xffffffff


	//   ....[21]....
        /*1d64*/ 	.word	0xffffffff


	//   ....[22]....
        /*1d68*/ 	.word	0xffffffff


	//   ....[23]....
        /*1d6c*/ 	.word	0xffffffff


	//   ....[24]....
        /*1d70*/ 	.word	0xffffffff


	//   ....[25]....
        /*1d74*/ 	.word	0xffffffff


	//   ....[26]....
        /*1d78*/ 	.word	0xffffffff


	//   ....[27]....
        /*1d7c*/ 	.word	0xffffffff


	//   ....[28]....
        /*1d80*/ 	.word	0xffffffff


	//   ....[29]....
        /*1d84*/ 	.word	0xffffffff


	//   ....[30]....
        /*1d88*/ 	.word	0xffffffff


	//   ....[31]....
        /*1d8c*/ 	.word	0xffffffff


	//   ....[32]....
        /*1d90*/ 	.word	0xffffffff


	//   ....[33]....
        /*1d94*/ 	.word	0xffffffff


	//   ....[34]....
        /*1d98*/ 	.word	0xffffffff


	//   ....[35]....
        /*1d9c*/ 	.word	0xffffffff


	//   ....[36]....
        /*1da0*/ 	.word	0xffffffff


	//   ....[37]....
        /*1da4*/ 	.word	0xffffffff


	//   ....[38]....
        /*1da8*/ 	.word	0xffffffff


	//   ....[39]....
        /*1dac*/ 	.word	0xffffffff


	//   ....[40]....
        /*1db0*/ 	.word	0xffffffff


	//   ....[41]....
        /*1db4*/ 	.word	0xffffffff


	//   ....[42]....
        /*1db8*/ 	.word	0xffffffff


	//   ....[43]....
        /*1dbc*/ 	.word	0xffffffff


	//   ....[44]....
        /*1dc0*/ 	.word	0xffffffff


	//   ....[45]....
        /*1dc4*/ 	.word	0xffffffff


	//   ....[46]....
        /*1dc8*/ 	.word	0xffffffff


	//   ....[47]....
        /*1dcc*/ 	.word	0xffffffff


	//----- nvinfo : EIATTR_COOP_GROUP_INSTR_OFFSETS
	.align		4
.L_64:
        /*1dd0*/ 	.byte	0x04, 0x28
        /*1dd2*/ 	.short	(.L_66 - .L_65)


	//   ....[0]....
.L_65:
        /*1dd4*/ 	.word	0x00009900


	//   ....[1]....
        /*1dd8*/ 	.word	0x00009960


	//   ....[2]....
        /*1ddc*/ 	.word	0x00009980


	//   ....[3]....
        /*1de0*/ 	.word	0x000099a0


	//   ....[4]....
        /*1de4*/ 	.word	0x0000a5f0


	//   ....[5]....
        /*1de8*/ 	.word	0x0000a690


	//   ....[6]....
        /*1dec*/ 	.word	0x0000ac00


	//   ....[7]....
        /*1df0*/ 	.word	0x0000acc0


	//   ....[8]....
        /*1df4*/ 	.word	0x0000c9c0


	//   ....[9]....
        /*1df8*/ 	.word	0x0000ca60


	//   ....[10]....
        /*1dfc*/ 	.word	0x0000ca90


	//   ....[11]....
        /*1e00*/ 	.word	0x0000cab0


	//   ....[12]....
        /*1e04*/ 	.word	0x0000cac0


	//   ....[13]....
        /*1e08*/ 	.word	0x0000caf0


	//   ....[14]....
        /*1e0c*/ 	.word	0x0000cb00


	//   ....[15]....
        /*1e10*/ 	.word	0x0000cb10


	//   ....[16]....
        /*1e14*/ 	.word	0x0000cb20


	//   ....[17]....
        /*1e18*/ 	.word	0x0000cb50


	//   ....[18]....
        /*1e1c*/ 	.word	0x0000cb60


	//   ....[19]....
        /*1e20*/ 	.word	0x0000cb80


	//   ....[20]....
        /*1e24*/ 	.word	0x0000cb90


	//   ....[21]....
        /*1e28*/ 	.word	0x0000cba0


	//   ....[22]....
        /*1e2c*/ 	.word	0x0000cbb0


	//   ....[23]....
        /*1e30*/ 	.word	0x0000cbc0


	//   ....[24]....
        /*1e34*/ 	.word	0x0000cbe0


	//   ....[25]....
        /*1e38*/ 	.word	0x0000cbf0


	//   ....[26]....
        /*1e3c*/ 	.word	0x0000cc00


	//   ....[27]....
        /*1e40*/ 	.word	0x0000cc10


	//   ....[28]....
        /*1e44*/ 	.word	0x0000cc40


	//   ....[29]....
        /*1e48*/ 	.word	0x0000cc50


	//   ....[30]....
        /*1e4c*/ 	.word	0x0000cc60


	//   ....[31]....
        /*1e50*/ 	.word	0x0000cc80


	//   ....[32]....
        /*1e54*/ 	.word	0x0000cd10


	//   ....[33]....
        /*1e58*/ 	.word	0x0000cd20


	//   ....[34]....
        /*1e5c*/ 	.word	0x0000ce40


	//   ....[35]....
        /*1e60*/ 	.word	0x0000ce60


	//   ....[36]....
        /*1e64*/ 	.word	0x0000ce80


	//   ....[37]....
        /*1e68*/ 	.word	0x0000ceb0


	//   ....[38]....
        /*1e6c*/ 	.word	0x0000ced0


	//   ....[39]....
        /*1e70*/ 	.word	0x0000cef0


	//   ....[40]....
        /*1e74*/ 	.word	0x0000e7c0


	//   ....[41]....
        /*1e78*/ 	.word	0x0000e7d0


	//   ....[42]....
        /*1e7c*/ 	.word	0x0000e7e0


	//   ....[43]....
        /*1e80*/ 	.word	0x0000e7f0


	//   ....[44]....
        /*1e84*/ 	.word	0x0000e870


	//   ....[45]....
        /*1e88*/ 	.word	0x0000e880


	//   ....[46]....
        /*1e8c*/ 	.word	0x0000e890


	//   ....[47]....
        /*1e90*/ 	.word	0x0000e8a0


	//----- nvinfo : EIATTR_EXIT_INSTR_OFFSETS
	.align		4
.L_66:
        /*1e94*/ 	.byte	0x04, 0x1c
        /*1e96*/ 	.short	(.L_68 - .L_67)


	//   ....[0]....
.L_67:
        /*1e98*/ 	.word	0x000148f0


	//----- nvinfo : EIATTR_REQNTID
	.align		4
.L_68:
        /*1e9c*/ 	.byte	0x04, 0x10
        /*1e9e*/ 	.short	(.L_70 - .L_69)
.L_69:
        /*1ea0*/ 	.word	0x00000100
        /*1ea4*/ 	.word	0x00000001
        /*1ea8*/ 	.word	0x00000001


	//----- nvinfo : EIATTR_CBANK_PARAM_SIZE
	.align		4
.L_70:
        /*1eac*/ 	.byte	0x03, 0x19
        /*1eae*/ 	.short	0x0088


	//----- nvinfo : EIATTR_PARAM_CBANK
	.align		4
        /*1eb0*/ 	.byte	0x04, 0x0a
        /*1eb2*/ 	.short	(.L_72 - .L_71)
	.align		4
.L_71:
        /*1eb4*/ 	.word	index@(.nv.constant0.attn_fwd)
        /*1eb8*/ 	.short	0x0210
        /*1eba*/ 	.short	0x0088


	//----- nvinfo : EIATTR_SW_WAR
	.align		4
.L_72:
        /*1ebc*/ 	.byte	0x04, 0x36
        /*1ebe*/ 	.short	(.L_74 - .L_73)
.L_73:
        /*1ec0*/ 	.word	0x00000008
.L_74:


//--------------------- .nv.callgraph             --------------------------
	.section	.nv.callgraph,"",@"SHT_CUDA_CALLGRAPH"
	.align	4
	.sectionentsize	8
	.align		4
        /*0000*/ 	.word	0x00000000
	.align		4
        /*0004*/ 	.word	0xffffffff
	.align		4
        /*0008*/ 	.word	0x00000000
	.align		4
        /*000c*/ 	.word	0xfffffffe
	.align		4
        /*0010*/ 	.word	0x00000000
	.align		4
        /*0014*/ 	.word	0xfffffffd
	.align		4
        /*0018*/ 	.word	0x00000000
	.align		4
        /*001c*/ 	.word	0xfffffffc


//--------------------- .nv.constant4             --------------------------
	.section	.nv.constant4,"a",@progbits
	.align	8
	.align		8
.nv.constant4:
        /*0000*/ 	.dword	_$_str


//--------------------- .text.attn_fwd            --------------------------
	.section	.text.attn_fwd,"ax",@progbits
	.align	128
        .global         attn_fwd
        .type           attn_fwd,@function
        .size           attn_fwd,(.L_x_3 - attn_fwd)
        .other          attn_fwd,@"STO_CUDA_ENTRY STV_DEFAULT"
attn_fwd:
.text.attn_fwd:
[----:B------:R-:W0:Y:S01]  /*0000*/  LDC R1, c[0x0][0x28] ;  /* 0x00000a00ff017b82 */ /* 0x000e220000000800 */
[----:B------:R-:W1:Y:S07]  /*0010*/  S2R R248, SR_TID.X ;  /* 0x0000000000f87919 */ /* 0x000e6e0000002100 */
[----:B------:R-:W2:Y:S01]  /*0020*/  S2UR UR16, SR_CTAID.Y ;  /* 0x00000000001079c3 */ /* 0x000ea20000002600 */
[----:B------:R-:W-:Y:S01]  /*0030*/  ULDC.64 UR4, c[0x0][0x240] ;  /* 0x0000900000047ab9 */ /* 0x000fe20000000a00 */
[----:B------:R-:W-:Y:S01]  /*0040*/  ULDC.64 UR18, c[0x0][0x208] ;  /* 0x0000820000127ab9 */ /* 0x000fe20000000a00 */
[----:B------:R-:W3:Y:S01]  /*0050*/  S2R R3, SR_CTAID.X ;  /* 0x0000000000037919 */ /* 0x000ee20000002500 */
[----:B0-----:R-:W-:-:S04]  /*0060*/  VIADD R1, R1, 0xfffff9c8 ;  /* 0xfffff9c801017836 */ /* 0x001fc80000000000 */
[----:B------:R-:W0:Y:S08]  /*0070*/  LDC.64 R240, c[0x0][0x210] ;  /* 0x00008400fff07b82 */ /* 0x000e300000000a00 */
[----:B------:R-:W4:Y:S01]  /*0080*/  LDC R247, c[0x0][0x248] ;  /* 0x00009200fff77b82 */ /* 0x000f220000000800 */
[----:B--2---:R-:W-:Y:S01]  /*0090*/  UIMAD UR4, UR16, UR4, URZ ;  /* 0x00000004100472a4 */ /* 0x004fe2000f8e023f */
[----:B-1----:R-:W-:-:S05]  /*00a0*/  LOP3.LUT R0, R248, 0xff, RZ, 0xc0, !PT ;  /* 0x000000fff8007812 */ /* 0x002fca00078ec0ff */
[----:B---3--:R-:W-:-:S04]  /*00b0*/  IMAD R2, R3, 0x100, R0 ;  /* 0x0000010003027824 */ /* 0x008fc800078e0200 */
[----:B------:R-:W-:Y:S01]  /*00c0*/  IMAD R3, R2, UR5, RZ ;  /* 0x0000000502037c24 */ /* 0x000fe2000f8e02ff */
[----:B------:R-:W-:Y:S01]  /*00d0*/  USHF.R.S32.HI UR5, URZ, 0x1f, UR4 ;  /* 0x0000001f3f057899 */ /* 0x000fe20008011404 */
[C---:B----4-:R-:W-:Y:S02]  /*00e0*/  IMAD R7, R247.reuse, 0x3, RZ ;  /* 0x00000003f7077824 */ /* 0x050fe400078e02ff */
[----:B------:R-:W-:Y:S01]  /*00f0*/  IMAD.SHL.U32 R5, R247, 0x2, RZ ;  /* 0x00000002f7057824 */ /* 0x000fe200078e00ff */
[----:B0-----:R-:W-:Y:S02]  /*0100*/  IADD3 R240, P0, P1, R3, UR4, R240 ;  /* 0x0000000403f07c10 */ /* 0x001fe4000f91e0f0 */
[----:B------:R-:W-:-:S04]  /*0110*/  SHF.R.S32.HI R2, RZ, 0x1f, R3 ;  /* 0x0000001fff027819 */ /* 0x000fc80000011403 */
[----:B------:R-:W-:Y:S02]  /*0120*/  IADD3.X R241, R2, UR5, R241, P0, P1 ;  /* 0x0000000502f17c10 */ /* 0x000fe400087e24f1 */
[----:B------:R-:W-:Y:S01]  /*0130*/  IADD3 R2, P0, R240, R247, RZ ;  /* 0x000000f7f0027210 */ /* 0x000fe20007f1e0ff */
[----:B------:R-:W-:Y:S01]  /*0140*/  IMAD R11, R247, 0x5, RZ ;  /* 0x00000005f70b7824 */ /* 0x000fe200078e02ff */
[-C--:B------:R-:W-:Y:S01]  /*0150*/  IADD3 R4, P1, R5, R240.reuse, RZ ;  /* 0x000000f005047210 */ /* 0x080fe20007f3e0ff */
[C---:B------:R-:W-:Y:S01]  /*0160*/  IMAD.SHL.U32 R9, R247.reuse, 0x4, RZ ;  /* 0x00000004f7097824 */ /* 0x040fe200078e00ff */
[CC--:B------:R-:W-:Y:S01]  /*0170*/  LEA.HI.X.SX32 R3, R247.reuse, R241.reuse, 0x1, P0 ;  /* 0x000000f1f7037211 */ /* 0x0c0fe200000f0eff */
[----:B------:R-:W-:Y:S01]  /*0180*/  IMAD R13, R247, 0x6, RZ ;  /* 0x00000006f70d7824 */ /* 0x000fe200078e02ff */
[-C--:B------:R-:W-:Y:S01]  /*0190*/  IADD3 R6, P0, R7, R240.reuse, RZ ;  /* 0x000000f007067210 */ /* 0x080fe20007f1e0ff */
[----:B------:R-:W-:Y:S01]  /*01a0*/  IMAD R15, R247, 0x7, RZ ;  /* 0x00000007f70f7824 */ /* 0x000fe200078e02ff */
[-C--:B------:R-:W-:Y:S01]  /*01b0*/  LEA.HI.X.SX32 R5, R5, R241.reuse, 0x1, P1 ;  /* 0x000000f105057211 */ /* 0x080fe200008f0eff */
[----:B------:R-:W-:Y:S01]  /*01c0*/  IMAD.SHL.U32 R17, R247, 0x8, RZ ;  /* 0x00000008f7117824 */ /* 0x000fe200078e00ff */
[----:B------:R-:W-:Y:S01]  /*01d0*/  LEA.HI.X.SX32 R7, R7, R241, 0x1, P0 ;  /* 0x000000f107077211 */ /* 0x000fe200000f0eff */
[----:B------:R-:W-:Y:S01]  /*01e0*/  IMAD R107, R247, 0xc, RZ ;  /* 0x0000000cf76b7824 */ /* 0x000fe200078e02ff */
[-C--:B------:R-:W-:Y:S01]  /*01f0*/  IADD3 R10, P0, R11, R240.reuse, RZ ;  /* 0x000000f00b0a7210 */ /* 0x080fe20007f1e0ff */
[----:B------:R0:W2:Y:S01]  /*0200*/  LDG.E.U8 R245, desc[UR18][R4.64] ;  /* 0x0000001204f57981 */ /* 0x0000a2000c1e1100 */
[----:B------:R-:W-:-:S02]  /*0210*/  IADD3 R8, P1, R9, R240, RZ ;  /* 0x000000f009087210 */ /* 0x000fc40007f3e0ff */
[-C--:B------:R-:W-:Y:S01]  /*0220*/  LEA.HI.X.SX32 R11, R11, R241.reuse, 0x1, P0 ;  /* 0x000000f10b0b7211 */ /* 0x080fe200000f0eff */
[----:B------:R1:W2:Y:S01]  /*0230*/  LDG.E.U8 R6, desc[UR18][R6.64] ;  /* 0x0000001206067981 */ /* 0x0002a2000c1e1100 */
[-C--:B------:R-:W-:Y:S01]  /*0240*/  IADD3 R12, P0, R13, R240.reuse, RZ ;  /* 0x000000f00d0c7210 */ /* 0x080fe20007f1e0ff */
[----:B------:R-:W-:Y:S01]  /*0250*/  IMAD.SHL.U32 R119, R247, 0x10, RZ ;  /* 0x00000010f7777824 */ /* 0x000fe200078e00ff */
[-C--:B------:R-:W-:Y:S01]  /*0260*/  LEA.HI.X.SX32 R9, R9, R241.reuse, 0x1, P1 ;  /* 0x000000f109097211 */ /* 0x080fe200008f0eff */
[C---:B------:R-:W-:Y:S01]  /*0270*/  IMAD R105, R247.reuse, 0xb, RZ ;  /* 0x0000000bf7697824 */ /* 0x040fe200078e02ff */
[----:B------:R-:W3:Y:S01]  /*0280*/  LDG.E.U8 R2, desc[UR18][R2.64] ;  /* 0x0000001202027981 */ /* 0x000ee2000c1e1100 */
[----:B0-----:R-:W-:Y:S01]  /*0290*/  IMAD R5, R247, 0x9, RZ ;  /* 0x00000009f7057824 */ /* 0x001fe200078e02ff */
[-C--:B------:R-:W-:Y:S02]  /*02a0*/  LEA.HI.X.SX32 R13, R13, R241.reuse, 0x1, P0 ;  /* 0x000000f10d0d7211 */ /* 0x080fe400000f0eff */
[-C--:B------:R-:W-:Y:S01]  /*02b0*/  IADD3 R14, P1, R15, R240.reuse, RZ ;  /* 0x000000f00f0e7210 */ /* 0x080fe20007f3e0ff */
[----:B-1----:R-:W-:Y:S01]  /*02c0*/  IMAD R7, R247, 0xa, RZ ;  /* 0x0000000af7077824 */ /* 0x002fe200078e02ff */
[-C--:B------:R-:W-:Y:S01]  /*02d0*/  IADD3 R16, P0, R17, R240.reuse, RZ ;  /* 0x000000f011107210 */ /* 0x080fe20007f1e0ff */
[----:B------:R-:W-:Y:S01]  /*02e0*/  IMAD R109, R247, 0xd, RZ ;  /* 0x0000000df76d7824 */ /* 0x000fe200078e02ff */
[-C--:B------:R-:W-:Y:S01]  /*02f0*/  IADD3 R18, P2, R5, R240.reuse, RZ ;  /* 0x000000f005127210 */ /* 0x080fe20007f5e0ff */
[----:B------:R-:W-:Y:S01]  /*0300*/  IMAD R117, R247, 0xf, RZ ;  /* 0x0000000ff7757824 */ /* 0x000fe200078e02ff */
[----:B------:R0:W4:Y:S01]  /*0310*/  LDG.E.U8 R244, desc[UR18][R8.64] ;  /* 0x0000001208f47981 */ /* 0x000122000c1e1100 */
[-C--:B------:R-:W-:Y:S01]  /*0320*/  LEA.HI.X.SX32 R15, R15, R241.reuse, 0x1, P1 ;  /* 0x000000f10f0f7211 */ /* 0x080fe200008f0eff */
[----:B------:R-:W-:Y:S01]  /*0330*/  IMAD R115, R247, 0xe, RZ ;  /* 0x0000000ef7737824 */ /* 0x000fe200078e02ff */
[-C--:B------:R-:W-:Y:S01]  /*0340*/  LEA.HI.X.SX32 R17, R17, R241.reuse, 0x1, P0 ;  /* 0x000000f111117211 */ /* 0x080fe200000f0eff */
[----:B------:R-:W-:Y:S01]  /*0350*/  IMAD R127, R247, 0x13, RZ ;  /* 0x00000013f77f7824 */ /* 0x000fe200078e02ff */
[-C--:B------:R-:W-:Y:S01]  /*0360*/  IADD3 R168, P3, R107, R240.reuse, RZ ;  /* 0x000000f06ba87210 */ /* 0x080fe20007f7e0ff */
[----:B------:R-:W-:Y:S01]  /*0370*/  IMAD R121, R247, 0x11, RZ ;  /* 0x00000011f7797824 */ /* 0x000fe200078e02ff */
[-C--:B------:R-:W-:Y:S01]  /*0380*/  LEA.HI.X.SX32 R19, R5, R241.reuse, 0x1, P2 ;  /* 0x000000f105137211 */ /* 0x080fe200010f0eff */
[----:B------:R-:W-:Y:S01]  /*0390*/  IMAD R145, R247, 0x17, RZ ;  /* 0x00000017f7917824 */ /* 0x000fe200078e02ff */
[-C--:B------:R-:W-:Y:S01]  /*03a0*/  IADD3 R166, P0, R119, R240.reuse, RZ ;  /* 0x000000f077a67210 */ /* 0x080fe20007f1e0ff */
[----:B------:R-:W-:Y:S01]  /*03b0*/  IMAD R123, R247, 0x12, RZ ;  /* 0x00000012f77b7824 */ /* 0x000fe200078e02ff */
[-C--:B0-----:R-:W-:Y:S01]  /*03c0*/  IADD3 R8, P1, R7, R240.reuse, RZ ;  /* 0x000000f007087210 */ /* 0x081fe20007f3e0ff */
[----:B------:R-:W-:Y:S01]  /*03d0*/  IMAD R129, R247, 0x14, RZ ;  /* 0x00000014f7817824 */ /* 0x000fe200078e02ff */
[-C--:B------:R-:W-:Y:S01]  /*03e0*/  IADD3 R238, P2, R105, R240.reuse, RZ ;  /* 0x000000f069ee7210 */ /* 0x080fe20007f5e0ff */
[----:B------:R-:W-:Y:S01]  /*03f0*/  IMAD R133, R247, 0x16, RZ ;  /* 0x00000016f7857824 */ /* 0x000fe200078e02ff */
[-C--:B------:R-:W-:Y:S01]  /*0400*/  IADD3 R236, P4, R109, R240.reuse, RZ ;  /* 0x000000f06dec7210 */ /* 0x080fe20007f9e0ff */
[----:B------:R-:W-:Y:S01]  /*0410*/  IMAD R131, R247, 0x15, RZ ;  /* 0x00000015f7837824 */ /* 0x000fe200078e02ff */
[-C--:B------:R-:W-:Y:S01]  /*0420*/  IADD3 R234, P6, R117, R240.reuse, RZ ;  /* 0x000000f075ea7210 */ /* 0x080fe20007fde0ff */
[----:B------:R-:W-:Y:S01]  /*0430*/  IMAD R151, R247, 0x1a, RZ ;  /* 0x0000001af7977824 */ /* 0x000fe200078e02ff */
[-C--:B------:R-:W-:Y:S01]  /*0440*/  LEA.HI.X.SX32 R169, R107, R241.reuse, 0x1, P3 ;  /* 0x000000f16ba97211 */ /* 0x080fe200018f0eff */
[----:B------:R-:W-:Y:S01]  /*0450*/  IMAD R147, R247, 0x18, RZ ;  /* 0x00000018f7937824 */ /* 0x000fe200078e02ff */
[-C--:B------:R-:W-:Y:S01]  /*0460*/  LEA.HI.X.SX32 R9, R7, R241.reuse, 0x1, P1 ;  /* 0x000000f107097211 */ /* 0x080fe200008f0eff */
[----:B------:R-:W-:Y:S01]  /*0470*/  IMAD R159, R247, 0x1e, RZ ;  /* 0x0000001ef79f7824 */ /* 0x000fe200078e02ff */
[-C--:B------:R-:W-:Y:S01]  /*0480*/  IADD3 R124, P5, R115, R240.reuse, RZ ;  /* 0x000000f0737c7210 */ /* 0x080fe20007fbe0ff */
[----:B------:R-:W-:Y:S01]  /*0490*/  IMAD R149, R247, 0x19, RZ ;  /* 0x00000019f7957824 */ /* 0x000fe200078e02ff */
[-C--:B------:R-:W-:Y:S01]  /*04a0*/  IADD3 R230, P3, R127, R240.reuse, RZ ;  /* 0x000000f07fe67210 */ /* 0x080fe20007f7e0ff */
        /* <DEDUP_REMOVED lines=12> */
[----:B------:R-:W-:Y:S01]  /*0570*/  IMAD.SHL.U32 R185, R247, 0x20, RZ ;  /* 0x00000020f7b97824 */ /* 0x000fe200078e00ff */
[-C--:B------:R-:W-:Y:S01]  /*0580*/  LEA.HI.X.SX32 R235, R117, R241.reuse, 0x1, P6 ;  /* 0x000000f175eb7211 */ /* 0x080fe200030f0eff */
[----:B------:R-:W-:Y:S01]  /*0590*/  IMAD R189, R247, 0x22, RZ ;  /* 0x00000022f7bd7824 */ /* 0x000fe200078e02ff */
[-C--:B------:R-:W-:Y:S01]  /*05a0*/  IADD3 R164, P4, R129, R240.reuse, RZ ;  /* 0x000000f081a47210 */ /* 0x080fe20007f9e0ff */
[----:B------:R-:W-:Y:S01]  /*05b0*/  IMAD R193, R247, 0x24, RZ ;  /* 0x00000024f7c17824 */ /* 0x000fe200078e02ff */
[----:B------:R-:W-:Y:S01]  /*05c0*/  LEA.HI.X.SX32 R125, R115, R241, 0x1, P5 ;  /* 0x000000f1737d7211 */ /* 0x000fe200028f0eff */
[----:B------:R0:W5:Y:S01]  /*05d0*/  LDG.E.U8 R7, desc[UR18][R8.64] ;  /* 0x0000001208077981 */ /* 0x000162000c1e1100 */
[----:B------:R-:W-:-:S02]  /*05e0*/  IADD3 R104, P6, R133, R240, RZ ;  /* 0x000000f085687210 */ /* 0x000fc40007fde0ff */
        /* <DEDUP_REMOVED lines=8> */
[----:B------:R-:W-:Y:S01]  /*0670*/  LEA.HI.X.SX32 R227, R145, R241, 0x1, P0 ;  /* 0x000000f191e37211 */ /* 0x000fe200000f0eff */
[----:B------:R1:W2:Y:S01]  /*0680*/  LDG.E.U8 R5, desc[UR18][R14.64] ;  /* 0x000000120e057981 */ /* 0x0002a2000c1e1100 */
[----:B------:R-:W-:-:S02]  /*0690*/  IADD3 R162, P1, R147, R240, RZ ;  /* 0x000000f093a27210 */ /* 0x000fc40007f3e0ff */
[-C--:B------:R-:W-:Y:S01]  /*06a0*/  LEA.HI.X.SX32 R115, R123, R241.reuse, 0x1, P2 ;  /* 0x000000f17b737211 */ /* 0x080fe200010f0eff */
[----:B------:R-:W-:Y:S01]  /*06b0*/  IMAD R203, R247, 0x29, RZ ;  /* 0x00000029f7cb7824 */ /* 0x000fe200078e02ff */
[-C--:B------:R-:W-:Y:S01]  /*06c0*/  IADD3 R128, P0, R159, R240.reuse, RZ ;  /* 0x000000f09f807210 */ /* 0x080fe20007f1e0ff */
[----:B------:R-:W-:Y:S01]  /*06d0*/  IMAD R207, R247, 0x2b, RZ ;  /* 0x0000002bf7cf7824 */ /* 0x000fe200078e02ff */
[-C--:B------:R-:W-:Y:S01]  /*06e0*/  IADD3 R224, P2, R149, R240.reuse, RZ ;  /* 0x000000f095e07210 */ /* 0x080fe20007f5e0ff */
[----:B------:R1:W4:Y:S01]  /*06f0*/  LDG.E.U8 R3, desc[UR18][R10.64] ;  /* 0x000000120a037981 */ /* 0x000322000c1e1100 */
[-C--:B------:R-:W-:Y:S02]  /*0700*/  LEA.HI.X.SX32 R165, R129, R241.reuse, 0x1, P4 ;  /* 0x000000f181a57211 */ /* 0x080fe400020f0eff */
[-C--:B------:R-:W-:Y:S01]  /*0710*/  LEA.HI.X.SX32 R105, R133, R241.reuse, 0x1, P6 ;  /* 0x000000f185697211 */ /* 0x080fe200030f0eff */
[----:B0-----:R-:W-:Y:S01]  /*0720*/  IMAD R8, R247, 0x2c, RZ ;  /* 0x0000002cf7087824 */ /* 0x001fe200078e02ff */
[-C--:B------:R-:W-:Y:S01]  /*0730*/  IADD3 R222, P4, R153, R240.reuse, RZ ;  /* 0x000000f099de7210 */ /* 0x080fe20007f9e0ff */
[----:B------:R-:W-:Y:S01]  /*0740*/  IMAD R205, R247, 0x2a, RZ ;  /* 0x0000002af7cd7824 */ /* 0x000fe200078e02ff */
[----:B------:R-:W-:Y:S01]  /*0750*/  LEA.HI.X.SX32 R229, R131, R241, 0x1, P5 ;  /* 0x000000f183e57211 */ /* 0x000fe200028f0eff */
[----:B------:R0:W2:Y:S01]  /*0760*/  LDG.E.U8 R243, desc[UR18][R12.64] ;  /* 0x000000120cf37981 */ /* 0x0000a2000c1e1100 */
[----:B------:R-:W-:-:S02]  /*0770*/  IADD3 R220, P6, R157, R240, RZ ;  /* 0x000000f09ddc7210 */ /* 0x000fc40007fde0ff */
[-C--:B------:R-:W-:Y:S01]  /*0780*/  LEA.HI.X.SX32 R127, R151, R241.reuse, 0x1, P3 ;  /* 0x000000f1977f7211 */ /* 0x080fe200018f0eff */
[----:B-1----:R-:W-:Y:S01]  /*0790*/  IMAD R14, R247, 0x2f, RZ ;  /* 0x0000002ff70e7824 */ /* 0x002fe200078e02ff */
[-C--:B------:R-:W-:Y:S01]  /*07a0*/  IADD3 R160, P5, R155, R240.reuse, RZ ;  /* 0x000000f09ba07210 */ /* 0x080fe20007fbe0ff */
[----:B------:R-:W-:Y:S01]  /*07b0*/  IMAD R22, R247, 0x33, RZ ;  /* 0x00000033f7167824 */ /* 0x000fe200078e02ff */
[-C--:B------:R-:W-:Y:S01]  /*07c0*/  LEA.HI.X.SX32 R163, R147, R241.reuse, 0x1, P1 ;  /* 0x000000f193a37211 */ /* 0x080fe200008f0eff */
[----:B------:R1:W3:Y:S01]  /*07d0*/  LDG.E.U8 R242, desc[UR18][R16.64] ;  /* 0x0000001210f27981 */ /* 0x0002e2000c1e1100 */
[-C--:B------:R-:W-:Y:S02]  /*07e0*/  IADD3 R216, P3, R187, R240.reuse, RZ ;  /* 0x000000f0bbd87210 */ /* 0x080fe40007f7e0ff */
[----:B------:R-:W-:Y:S01]  /*07f0*/  LEA.HI.X.SX32 R129, R159, R241, 0x1, P0 ;  /* 0x000000f19f817211 */ /* 0x000fe200000f0eff */
[----:B------:R1:W3:Y:S01]  /*0800*/  LDG.E.U8 R4, desc[UR18][R18.64] ;  /* 0x0000001212047981 */ /* 0x0002e2000c1e1100 */
[----:B------:R-:W-:-:S02]  /*0810*/  IADD3 R218, P1, R183, R240, RZ ;  /* 0x000000f0b7da7210 */ /* 0x000fc40007f3e0ff */
[-C--:B------:R-:W-:Y:S01]  /*0820*/  LEA.HI.X.SX32 R225, R149, R241.reuse, 0x1, P2 ;  /* 0x000000f195e17211 */ /* 0x080fe200010f0eff */
[----:B------:R-:W-:Y:S01]  /*0830*/  IMAD R10, R247, 0x2d, RZ ;  /* 0x0000002df70a7824 */ /* 0x000fe200078e02ff */
[-C--:B------:R-:W-:Y:S01]  /*0840*/  IADD3 R212, P0, R195, R240.reuse, RZ ;  /* 0x000000f0c3d47210 */ /* 0x080fe20007f1e0ff */
[----:B------:R-:W-:Y:S01]  /*0850*/  IMAD R20, R247, 0x32, RZ ;  /* 0x00000032f7147824 */ /* 0x000fe200078e02ff */
[-C--:B------:R-:W-:Y:S01]  /*0860*/  IADD3 R158, P2, R185, R240.reuse, RZ ;  /* 0x000000f0b99e7210 */ /* 0x080fe20007f5e0ff */
[----:B------:R-:W-:Y:S01]  /*0870*/  IMAD R28, R247, 0x36, RZ ;  /* 0x00000036f71c7824 */ /* 0x000fe200078e02ff */
[-C--:B------:R-:W-:Y:S01]  /*0880*/  LEA.HI.X.SX32 R223, R153, R241.reuse, 0x1, P4 ;  /* 0x000000f199df7211 */ /* 0x080fe200020f0eff */
[----:B0-----:R-:W-:Y:S01]  /*0890*/  IMAD R12, R247, 0x2e, RZ ;  /* 0x0000002ef70c7824 */ /* 0x001fe200078e02ff */
        /* <DEDUP_REMOVED lines=9> */
[----:B-1----:R-:W-:Y:S01]  /*0930*/  IMAD R16, R247, 0x30, RZ ;  /* 0x00000030f7107824 */ /* 0x002fe200078e02ff */
        /* <DEDUP_REMOVED lines=11> */
[C---:B------:R-:W-:Y:S01]  /*09f0*/  IMAD R181, R247.reuse, 0x41, RZ ;  /* 0x00000041f7b57824 */ /* 0x040fe200078e02ff */
[-C--:B------:R-:W-:Y:S01]  /*0a00*/  IADD3 R152, P0, R8, R240.reuse, RZ ;  /* 0x000000f008987210 */ /* 0x080fe20007f1e0ff */
[----:B------:R-:W-:Y:S01]  /*0a10*/  IMAD R40, R247, 0x3c, RZ ;  /* 0x0000003cf7287824 */ /* 0x000fe200078e02ff */
[-C--:B------:R-:W-:Y:S01]  /*0a20*/  IADD3 R210, P2, R199, R240.reuse, RZ ;  /* 0x000000f0c7d27210 */ /* 0x080fe20007f5e0ff */
[----:B------:R-:W-:Y:S01]  /*0a30*/  IMAD.SHL.U32 R143, R247, 0x40, RZ ;  /* 0x00000040f78f7824 */ /* 0x000fe200078e00ff */
        /* <DEDUP_REMOVED lines=17> */
[C---:B------:R-:W-:Y:S01]  /*0b50*/  IMAD R113, R247.reuse, 0x46, RZ ;  /* 0x00000046f7717824 */ /* 0x040fe200078e02ff */
[-C--:B------:R-:W-:Y:S01]  /*0b60*/  LEA.HI.X.SX32 R153, R8, R241.reuse, 0x1, P0 ;  /* 0x000000f108997211 */ /* 0x080fe200000f0eff */
[C---:B------:R-:W-:Y:S01]  /*0b70*/  IMAD R171, R247.reuse, 0x4b, RZ ;  /* 0x0000004bf7ab7824 */ /* 0x040fe200078e02ff */
[-C--:B------:R-:W-:Y:S01]  /*0b80*/  IADD3 R204, P1, R10, R240.reuse, RZ ;  /* 0x000000f00acc7210 */ /* 0x080fe20007f3e0ff */
[----:B------:R-:W-:Y:S01]  /*0b90*/  IMAD R173, R247, 0x49, RZ ;  /* 0x00000049f7ad7824 */ /* 0x000fe200078e02ff */
[-C--:B------:R-:W-:Y:S01]  /*0ba0*/  LEA.HI.X.SX32 R211, R199, R241.reuse, 0x1, P2 ;  /* 0x000000f1c7d37211 */ /* 0x080fe200010f0eff */
[C---:B------:R-:W-:Y:S01]  /*0bb0*/  IMAD R101, R247.reuse, 0x4f, RZ ;  /* 0x0000004ff7657824 */ /* 0x040fe200078e02ff */
[-C--:B------:R-:W-:Y:S01]  /*0bc0*/  IADD3 R198, P0, R22, R240.reuse, RZ ;  /* 0x000000f016c67210 */ /* 0x080fe20007f1e0ff */
[C---:B------:R-:W-:Y:S01]  /*0bd0*/  IMAD R15, R247.reuse, 0x4a, RZ ;  /* 0x0000004af70f7824 */ /* 0x040fe200078e02ff */
[-C--:B------:R-:W-:Y:S01]  /*0be0*/  IADD3 R118, P2, R12, R240.reuse, RZ ;  /* 0x000000f00c767210 */ /* 0x080fe20007f5e0ff */
[----:B------:R-:W-:Y:S01]  /*0bf0*/  IMAD R103, R247, 0x4e, RZ ;  /* 0x0000004ef7677824 */ /* 0x000fe200078e02ff */
[-C--:B------:R-:W-:Y:S01]  /*0c00*/  LEA.HI.X.SX32 R209, R203, R241.reuse, 0x1, P4 ;  /* 0x000000f1cbd17211 */ /* 0x080fe200020f0eff */
[----:B------:R-:W-:Y:S01]  /*0c10*/  IMAD R137, R247, 0x4c, RZ ;  /* 0x0000004cf7897824 */ /* 0x000fe200078e02ff */
[-C--:B------:R-:W-:Y:S01]  /*0c20*/  LEA.HI.X.SX32 R207, R207, R241.reuse, 0x1, P6 ;  /* 0x000000f1cfcf7211 */ /* 0x080fe200030f0eff */
        /* <DEDUP_REMOVED lines=8> */
[C---:B------:R-:W-:Y:S01]  /*0cb0*/  IMAD R97, R247.reuse, 0x51, RZ ;  /* 0x00000051f7617824 */ /* 0x040fe200078e02ff */
[-C--:B------:R-:W-:Y:S01]  /*0cc0*/  IADD3 R200, P5, R18, R240.reuse, RZ ;  /* 0x000000f012c87210 */ /* 0x080fe20007fbe0ff */
[C---:B------:R-:W-:Y:S01]  /*0cd0*/  IMAD R91, R247.reuse, 0x55, RZ ;  /* 0x00000055f75b7824 */ /* 0x040fe200078e02ff */
        /* <DEDUP_REMOVED lines=16> */
[-C--:B------:R-:W-:Y:S01]  /*0de0*/  LEA.HI.X.SX32 R151, R16, R241.reuse, 0x1, P4 ;  /* 0x000000f110977211 */ /* 0x080fe200020f0eff */
        /* <DEDUP_REMOVED lines=20> */
[----:B------:R-:W-:Y:S01]  /*0f30*/  IMAD R35, R247, 0x66, RZ ;  /* 0x00000066f7237824 */ /* 0x000fe200078e02ff */
        /* <DEDUP_REMOVED lines=9> */
[----:B------:R-:W-:Y:S01]  /*0fd0*/  IMAD R21, R247, 0x6c, RZ ;  /* 0x0000006cf7157824 */ /* 0x000fe200078e02ff */
        /* <DEDUP_REMOVED lines=9> */
[----:B------:R-:W-:Y:S01]  /*1070*/  IMAD R65, R247, 0x71, RZ ;  /* 0x00000071f7417824 */ /* 0x000fe200078e02ff */
[-C--:B------:R-:W-:Y:S01]  /*1080*/  IADD3 R140, P3, R141, R240.reuse, RZ ;  /* 0x000000f08d8c7210 */ /* 0x080fe20007f7e0ff */
[----:B------:R-:W-:Y:S01]  /*1090*/  IMAD R251, R247, 0x72, RZ ;  /* 0x00000072f7fb7824 */ /* 0x000fe200078e02ff */
[-C--:B------:R-:W-:Y:S01]  /*10a0*/  LEA.HI.X.SX32 R185, R181, R241.reuse, 0x1, P0 ;  /* 0x000000f1b5b97211 */ /* 0x080fe200000f0eff */
[----:B------:R-:W-:Y:S01]  /*10b0*/  IMAD R25, R247, 0x73, RZ ;  /* 0x00000073f7197824 */ /* 0x000fe200078e02ff */
[-C--:B------:R-:W-:Y:S01]  /*10c0*/  IADD3 R110, P1, R111, R240.reuse, RZ ;  /* 0x000000f06f6e7210 */ /* 0x080fe20007f3e0ff */
[C---:B------:R-:W-:Y:S01]  /*10d0*/  IMAD R39, R247.reuse, 0x74, RZ ;  /* 0x00000074f7277824 */ /* 0x040fe200078e02ff */
[-C--:B------:R-:W-:Y:S01]  /*10e0*/  LEA.HI.X.SX32 R145, R40, R241.reuse, 0x1, P2 ;  /* 0x000000f128917211 */ /* 0x080fe200010f0eff */
[----:B------:R-:W-:Y:S01]  /*10f0*/  IMAD R63, R247, 0x75, RZ ;  /* 0x00000075f73f7824 */ /* 0x000fe200078e02ff */
[-C--:B------:R-:W-:Y:S01]  /*1100*/  IADD3 R138, P0, R139, R240.reuse, RZ ;  /* 0x000000f08b8a7210 */ /* 0x080fe20007f1e0ff */
[----:B------:R-:W-:Y:S01]  /*1110*/  IMAD R37, R247, 0x77, RZ ;  /* 0x00000077f7257824 */ /* 0x000fe200078e02ff */
[-C--:B------:R-:W-:Y:S01]  /*1120*/  IADD3 R182, P2, R179, R240.reuse, RZ ;  /* 0x000000f0b3b67210 */ /* 0x080fe20007f5e0ff */
[----:B------:R-:W-:Y:S01]  /*1130*/  IMAD R17, R247, 0x76, RZ ;  /* 0x00000076f7117824 */ /* 0x000fe200078e02ff */
[-C--:B------:R-:W-:Y:S01]  /*1140*/  LEA.HI.X.SX32 R143, R143, R241.reuse, 0x1, P6 ;  /* 0x000000f18f8f7211 */ /* 0x080fe200030f0eff */
[C---:B------:R-:W-:Y:S01]  /*1150*/  IMAD R249, R247.reuse, 0x78, RZ ;  /* 0x00000078f7f97824 */ /* 0x040fe200078e02ff */
[-C--:B------:R-:W-:Y:S01]  /*1160*/  LEA.HI.X.SX32 R109, R44, R241.reuse, 0x1, P4 ;  /* 0x000000f12c6d7211 */ /* 0x080fe200020f0eff */
        /* <DEDUP_REMOVED lines=11> */
[----:B------:R-:W-:Y:S01]  /*1220*/  LEA.HI.X.SX32 R111, R111, R241, 0x1, P1 ;  /* 0x000000f16f6f7211 */ /* 0x000fe200008f0eff */
[----:B------:R0:W5:Y:S01]  /*1230*/  LDG.E.U8 R246, desc[UR18][R240.64] ;  /* 0x00000012f0f67981 */ /* 0x000162000c1e1100 */
[----:B------:R-:W-:-:S02]  /*1240*/  IADD3 R174, P3, R171, R240, RZ ;  /* 0x000000f0abae7210 */ /* 0x000fc40007f7e0ff */
[-C--:B------:R-:W-:Y:S01]  /*1250*/  LEA.HI.X.SX32 R139, R139, R241.reuse, 0x1, P0 ;  /* 0x000000f18b8b7211 */ /* 0x080fe200000f0eff */
[----:B------:R-:W5:Y:S01]  /*1260*/  LDG.E.U8 R238, desc[UR18][R238.64] ;  /* 0x00000012eeee7981 */ /* 0x000f62000c1e1100 */
[-C--:B------:R-:W-:Y:S02]  /*1270*/  IADD3 R176, P1, R173, R240.reuse, RZ ;  /* 0x000000f0adb07210 */ /* 0x080fe40007f3e0ff */
[-C--:B------:R-:W-:Y:S01]  /*1280*/  LEA.HI.X.SX32 R183, R179, R241.reuse, 0x1, P2 ;  /* 0x000000f1b3b77211 */ /* 0x080fe200010f0eff */
[----:B------:R-:W5:Y:S01]  /*1290*/  LDG.E.U8 R168, desc[UR18][R168.64] ;  /* 0x00000012a8a87981 */ /* 0x000f62000c1e1100 */
[-C--:B------:R-:W-:Y:S02]  /*12a0*/  IADD3 R170, P0, R101, R240.reuse, RZ ;  /* 0x000000f065aa7210 */ /* 0x080fe40007f1e0ff */
[----:B------:R-:W-:Y:S01]  /*12b0*/  IADD3 R14, P2, R15, R240, RZ ;  /* 0x000000f00f0e7210 */ /* 0x000fe20007f5e0ff */
[----:B------:R-:W5:Y:S01]  /*12c0*/  LDG.E.U8 R237, desc[UR18][R236.64] ;  /* 0x00000012eced7981 */ /* 0x000f62000c1e1100 */
[----:B------:R-:W-:-:S02]  /*12d0*/  LEA.HI.X.SX32 R179, R175, R241, 0x1, P6 ;  /* 0x000000f1afb37211 */ /* 0x000fc400030f0eff */
[-C--:B------:R-:W-:Y:S01]  /*12e0*/  LEA.HI.X.SX32 R181, R177, R241.reuse, 0x1, P4 ;  /* 0x000000f1b1b57211 */ /* 0x080fe200020f0eff */
[----:B------:R-:W5:Y:S01]  /*12f0*/  LDG.E.U8 R124, desc[UR18][R124.64] ;  /* 0x000000127c7c7981 */ /* 0x000f62000c1e1100 */
[-C--:B------:R-:W-:Y:S02]  /*1300*/  LEA.HI.X.SX32 R113, R113, R241.reuse, 0x1, P5 ;  /* 0x000000f171717211 */ /* 0x080fe400028f0eff */
[-C--:B------:R-:W-:Y:S01]  /*1310*/  IADD3 R102, P6, R103, R240.reuse, RZ ;  /* 0x000000f067667210 */ /* 0x080fe20007fde0ff */
[----:B------:R-:W-:Y:S01]  /*1320*/  IMAD R247, R247, 0x7f, RZ ;  /* 0x0000007ff7f77824 */ /* 0x000fe200078e02ff */
[-C--:B------:R-:W-:Y:S01]  /*1330*/  LEA.HI.X.SX32 R175, R171, R241.reuse, 0x1, P3 ;  /* 0x000000f1abaf7211 */ /* 0x080fe200018f0eff */
[----:B------:R-:W5:Y:S01]  /*1340*/  LDG.E.U8 R235, desc[UR18][R234.64] ;  /* 0x00000012eaeb7981 */ /* 0x000f62000c1e1100 */
[-C--:B------:R-:W-:Y:S02]  /*1350*/  IADD3 R136, P4, R137, R240.reuse, RZ ;  /* 0x000000f089887210 */ /* 0x080fe40007f9e0ff */
[----:B------:R-:W-:Y:S01]  /*1360*/  IADD3 R172, P5, R135, R240, RZ ;  /* 0x000000f087ac7210 */ /* 0x000fe20007fbe0ff */
[----:B------:R-:W5:Y:S01]  /*1370*/  LDG.E.U8 R166, desc[UR18][R166.64] ;  /* 0x00000012a6a67981 */ /* 0x000f62000c1e1100 */
[----:B------:R-:W-:-:S02]  /*1380*/  LEA.HI.X.SX32 R177, R173, R241, 0x1, P1 ;  /* 0x000000f1adb17211 */ /* 0x000fc400008f0eff */
[-C--:B------:R-:W-:Y:S01]  /*1390*/  IADD3 R100, P3, R95, R240.reuse, RZ ;  /* 0x000000f05f647210 */ /* 0x080fe20007f7e0ff */
[----:B------:R-:W5:Y:S01]  /*13a0*/  LDG.E.U8 R233, desc[UR18][R232.64] ;  /* 0x00000012e8e97981 */ /* 0x000f62000c1e1100 */
[-C--:B------:R-:W-:Y:S02]  /*13b0*/  LEA.HI.X.SX32 R171, R101, R241.reuse, 0x1, P0 ;  /* 0x000000f165ab7211 */ /* 0x080fe400000f0eff */
[-C--:B------:R-:W-:Y:S01]  /*13c0*/  IADD3 R134, P1, R99, R240.reuse, RZ ;  /* 0x000000f063867210 */ /* 0x080fe20007f3e0ff */
[----:B------:R-:W5:Y:S01]  /*13d0*/  LDG.E.U8 R114, desc[UR18][R114.64] ;  /* 0x0000001272727981 */ /* 0x000f62000c1e1100 */
[----:B------:R-:W-:Y:S02]  /*13e0*/  LEA.HI.X.SX32 R15, R15, R241, 0x1, P2 ;  /* 0x000000f10f0f7211 */ /* 0x000fe400010f0eff */
[-C--:B------:R-:W-:Y:S01]  /*13f0*/  IADD3 R12, P0, R13, R240.reuse, RZ ;  /* 0x000000f00d0c7210 */ /* 0x080fe20007f1e0ff */
[----:B------:R-:W5:Y:S01]  /*1400*/  LDG.E.U8 R231, desc[UR18][R230.64] ;  /* 0x00000012e6e77981 */ /* 0x000f62000c1e1100 */
[----:B------:R-:W-:-:S02]  /*1410*/  IADD3 R98, P2, R97, R240, RZ ;  /* 0x000000f061627210 */ /* 0x000fc40007f5e0ff */
[-C--:B------:R-:W-:Y:S01]  /*1420*/  LEA.HI.X.SX32 R103, R103, R241.reuse, 0x1, P6 ;  /* 0x000000f167677211 */ /* 0x080fe200030f0eff */
[----:B------:R-:W5:Y:S01]  /*1430*/  LDG.E.U8 R164, desc[UR18][R164.64] ;  /* 0x00000012a4a47981 */ /* 0x000f62000c1e1100 */
[-C--:B------:R-:W-:Y:S02]  /*1440*/  LEA.HI.X.SX32 R137, R137, R241.reuse, 0x1, P4 ;  /* 0x000000f189897211 */ /* 0x080fe400020f0eff */
[-C--:B------:R-:W-:Y:S01]  /*1450*/  LEA.HI.X.SX32 R173, R135, R241.reuse, 0x1, P5 ;  /* 0x000000f187ad7211 */ /* 0x080fe200028f0eff */
[----:B------:R-:W5:Y:S01]  /*1460*/  LDG.E.U8 R229, desc[UR18][R228.64] ;  /* 0x00000012e4e57981 */ /* 0x000f62000c1e1100 */
[-C--:B------:R-:W-:Y:S02]  /*1470*/  IADD3 R94, P6, R91, R240.reuse, RZ ;  /* 0x000000f05b5e7210 */ /* 0x080fe40007fde0ff */
[----:B------:R-:W-:Y:S01]  /*1480*/  LEA.HI.X.SX32 R101, R95, R241, 0x1, P3 ;  /* 0x000000f15f657211 */ /* 0x000fe200018f0eff */
[----:B------:R-:W5:Y:S01]  /*1490*/  LDG.E.U8 R104, desc[UR18][R104.64] ;  /* 0x0000001268687981 */ /* 0x000f62000c1e1100 */
[----:B------:R-:W-:-:S02]  /*14a0*/  IADD3 R96, P4, R93, R240, RZ ;  /* 0x000000f05d607210 */ /* 0x000fc40007f9e0ff */
[-C--:B------:R-:W-:Y:S01]  /*14b0*/  IADD3 R54, P5, R55, R240.reuse, RZ ;  /* 0x000000f037367210 */ /* 0x080fe20007fbe0ff */
[----:B------:R-:W5:Y:S01]  /*14c0*/  LDG.E.U8 R227, desc[UR18][R226.64] ;  /* 0x00000012e2e37981 */ /* 0x000f62000c1e1100 */
[-C--:B------:R-:W-:Y:S02]  /*14d0*/  LEA.HI.X.SX32 R135, R99, R241.reuse, 0x1, P1 ;  /* 0x000000f163877211 */ /* 0x080fe400008f0eff */
[-C--:B------:R-:W-:Y:S01]  /*14e0*/  IADD3 R90, P3, R87, R240.reuse, RZ ;  /* 0x000000f0575a7210 */ /* 0x080fe20007f7e0ff */
[----:B------:R-:W5:Y:S01]  /*14f0*/  LDG.E.U8 R162, desc[UR18][R162.64] ;  /* 0x00000012a2a27981 */ /* 0x000f62000c1e1100 */
[-C--:B------:R-:W-:Y:S02]  /*1500*/  LEA.HI.X.SX32 R13, R13, R241.reuse, 0x1, P0 ;  /* 0x000000f10d0d7211 */ /* 0x080fe400000f0eff */
[----:B------:R-:W-:Y:S01]  /*1510*/  IADD3 R92, P1, R89, R240, RZ ;  /* 0x000000f0595c7210 */ /* 0x000fe20007f3e0ff */
[----:B------:R-:W5:Y:S01]  /*1520*/  LDG.E.U8 R225, desc[UR18][R224.64] ;  /* 0x00000012e0e17981 */ /* 0x000f62000c1e1100 */
[----:B------:R-:W-:-:S02]  /*1530*/  LEA.HI.X.SX32 R99, R97, R241, 0x1, P2 ;  /* 0x000000f161637211 */ /* 0x000fc400010f0eff */
[-C--:B------:R-:W-:Y:S01]  /*1540*/  IADD3 R86, P0, R83, R240.reuse, RZ ;  /* 0x000000f053567210 */ /* 0x080fe20007f1e0ff */
[----:B------:R-:W5:Y:S01]  /*1550*/  LDG.E.U8 R126, desc[UR18][R126.64] ;  /* 0x000000127e7e7981 */ /* 0x000f62000c1e1100 */
[----:B------:R-:W-:Y:S02]  /*1560*/  IADD3 R52, P2, R53, R240, RZ ;  /* 0x000000f035347210 */ /* 0x000fe40007f5e0ff */
[-C--:B------:R-:W-:Y:S01]  /*1570*/  LEA.HI.X.SX32 R95, R91, R241.reuse, 0x1, P6 ;  /* 0x000000f15b5f7211 */ /* 0x080fe200030f0eff */
[----:B------:R-:W5:Y:S01]  /*1580*/  LDG.E.U8 R223, desc[UR18][R222.64] ;  /* 0x00000012dedf7981 */ /* 0x000f62000c1e1100 */
[-C--:B------:R-:W-:Y:S02]  /*1590*/  LEA.HI.X.SX32 R97, R93, R241.reuse, 0x1, P4 ;  /* 0x000000f15d617211 */ /* 0x080fe400020f0eff */
[-C--:B------:R-:W-:Y:S01]  /*15a0*/  LEA.HI.X.SX32 R55, R55, R241.reuse, 0x1, P5 ;  /* 0x000000f137377211 */ /* 0x080fe200028f0eff */
[----:B------:R-:W5:Y:S01]  /*15b0*/  LDG.E.U8 R160, desc[UR18][R160.64] ;  /* 0x00000012a0a07981 */ /* 0x000f62000c1e1100 */
[----:B------:R-:W-:-:S02]  /*15c0*/  LEA.HI.X.SX32 R91, R87, R241, 0x1, P3 ;  /* 0x000000f1575b7211 */ /* 0x000fc400018f0eff */
[-C--:B------:R-:W-:Y:S01]  /*15d0*/  IADD3 R28, P4, R29, R240.reuse, RZ ;  /* 0x000000f01d1c7210 */ /* 0x080fe20007f9e0ff */
[----:B------:R-:W5:Y:S01]  /*15e0*/  LDG.E.U8 R221, desc[UR18][R220.64] ;  /* 0x00000012dcdd7981 */ /* 0x000f62000c1e1100 */
[-C--:B------:R-:W-:Y:S02]  /*15f0*/  IADD3 R88, P5, R85, R240.reuse, RZ ;  /* 0x000000f055587210 */ /* 0x080fe40007fbe0ff */
[-C--:B------:R-:W-:Y:S01]  /*1600*/  LEA.HI.X.SX32 R93, R89, R241.reuse, 0x1, P1 ;  /* 0x000000f1595d7211 */ /* 0x080fe200008f0eff */
[----:B------:R-:W5:Y:S01]  /*1610*/  LDG.E.U8 R128, desc[UR18][R128.64] ;  /* 0x0000001280807981 */ /* 0x000f62000c1e1100 */
[----:B------:R-:W-:Y:S02]  /*1620*/  LEA.HI.X.SX32 R87, R83, R241, 0x1, P0 ;  /* 0x000000f153577211 */ /* 0x000fe400000f0eff */
[-C--:B------:R-:W-:Y:S01]  /*1630*/  IADD3 R50, P6, R51, R240.reuse, RZ ;  /* 0x000000f033327210 */ /* 0x080fe20007fde0ff */
[----:B------:R-:W5:Y:S01]  /*1640*/  LDG.E.U8 R219, desc[UR18][R218.64] ;  /* 0x00000012dadb7981 */ /* 0x000f62000c1e1100 */
[----:B------:R-:W-:-:S02]  /*1650*/  IADD3 R30, P1, R31, R240, RZ ;  /* 0x000000f01f1e7210 */ /* 0x000fc40007f3e0ff */
[-C--:B------:R-:W-:Y:S01]  /*1660*/  LEA.HI.X.SX32 R53, R53, R241.reuse, 0x1, P2 ;  /* 0x000000f135357211 */ /* 0x080fe200010f0eff */
[----:B------:R-:W5:Y:S01]  /*1670*/  LDG.E.U8 R158, desc[UR18][R158.64] ;  /* 0x000000129e9e7981 */ /* 0x000f62000c1e1100 */
[-C--:B------:R-:W-:Y:S02]  /*1680*/  IADD3 R46, P0, R47, R240.reuse, RZ ;  /* 0x000000f02f2e7210 */ /* 0x080fe40007f1e0ff */
[-C--:B------:R-:W-:Y:S01]  /*1690*/  IADD3 R84, P2, R81, R240.reuse, RZ ;  /* 0x000000f051547210 */ /* 0x080fe20007f5e0ff */
[----:B------:R-:W5:Y:S01]  /*16a0*/  LDG.E.U8 R217, desc[UR18][R216.64] ;  /* 0x00000012d8d97981 */ /* 0x000f62000c1e1100 */
[----:B------:R-:W-:Y:S02]  /*16b0*/  IADD3 R48, P3, R49, R240, RZ ;  /* 0x000000f031307210 */ /* 0x000fe40007f7e0ff */
        /* <DEDUP_REMOVED lines=8> */
[-C--:B------:R-:W-:Y:S02]  /*1740*/  LEA.HI.X.SX32 R31, R31, R241.reuse, 0x1, P1 ;  /* 0x000000f11f1f7211 */ /* 0x080fe400008f0eff */
        /* <DEDUP_REMOVED lines=8> */
[-C--:B------:R-:W-:Y:S02]  /*17d0*/  IADD3 R34, P2, R35, R240.reuse, RZ ;  /* 0x000000f023227210 */ /* 0x080fe40007f5e0ff */
[----:B------:R-:W-:Y:S01]  /*17e0*/  LEA.HI.X.SX32 R49, R49, R241, 0x1, P3 ;  /* 0x000000f131317211 */ /* 0x000fe200018f0eff */
[----:B------:R-:W5:Y:S01]  /*17f0*/  LDG.E.U8 R154, desc[UR18][R154.64] ;  /* 0x000000129a9a7981 */ /* 0x000f62000c1e1100 */
[----:B------:R-:W-:-:S02]  /*1800*/  IADD3 R76, P3, R45, R240, RZ ;  /* 0x000000f02d4c7210 */ /* 0x000fc40007f7e0ff */
[-C--:B------:R-:W-:Y:S01]  /*1810*/  LEA.HI.X.SX32 R83, R79, R241.reuse, 0x1, P4 ;  /* 0x000000f14f537211 */ /* 0x080fe200020f0eff */
[----:B------:R-:W5:Y:S01]  /*1820*/  LDG.E.U8 R209, desc[UR18][R208.64] ;  /* 0x00000012d0d17981 */ /* 0x000f62000c1e1100 */
[-C--:B------:R-:W-:Y:S02]  /*1830*/  LEA.HI.X.SX32 R33, R33, R241.reuse, 0x1, P5 ;  /* 0x000000f121217211 */ /* 0x080fe400028f0eff */
[-C--:B------:R-:W-:Y:S01]  /*1840*/  IADD3 R44, P4, R19, R240.reuse, RZ ;  /* 0x000000f0132c7210 */ /* 0x080fe20007f9e0ff */
[----:B------:R-:W5:Y:S01]  /*1850*/  LDG.E.U8 R116, desc[UR18][R116.64] ;  /* 0x0000001274747981 */ /* 0x000f62000c1e1100 */
[----:B------:R-:W-:Y:S02]  /*1860*/  IADD3 R74, P5, R43, R240, RZ ;  /* 0x000000f02b4a7210 */ /* 0x000fe40007fbe0ff */
[-C--:B------:R-:W-:Y:S01]  /*1870*/  LEA.HI.X.SX32 R81, R77, R241.reuse, 0x1, P6 ;  /* 0x000000f14d517211 */ /* 0x080fe200030f0eff */
[----:B------:R-:W5:Y:S01]  /*1880*/  LDG.E.U8 R207, desc[UR18][R206.64] ;  /* 0x00000012cecf7981 */ /* 0x000f62000c1e1100 */
[----:B------:R-:W-:-:S02]  /*1890*/  LEA.HI.X.SX32 R79, R75, R241, 0x1, P1 ;  /* 0x000000f14b4f7211 */ /* 0x000fc400008f0eff */
[-C--:B------:R-:W-:Y:S01]  /*18a0*/  LEA.HI.X.SX32 R73, R73, R241.reuse, 0x1, P0 ;  /* 0x000000f149497211 */ /* 0x080fe200000f0eff */
[----:B------:R-:W5:Y:S01]  /*18b0*/  LDG.E.U8 R152, desc[UR18][R152.64] ;  /* 0x0000001298987981 */ /* 0x000f62000c1e1100 */
[-C--:B------:R-:W-:Y:S02]  /*18c0*/  IADD3 R18, P6, R71, R240.reuse, RZ ;  /* 0x000000f047127210 */ /* 0x080fe40007fde0ff */
        /* <DEDUP_REMOVED lines=11> */
[----:B------:R-:W-:Y:S02]  /*1980*/  IADD3 R20, P3, R67, R240, RZ ;  /* 0x000000f043147210 */ /* 0x000fe40007f7e0ff */
[-C--:B------:R-:W-:Y:S01]  /*1990*/  LEA.HI.X.SX32 R19, R71, R241.reuse, 0x1, P6 ;  /* 0x000000f147137211 */ /* 0x080fe200030f0eff */
[----:B------:R-:W5:Y:S01]  /*19a0*/  LDG.E.U8 R201, desc[UR18][R200.64] ;  /* 0x00000012c8c97981 */ /* 0x000f62000c1e1100 */
[----:B------:R-:W-:-:S02]  /*19b0*/  LEA.HI.X.SX32 R43, R21, R241, 0x1, P1 ;  /* 0x000000f1152b7211 */ /* 0x000fc400008f0eff */
[-C--:B------:R-:W-:Y:S01]  /*19c0*/  LEA.HI.X.SX32 R69, R69, R241.reuse, 0x1, P0 ;  /* 0x000000f145457211 */ /* 0x080fe200000f0eff */
[----:B------:R-:W5:Y:S01]  /*19d0*/  LDG.E.U8 R120, desc[UR18][R120.64] ;  /* 0x0000001278787981 */ /* 0x000f62000c1e1100 */
[-C--:B------:R-:W-:Y:S02]  /*19e0*/  LEA.HI.X.SX32 R71, R41, R241.reuse, 0x1, P2 ;  /* 0x000000f129477211 */ /* 0x080fe400010f0eff */
[-C--:B------:R-:W-:Y:S01]  /*19f0*/  IADD3 R40, P0, R23, R240.reuse, RZ ;  /* 0x000000f017287210 */ /* 0x080fe20007f1e0ff */
        /* <DEDUP_REMOVED lines=8> */
[----:B------:R-:W-:Y:S01]  /*1a80*/  LEA.HI.X.SX32 R23, R251, R241, 0x1, P2 ;  /* 0x000000f1fb177211 */ /* 0x000fe200010f0eff */
[----:B------:R-:W5:Y:S01]  /*1a90*/  LDG.E.U8 R122, desc[UR18][R122.64] ;  /* 0x000000127a7a7981 */ /* 0x000f62000c1e1100 */
[-C--:B------:R-:W-:Y:S02]  /*1aa0*/  IADD3 R64, P0, R25, R240.reuse, RZ ;  /* 0x000000f019407210 */ /* 0x080fe40007f1e0ff */
[-C--:B------:R-:W-:Y:S01]  /*1ab0*/  IADD3 R38, P1, R39, R240.reuse, RZ ;  /* 0x000000f027267210 */ /* 0x080fe20007f3e0ff */
[----:B------:R-:W5:Y:S01]  /*1ac0*/  LDG.E.U8 R195, desc[UR18][R194.64] ;  /* 0x00000012c2c37981 */ /* 0x000f62000c1e1100 */
[----:B------:R-:W-:-:S02]  /*1ad0*/  IADD3 R24, P2, R63, R240, RZ ;  /* 0x000000f03f187210 */ /* 0x000fc40007f5e0ff */
        /* <DEDUP_REMOVED lines=18> */
[-C--:B------:R-:W-:Y:S01]  /*1c00*/  IADD3 R8, P3, R9, R240.reuse, RZ ;  /* 0x000000f009087210 */ /* 0x080fe20007f7e0ff */
[----:B------:R-:W5:Y:S01]  /*1c10*/  LDG.E.U8 R108, desc[UR18][R108.64] ;  /* 0x000000126c6c7981 */ /* 0x000f62000c1e1100 */
[-C--:B------:R-:W-:Y:S02]  /*1c20*/  IADD3 R56, P4, R57, R240.reuse, RZ ;  /* 0x000000f039387210 */ /* 0x080fe40007f9e0ff */
[-C--:B------:R-:W-:Y:S01]  /*1c30*/  IADD3 R26, P5, R27, R240.reuse, RZ ;  /* 0x000000f01b1a7210 */ /* 0x080fe20007fbe0ff */
[----:B------:R-:W5:Y:S01]  /*1c40*/  LDG.E.U8 R187, desc[UR18][R186.64] ;  /* 0x00000012babb7981 */ /* 0x000f62000c1e1100 */
[----:B0-----:R-:W-:Y:S02]  /*1c50*/  IADD3 R240, P6, R247, R240, RZ ;  /* 0x000000f0f7f07210 */ /* 0x001fe40007fde0ff */
[-C--:B------:R-:W-:Y:S01]  /*1c60*/  LEA.HI.X.SX32 R61, R61, R241.reuse, 0x1, P0 ;  /* 0x000000f13d3d7211 */ /* 0x080fe200000f0eff */
[----:B------:R-:W5:Y:S01]  /*1c70*/  LDG.E.U8 R142, desc[UR18][R142.64] ;  /* 0x000000128e8e7981 */ /* 0x000f62000c1e1100 */
[----:B------:R-:W-:-:S02]  /*1c80*/  LEA.HI.X.SX32 R11, R11, R241, 0x1, P1 ;  /* 0x000000f10b0b7211 */ /* 0x000fc400008f0eff */
[-C--:B------:R-:W-:Y:S01]  /*1c90*/  LEA.HI.X.SX32 R59, R59, R241.reuse, 0x1, P2 ;  /* 0x000000f13b3b7211 */ /* 0x080fe200010f0eff */
[----:B------:R-:W5:Y:S01]  /*1ca0*/  LDG.E.U8 R185, desc[UR18][R184.64] ;  /* 0x00000012b8b97981 */ /* 0x000f62000c1e1100 */
[-C--:B------:R-:W-:Y:S02]  /*1cb0*/  LEA.HI.X.SX32 R9, R9, R241.reuse, 0x1, P3 ;  /* 0x000000f109097211 */ /* 0x080fe400018f0eff */
[-C--:B------:R-:W-:Y:S01]  /*1cc0*/  LEA.HI.X.SX32 R57, R57, R241.reuse, 0x1, P4 ;  /* 0x000000f139397211 */ /* 0x080fe200020f0eff */
[----:B------:R-:W5:Y:S01]  /*1cd0*/  LDG.E.U8 R110, desc[UR18][R110.64] ;  /* 0x000000126e6e7981 */ /* 0x000f62000c1e1100 */
[-C--:B------:R-:W-:Y:S02]  /*1ce0*/  LEA.HI.X.SX32 R27, R27, R241.reuse, 0x1, P5 ;  /* 0x000000f11b1b7211 */ /* 0x080fe400028f0eff */
[----:B------:R-:W-:Y:S01]  /*1cf0*/  LEA.HI.X.SX32 R241, R247, R241, 0x1, P6 ;  /* 0x000000f1f7f17211 */ /* 0x000fe200030f0eff */
[----:B------:R-:W5:Y:S04]  /*1d00*/  LDG.E.U8 R183, desc[UR18][R182.64] ;  /* 0x00000012b6b77981 */ /* 0x000f68000c1e1100 */
        /* <DEDUP_REMOVED lines=38> */
[----:B------:R0:W5:Y:S04]  /*1f70*/  LDG.E.U8 R13, desc[UR18][R18.64] ;  /* 0x00000012120d7981 */ /* 0x000168000c1e1100 */
        /* <DEDUP_REMOVED lines=19> */
[----:B------:R5:W5:Y:S04]  /*20b0*/  LDG.E.U8 R43, desc[UR18][R26.64] ;  /* 0x000000121a2b7981 */ /* 0x000b68000c1e1100 */
[----:B------:R-:W5:Y:S01]  /*20c0*/  LDG.E.U8 R240, desc[UR18][R240.64] ;  /* 0x00000012f0f07981 */ /* 0x000f62000c1e1100 */
[----:B------:R-:W5:Y:S01]  /*20d0*/  S2UR UR4, SR_CgaCtaId ;  /* 0x00000000000479c3 */ /* 0x000f620000008800 */
[----:B0-----:R-:W-:-:S02]  /*20e0*/  LOP3.LUT R19, R248, 0x7, RZ, 0xc0, !PT ;  /* 0x00000007f8137812 */ /* 0x001fc400078ec0ff */
[----:B----4-:R-:W-:-:S03]  /*20f0*/  PRMT R3, R244, 0x3340, R3 ;  /* 0x00003340f4037816 */ /* 0x010fc60000000003 */
[----:B-1----:R-:W-:Y:S01]  /*2100*/  IMAD R39, R0, 0x8, R19 ;  /* 0x0000000800277824 */ /* 0x002fe200078e0213 */
[----:B--2---:R-:W-:Y:S01]  /*2110*/  PRMT R0, R243, 0x3340, R5 ;  /* 0x00003340f3007816 */ /* 0x004fe20000000005 */
[----:B------:R-:W-:Y:S01]  /*2120*/  UMOV UR17, 0x400 ;  /* 0x0000040000117882 */ /* 0x000fe20000000000 */
[----:B------:R-:W-:Y:S02]  /*2130*/  PRMT R245, R245, 0x3340, R6 ;  /* 0x00003340f5f57816 */ /* 0x000fe40000000006 */
[----:B---3--:R-:W-:Y:S02]  /*2140*/  PRMT R6, R242, 0x3340, R4 ;  /* 0x00003340f2067816 */ /* 0x008fe40000000004 */
[----:B-----5:R-:W-:Y:S02]  /*2150*/  PRMT R7, R7, 0x3340, R238 ;  /* 0x0000334007077816 */ /* 0x020fe400000000ee */
[----:B------:R-:W-:Y:S02]  /*2160*/  PRMT R2, R246, 0x3340, R2 ;  /* 0x00003340f6027816 */ /* 0x000fe40000000002 */
[----:B------:R-:W-:-:S02]  /*2170*/  PRMT R168, R168, 0x3340, R237 ;  /* 0x00003340a8a87816 */ /* 0x000fc400000000ed */
[----:B------:R-:W-:Y:S02]  /*2180*/  PRMT R235, R124, 0x3340, R235 ;  /* 0x000033407ceb7816 */ /* 0x000fe400000000eb */
[----:B------:R-:W-:Y:S01]  /*2190*/  PRMT R5, R3, 0x5410, R0 ;  /* 0x0000541003057816 */ /* 0x000fe20000000000 */
[----:B------:R-:W-:Y:S01]  /*21a0*/  IMAD.SHL.U32 R0, R39, 0x10, RZ ;  /* 0x0000001027007824 */ /* 0x000fe200078e00ff */
[----:B------:R-:W-:Y:S01]  /*21b0*/  ULEA UR17, UR4, UR17, 0x18 ;  /* 0x0000001104117291 */ /* 0x000fe2000f8ec03f */
[----:B------:R-:W-:Y:S02]  /*21c0*/  PRMT R8, R166, 0x3340, R233 ;  /* 0x00003340a6087816 */ /* 0x000fe400000000e9 */
[----:B------:R-:W-:Y:S02]  /*21d0*/  PRMT R231, R114, 0x3340, R231 ;  /* 0x0000334072e77816 */ /* 0x000fe400000000e7 */
[----:B------:R-:W-:Y:S02]  /*21e0*/  PRMT R9, R164, 0x3340, R229 ;  /* 0x00003340a4097816 */ /* 0x000fe400000000e5 */
[----:B------:R-:W-:-:S02]  /*21f0*/  PRMT R104, R104, 0x3340, R227 ;  /* 0x0000334068687816 */ /* 0x000fc400000000e3 */
[----:B------:R-:W-:Y:S02]  /*2200*/  PRMT R10, R162, 0x3340, R225 ;  /* 0x00003340a20a7816 */ /* 0x000fe400000000e1 */
[----:B------:R-:W-:Y:S02]  /*2210*/  PRMT R223, R126, 0x3340, R223 ;  /* 0x000033407edf7816 */ /* 0x000fe400000000df */
        /* <DEDUP_REMOVED lines=32> */
[----:B------:R-:W-:Y:S02]  /*2420*/  LOP3.LUT R2, R0, 0x10, RZ, 0x3c, !PT ;  /* 0x0000001000027812 */ /* 0x000fe400078e3cff */
[----:B------:R-:W-:-:S02]  /*2430*/  PRMT R16, R16, 0x5410, R215 ;  /* 0x0000541010107816 */ /* 0x000fc400000000d7 */
[----:B------:R-:W-:Y:S02]  /*2440*/  PRMT R17, R17, 0x5410, R132 ;  /* 0x0000541011117816 */ /* 0x000fe40000000084 */
[----:B------:R-:W-:Y:S02]  /*2450*/  PRMT R102, R102, 0x3340, R171 ;  /* 0x0000334066667816 */ /* 0x000fe400000000ab */
[----:B------:R-:W-:Y:S02]  /*2460*/  PRMT R18, R18, 0x5410, R207 ;  /* 0x0000541012127816 */ /* 0x000fe400000000cf */
[----:B------:R-:W-:Y:S02]  /*2470*/  PRMT R19, R19, 0x5410, R118 ;  /* 0x0000541013137816 */ /* 0x000fe40000000076 */
[----:B------:R-:W-:Y:S02]  /*2480*/  LOP3.LUT R3, R0, 0x20, RZ, 0x3c, !PT ;  /* 0x0000002000037812 */ /* 0x000fe400078e3cff */
[----:B------:R-:W-:Y:S01]  /*2490*/  PRMT R99, R134, 0x3340, R99 ;  /* 0x0000334086637816 */ /* 0x000fe20000000063 */
[----:B------:R0:W-:Y:S01]  /*24a0*/  STS.128 [R0+UR17], R4 ;  /* 0x0000000400007988 */ /* 0x0001e20008000c11 */
        /* <DEDUP_REMOVED lines=11> */
[----:B------:R-:W-:Y:S02]  /*2560*/  PRMT R27, R27, 0x5410, R102 ;  /* 0x000054101b1b7816 */ /* 0x000fe40000000066 */
[----:B------:R-:W-:-:S02]  /*2570*/  PRMT R52, R52, 0x3340, R91 ;  /* 0x0000334034347816 */ /* 0x000fc4000000005b */
[----:B------:R-:W-:Y:S01]  /*2580*/  LOP3.LUT R37, R0, 0x40, RZ, 0x3c, !PT ;  /* 0x0000004000257812 */ /* 0x000fe200078e3cff */
[----:B------:R1:W-:Y:S01]  /*2590*/  STS.128 [R2+UR17], R8 ;  /* 0x0000000802007988 */ /* 0x0003e20008000c11 */
[----:B------:R-:W-:Y:S02]  /*25a0*/  PRMT R100, R99, 0x5410, R100 ;  /* 0x0000541063647816 */ /* 0x000fe40000000064 */
[----:B------:R-:W-:Y:S02]  /*25b0*/  PRMT R89, R28, 0x3340, R89 ;  /* 0x000033401c597816 */ /* 0x000fe40000000059 */
[----:B------:R-:W-:Y:S02]  /*25c0*/  PRMT R101, R54, 0x5410, R93 ;  /* 0x0000541036657816 */ /* 0x000fe4000000005d */
[----:B------:R-:W-:Y:S02]  /*25d0*/  PRMT R102, R52, 0x5410, R89 ;  /* 0x0000541034667816 */ /* 0x000fe40000000059 */
[----:B------:R-:W-:-:S02]  /*25e0*/  PRMT R50, R50, 0x3340, R87 ;  /* 0x0000334032327816 */ /* 0x000fc40000000057 */
[----:B0-----:R-:W-:Y:S02]  /*25f0*/  LOP3.LUT R5, R0, 0x50, RZ, 0x3c, !PT ;  /* 0x0000005000057812 */ /* 0x001fe400078e3cff */
[----:B------:R-:W-:Y:S01]  /*2600*/  PRMT R85, R30, 0x3340, R85 ;  /* 0x000033401e557816 */ /* 0x000fe20000000055 */
[----:B------:R-:W-:Y:S01]  /*2610*/  STS.128 [R3+UR17], R16 ;  /* 0x0000001003007988 */ /* 0x000fe20008000c11 */
[----:B------:R-:W-:Y:S01]  /*2620*/  LOP3.LUT R6, R0, 0x60, RZ, 0x3c, !PT ;  /* 0x0000006000067812 */ /* 0x000fe200078e3cff */
[----:B-1----:R-:W0:Y:S01]  /*2630*/  LDC R2, c[0x0][0x280] ;  /* 0x0000a000ff027b82 */ /* 0x002e220000000800 */
[----:B------:R-:W-:Y:S02]  /*2640*/  PRMT R103, R50, 0x5410, R85 ;  /* 0x0000541032677816 */ /* 0x000fe40000000055 */
[----:B------:R-:W-:Y:S01]  /*2650*/  PRMT R48, R48, 0x3340, R83 ;  /* 0x0000334030307816 */ /* 0x000fe20000000053 */
[----:B------:R-:W-:Y:S01]  /*2660*/  STS.128 [R14+UR17], R20 ;  /* 0x000000140e007988 */ /* 0x000fe20008000c11 */
[----:B------:R-:W-:-:S02]  /*2670*/  LOP3.LUT R7, R0, 0x70, RZ, 0x3c, !PT ;  /* 0x0000007000077812 */ /* 0x000fc400078e3cff */
[----:B------:R-:W-:Y:S01]  /*2680*/  PRMT R81, R32, 0x3340, R81 ;  /* 0x0000334020517816 */ /* 0x000fe20000000051 */
[----:B------:R-:W-:Y:S03]  /*2690*/  STS.128 [R37+UR17], R24 ;  /* 0x0000001825007988 */ /* 0x000fe60008000c11 */
[----:B------:R-:W-:Y:S02]  /*26a0*/  PRMT R48, R48, 0x5410, R81 ;  /* 0x0000541030307816 */ /* 0x000fe40000000051 */
[----:B------:R-:W-:Y:S02]  /*26b0*/  PRMT R46, R46, 0x3340, R79 ;  /* 0x000033402e2e7816 */ /* 0x000fe4000000004f */
[----:B------:R-:W-:-:S04]  /*26c0*/  PRMT R49, R34, 0x3340, R77 ;  /* 0x0000334022317816 */ /* 0x000fc8000000004d */
[----:B------:R-:W-:Y:S02]  /*26d0*/  PRMT R49, R46, 0x5410, R49 ;  /* 0x000054102e317816 */ /* 0x000fe40000000031 */
[----:B------:R-:W-:Y:S02]  /*26e0*/  PRMT R44, R44, 0x3340, R75 ;  /* 0x000033402c2c7816 */ /* 0x000fe4000000004b */
[----:B------:R-:W-:-:S04]  /*26f0*/  PRMT R13, R13, 0x3340, R72 ;  /* 0x000033400d0d7816 */ /* 0x000fc80000000048 */
[----:B------:R-:W-:Y:S02]  /*2700*/  PRMT R50, R44, 0x5410, R13 ;  /* 0x000054102c327816 */ /* 0x000fe4000000000d */
[----:B------:R-:W-:Y:S02]  /*2710*/  PRMT R42, R42, 0x3340, R71 ;  /* 0x000033402a2a7816 */ /* 0x000fe40000000047 */
[----:B------:R-:W-:-:S04]  /*2720*/  PRMT R15, R15, 0x3340, R68 ;  /* 0x000033400f0f7816 */ /* 0x000fc80000000044 */
[----:B------:R-:W-:Y:S02]  /*2730*/  PRMT R51, R42, 0x5410, R15 ;  /* 0x000054102a337816 */ /* 0x000fe4000000000f */
[----:B------:R-:W-:Y:S01]  /*2740*/  PRMT R40, R40, 0x3340, R67 ;  /* 0x0000334028287816 */ /* 0x000fe20000000043 */
[----:B------:R1:W-:Y:S01]  /*2750*/  STS.128 [R5+UR17], R100 ;  /* 0x0000006405007988 */ /* 0x0003e20008000c11 */
[----:B------:R-:W-:-:S04]  /*2760*/  PRMT R29, R29, 0x3340, R64 ;  /* 0x000033401d1d7816 */ /* 0x000fc80000000040 */
[----:B------:R-:W-:Y:S02]  /*2770*/  PRMT R40, R40, 0x5410, R29 ;  /* 0x0000541028287816 */ /* 0x000fe4000000001d */
[----:B------:R-:W-:Y:S02]  /*2780*/  PRMT R31, R38, 0x3340, R31 ;  /* 0x00003340261f7816 */ /* 0x000fe4000000001f */
[----:B------:R-:W-:Y:S02]  /*2790*/  PRMT R62, R33, 0x3340, R62 ;  /* 0x00003340213e7816 */ /* 0x000fe4000000003e */
[----:B------:R-:W-:Y:S02]  /*27a0*/  PRMT R36, R36, 0x3340, R61 ;  /* 0x0000334024247816 */ /* 0x000fe4000000003d */
[----:B------:R-:W-:-:S04]  /*27b0*/  PRMT R35, R35, 0x3340, R58 ;  /* 0x0000334023237816 */ /* 0x000fc8000000003a */
[----:B------:R-:W-:Y:S02]  /*27c0*/  PRMT R42, R36, 0x5410, R35 ;  /* 0x00005410242a7816 */ /* 0x000fe40000000023 */
[----:B------:R-:W-:Y:S02]  /*27d0*/  PRMT R56, R41, 0x3340, R56 ;  /* 0x0000334029387816 */ /* 0x000fe40000000038 */
[----:B------:R-:W-:Y:S02]  /*27e0*/  PRMT R41, R31, 0x5410, R62 ;  /* 0x000054101f297816 */ /* 0x000fe4000000003e */
[----:B------:R-:W-:-:S04]  /*27f0*/  PRMT R43, R43, 0x3340, R240 ;  /* 0x000033402b2b7816 */ /* 0x000fc800000000f0 */
[----:B------:R-:W-:Y:S01]  /*2800*/  PRMT R43, R56, 0x5410, R43 ;  /* 0x00005410382b7816 */ /* 0x000fe2000000002b */
[----:B------:R2:W-:Y:S01]  /*2810*/  STS.128 [R6+UR17], R48 ;  /* 0x0000003006007988 */ /* 0x0005e20008000c11 */
[----:B------:R-:W-:-:S03]  /*2820*/  IMAD.MOV.U32 R0, RZ, RZ, 0x3f800000 ;  /* 0x3f800000ff007424 */ /* 0x000fc600078e00ff */
[----:B------:R3:W-:Y:S01]  /*2830*/  STS.128 [R7+UR17], R40 ;  /* 0x0000002807007988 */ /* 0x0007e20008000c11 */
[----:B-1----:R-:W-:-:S03]  /*2840*/  IMAD.MOV.U32 R5, RZ, RZ, 0x3f800000 ;  /* 0x3f800000ff057424 */ /* 0x002fc600078e00ff */
[----:B------:R1:W-:Y:S01]  /*2850*/  STL [R1+0x10c], R0 ;  /* 0x00010c0001007387 */ /* 0x0003e20000100800 */
[----:B--2---:R-:W-:Y:S02]  /*2860*/  IMAD.MOV.U32 R6, RZ, RZ, 0x3f800000 ;  /* 0x3f800000ff067424 */ /* 0x004fe400078e00ff */
[----:B---3--:R-:W-:-:S05]  /*2870*/  IMAD.MOV.U32 R7, RZ, RZ, 0x3f800000 ;  /* 0x3f800000ff077424 */ /* 0x008fca00078e00ff */
[----:B------:R2:W-:Y:S04]  /*2880*/  STL [R1+0x108], R7 ;  /* 0x0001080701007387 */ /* 0x0005e80000100800 */
[----:B------:R2:W-:Y:S04]  /*2890*/  STL [R1+0x104], R6 ;  /* 0x0001040601007387 */ /* 0x0005e80000100800 */
[----:B------:R2:W-:Y:S04]  /*28a0*/  STL [R1], RZ ;  /* 0x000000ff01007387 */ /* 0x0005e80000100800 */
[----:B------:R2:W-:Y:S04]  /*28b0*/  STL [R1+0x100], R5 ;  /* 0x0001000501007387 */ /* 0x0005e80000100800 */
[----:B------:R2:W-:Y:S04]  /*28c0*/  STL [R1+0x4], RZ ;  /* 0x000004ff01007387 */ /* 0x0005e80000100800 */
        /* <DEDUP_REMOVED lines=61> */
[----:B------:R2:W-:Y:S01]  /*2ca0*/  STL [R1+0xfc], RZ ;  /* 0x0000fcff01007387 */ /* 0x0005e20000100800 */
[----:B0-----:R-:W-:Y:S01]  /*2cb0*/  ISETP.GE.AND P0, PT, R2, 0x1, PT ;  /* 0x000000010200780c */ /* 0x001fe20003f06270 */
[----:B------:R-:W-:Y:S01]  /*2cc0*/  IMAD.MOV.U32 R4, RZ, RZ, -0x800000 ;  /* 0xff800000ff047424 */ /* 0x000fe200078e00ff */
[----:B------:R-:W-:Y:S01]  /*2cd0*/  CS2R R152, SRZ ;  /* 0x0000000000987805 */ /* 0x000fe2000001ff00 */
[----:B-1----:R-:W-:Y:S01]  /*2ce0*/  IMAD.MOV.U32 R0, RZ, RZ, -0x800000 ;  /* 0xff800000ff007424 */ /* 0x002fe200078e00ff */
[----:B------:R-:W-:Y:S01]  /*2cf0*/  CS2R R154, SRZ ;  /* 0x00000000009a7805 */ /* 0x000fe2000001ff00 */
[----:B------:R-:W-:Y:S01]  /*2d00*/  IMAD.MOV.U32 R3, RZ, RZ, -0x800000 ;  /* 0xff800000ff037424 */ /* 0x000fe200078e00ff */
[----:B------:R-:W-:Y:S01]  /*2d10*/  CS2R R156, SRZ ;  /* 0x00000000009c7805 */ /* 0x000fe2000001ff00 */
[----:B------:R-:W-:Y:S01]  /*2d20*/  IMAD.MOV.U32 R2, RZ, RZ, -0x800000 ;  /* 0xff800000ff027424 */ /* 0x000fe200078e00ff */
[----:B------:R-:W-:-:S02]  /*2d30*/  CS2R R158, SRZ ;  /* 0x00000000009e7805 */ /* 0x000fc4000001ff00 */
[----:B------:R-:W-:Y:S02]  /*2d40*/  CS2R R160, SRZ ;  /* 0x0000000000a07805 */ /* 0x000fe4000001ff00 */
[----:B------:R-:W-:Y:S02]  /*2d50*/  CS2R R162, SRZ ;  /* 0x0000000000a27805 */ /* 0x000fe4000001ff00 */
[----:B------:R-:W-:Y:S02]  /*2d60*/  CS2R R164, SRZ ;  /* 0x0000000000a47805 */ /* 0x000fe4000001ff00 */
[----:B------:R-:W-:Y:S02]  /*2d70*/  CS2R R166, SRZ ;  /* 0x0000000000a67805 */ /* 0x000fe4000001ff00 */
[----:B------:R-:W-:Y:S02]  /*2d80*/  CS2R R168, SRZ ;  /* 0x0000000000a87805 */ /* 0x000fe4000001ff00 */
        /* <DEDUP_REMOVED lines=22> */
[----:B------:R-:W-:Y:S01]  /*2ef0*/  CS2R R214, SRZ ;  /* 0x0000000000d67805 */ /* 0x000fe2000001ff00 */
[----:B--2---:R-:W-:Y:S06]  /*2f00*/  @!P0 BRA `(.L_x_0) ;  /* 0x000000b800cc8947 */ /* 0x004fec0003800000 */
[----:B------:R-:W0:Y:S01]  /*2f10*/  LDC.64 R126, c[0x0][0x250] ;  /* 0x00009400ff7e7b82 */ /* 0x000e220000000a00 */
[--C-:B------:R-:W-:Y:S01]  /*2f20*/  SHF.R.U32.HI R0, RZ, 0x7, R248.reuse ;  /* 0x00000007ff007819 */ /* 0x100fe200000116f8 */
[----:B------:R-:W-:Y:S01]  /*2f30*/  ULDC UR6, c[0x0][0x258] ;  /* 0x0000960000067ab9 */ /* 0x000fe20000000800 */
[----:B------:R-:W-:Y:S01]  /*2f40*/  SHF.R.U32.HI R3, RZ, 0x5, R248 ;  /* 0x00000005ff037819 */ /* 0x000fe200000116f8 */
[----:B------:R-:W-:Y:S01]  /*2f50*/  ULDC.64 UR8, c[0x0][0x218] ;  /* 0x0000860000087ab9 */ /* 0x000fe20000000a00 */
[----:B------:R-:W-:Y:S01]  /*2f60*/  SGXT.U32 R0, R0, 0x1 ;  /* 0x000000010000781a */ /* 0x000fe20000000000 */
[----:B------:R-:W-:Y:S01]  /*2f70*/  ULDC.64 UR4, c[0x0][0x260] ;  /* 0x0000980000047ab9 */ /* 0x000fe20000000a00 */
[----:B------:R-:W-:Y:S01]  /*2f80*/  R2UR UR34, R3 ;  /* 0x00000000032272ca */ /* 0x000fe200000e0000 */
[----:B------:R-:W1:Y:S01]  /*2f90*/  LDC R2, c[0x0][0x268] ;  /* 0x00009a00ff027b82 */ /* 0x000e620000000800 */
[----:B------:R-:W-:Y:S01]  /*2fa0*/  LOP3.LUT R3, R248, 0x7f, RZ, 0xc0, !PT ;  /* 0x0000007ff8037812 */ /* 0x000fe200078ec0ff */
[----:B------:R-:W-:Y:S01]  /*2fb0*/  UIMAD UR4, UR16, UR4, URZ ;  /* 0x00000004100472a4 */ /* 0x000fe2000f8e023f */
[----:B------:R-:W-:Y:S01]  /*2fc0*/  CS2R R152, SRZ ;  /* 0x0000000000987805 */ /* 0x000fe2000001ff00 */
[----:B------:R-:W-:Y:S01]  /*2fd0*/  UMOV UR7, URZ ;  /* 0x0000003f00077c82 */ /* 0x000fe20008000000 */
[----:B------:R-:W-:Y:S01]  /*2fe0*/  CS2R R154, SRZ ;  /* 0x00000000009a7805 */ /* 0x000fe2000001ff00 */
[C---:B------:R-:W-:Y:S01]  /*2ff0*/  IMAD R5, R3.reuse, UR6, RZ ;  /* 0x0000000603057c24 */ /* 0x040fe2000f8e02ff */
[----:B------:R-:W-:Y:S01]  /*3000*/  CS2R R156, SRZ ;  /* 0x00000000009c7805 */ /* 0x000fe2000001ff00 */
[----:B------:R-:W2:Y:S01]  /*3010*/  LDC.64 R6, c[0x0][0x220] ;  /* 0x00008800ff067b82 */ /* 0x000ea20000000a00 */
[----:B------:R-:W-:Y:S01]  /*3020*/  IMAD R3, R3, UR5, RZ ;  /* 0x0000000503037c24 */ /* 0x000fe2000f8e02ff */
[----:B------:R-:W-:Y:S01]  /*3030*/  USHF.R.S32.HI UR5, URZ, 0x1f, UR4 ;  /* 0x0000001f3f057899 */ /* 0x000fe20008011404 */
[----:B------:R-:W-:-:S02]  /*3040*/  SHF.R.S32.HI R130, RZ, 0x1f, R5 ;  /* 0x0000001fff827819 */ /* 0x000fc40000011405 */
[----:B------:R-:W-:Y:S02]  /*3050*/  CS2R R158, SRZ ;  /* 0x00000000009e7805 */ /* 0x000fe4000001ff00 */
[----:B------:R-:W-:Y:S02]  /*3060*/  CS2R R160, SRZ ;  /* 0x0000000000a07805 */ /* 0x000fe4000001ff00 */
[----:B------:R-:W-:Y:S02]  /*3070*/  CS2R R162, SRZ ;  /* 0x0000000000a27805 */ /* 0x000fe4000001ff00 */
[----:B------:R-:W-:Y:S01]  /*3080*/  CS2R R164, SRZ ;  /* 0x0000000000a47805 */ /* 0x000fe2000001ff00 */
[----:B0-----:R-:W-:Y:S01]  /*3090*/  IMAD R4, R0, R127, RZ ;  /* 0x0000007f00047224 */ /* 0x001fe200078e02ff */
[----:B------:R-:W-:Y:S02]  /*30a0*/  CS2R R166, SRZ ;  /* 0x0000000000a67805 */ /* 0x000fe4000001ff00 */
[----:B------:R-:W-:-:S02]  /*30b0*/  CS2R R168, SRZ ;  /* 0x0000000000a87805 */ /* 0x000fc4000001ff00 */
[----:B------:R-:W-:Y:S01]  /*30c0*/  CS2R R170, SRZ ;  /* 0x0000000000aa7805 */ /* 0x000fe2000001ff00 */
[C---:B------:R-:W-:Y:S01]  /*30d0*/  IMAD R8, R127.reuse, 0x2, R4 ;  /* 0x000000027f087824 */ /* 0x040fe200078e0204 */
[----:B------:R-:W-:Y:S02]  /*30e0*/  CS2R R172, SRZ ;  /* 0x0000000000ac7805 */ /* 0x000fe4000001ff00 */
[----:B------:R-:W-:Y:S02]  /*30f0*/  CS2R R174, SRZ ;  /* 0x0000000000ae7805 */ /* 0x000fe4000001ff00 */
[----:B------:R-:W-:Y:S01]  /*3100*/  CS2R R176, SRZ ;  /* 0x0000000000b07805 */ /* 0x000fe2000001ff00 */
[----:B-1----:R-:W-:Y:S01]  /*3110*/  IMAD R29, R0, R2, RZ ;  /* 0x00000002001d7224 */ /* 0x002fe200078e02ff */
[----:B------:R-:W-:Y:S01]  /*3120*/  CS2R R178, SRZ ;  /* 0x0000000000b27805 */ /* 0x000fe2000001ff00 */
[----:B------:R-:W-:Y:S01]  /*3130*/  IMAD R0, R126, UR16, RZ ;  /* 0x000000107e007c24 */ /* 0x000fe2000f8e02ff */
[----:B------:R-:W-:Y:S01]  /*3140*/  CS2R R180, SRZ ;  /* 0x0000000000b47805 */ /* 0x000fe2000001ff00 */
[----:B------:R-:W-:Y:S01]  /*3150*/  IMAD R10, R127, 0x2, R8 ;  /* 0x000000027f0a7824 */ /* 0x000fe200078e0208 */
[----:B------:R-:W-:Y:S01]  /*3160*/  CS2R R182, SRZ ;  /* 0x0000000000b67805 */ /* 0x000fe2000001ff00 */
[C---:B------:R-:W-:Y:S01]  /*3170*/  IMAD R31, R2.reuse, 0x2, R29 ;  /* 0x00000002021f7824 */ /* 0x040fe200078e021d */
[----:B------:R-:W-:Y:S01]  /*3180*/  IADD3 R53, P0, P1, R5, UR8, R0 ;  /* 0x0000000805357c10 */ /* 0x000fe2000f91e000 */
[C---:B------:R-:W-:Y:S01]  /*3190*/  IMAD R12, R127.reuse, 0x2, R10 ;  /* 0x000000027f0c7824 */ /* 0x040fe200078e020a */
[----:B------:R-:W-:Y:S01]  /*31a0*/  SHF.R.S32.HI R5, RZ, 0x1f, R0 ;  /* 0x0000001fff057819 */ /* 0x000fe20000011400 */
[----:B------:R-:W-:Y:S01]  /*31b0*/  IMAD R33, R2, 0x2, R31 ;  /* 0x0000000202217824 */ /* 0x000fe200078e021f */
[----:B------:R-:W-:Y:S01]  /*31c0*/  UIADD3 UR8, UR17, 0x8000, URZ ;  /* 0x0000800011087890 */ /* 0x000fe2000fffe03f */
[C---:B------:R-:W-:Y:S01]  /*31d0*/  IMAD R14, R127.reuse, 0x2, R12 ;  /* 0x000000027f0e7824 */ /* 0x040fe200078e020c */
[----:B------:R-:W-:Y:S01]  /*31e0*/  IADD3.X R55, R130, UR9, R5, P0, P1 ;  /* 0x0000000982377c10 */ /* 0x000fe200087e2405 */
[----:B------:R-:W-:Y:S01]  /*31f0*/  IMAD R35, R2, 0x2, R33 ;  /* 0x0000000202237824 */ /* 0x000fe200078e0221 */
[-C--:B------:R-:W-:Y:S01]  /*3200*/  IADD3 R5, P2, R4, R53.reuse, RZ ;  /* 0x0000003504057210 */ /* 0x080fe20007f5e0ff */
[----:B------:R-:W-:Y:S01]  /*3210*/  IMAD R16, R127, 0x2, R14 ;  /* 0x000000027f107824 */ /* 0x000fe200078e020e */
[----:B--2---:R-:W-:Y:S01]  /*3220*/  IADD3 R6, P0, P1, R3, UR4, R6 ;  /* 0x0000000403067c10 */ /* 0x004fe2000f91e006 */
[----:B------:R-:W-:Y:S01]  /*3230*/  IMAD R37, R2, 0x2, R35 ;  /* 0x0000000202257824 */ /* 0x000fe200078e0223 */
[----:B------:R-:W-:Y:S01]  /*3240*/  SHF.R.S32.HI R130, RZ, 0x1f, R3 ;  /* 0x0000001fff827819 */ /* 0x000fe20000011403 */
[----:B------:R0:W-:Y:S01]  /*3250*/  STL [R1+0x114], R5 ;  /* 0x0001140501007387 */ /* 0x0001e20000100800 */
[----:B------:R-:W-:Y:S01]  /*3260*/  IADD3 R3, P3, R8, R53, RZ ;  /* 0x0000003508037210 */ /* 0x000fe20007f7e0ff */
[C---:B------:R-:W-:Y:S01]  /*3270*/  IMAD R18, R127.reuse, 0x2, R16 ;  /* 0x000000027f127824 */ /* 0x040fe200078e0210 */
[----:B------:R-:W-:Y:S01]  /*3280*/  LEA.HI.X.SX32 R4, R4, R55, 0x1, P2 ;  /* 0x0000003704047211 */ /* 0x000fe200010f0eff */
[C---:B------:R-:W-:Y:S01]  /*3290*/  IMAD R39, R2.reuse, 0x2, R37 ;  /* 0x0000000202277824 */ /* 0x040fe200078e0225 */
[----:B------:R-:W-:Y:S01]  /*32a0*/  USHF.R.U32.HI UR8, URZ, 0x4, UR8 ;  /* 0x000000043f087899 */ /* 0x000fe20008011608 */
[----:B------:R1:W-:Y:S01]  /*32b0*/  STL [R1+0x11c], R3 ;  /* 0x00011c0301007387 */ /* 0x0003e20000100800 */
[C---:B------:R-:W-:Y:S01]  /*32c0*/  IMAD R20, R127.reuse, 0x2, R18 ;  /* 0x000000027f147824 */ /* 0x040fe200078e0212 */
[----:B------:R-:W-:Y:S01]  /*32d0*/  CS2R R184, SRZ ;  /* 0x0000000000b87805 */ /* 0x000fe2000001ff00 */
[----:B------:R-:W-:Y:S01]  /*32e0*/  IMAD R41, R2, 0x2, R39 ;  /* 0x0000000202297824 */ /* 0x000fe200078e0227 */
[----:B0-----:R-:W-:Y:S01]  /*32f0*/  IADD3 R5, P4, R10, R53, RZ ;  /* 0x000000350a057210 */ /* 0x001fe20007f9e0ff */
[C---:B------:R-:W-:Y:S01]  /*3300*/  IMAD R22, R127.reuse, 0x2, R20 ;  /* 0x000000027f167824 */ /* 0x040fe200078e0214 */
[----:B------:R-:W-:Y:S01]  /*3310*/  USGXT.U32 UR14, UR8, 0xe ;  /* 0x0000000e080e789a */ /* 0x000fe20008000000 */
[----:B------:R-:W-:Y:S01]  /*3320*/  IMAD R43, R2, 0x2, R41 ;  /* 0x00000002022b7824 */ /* 0x000fe200078e0229 */
[----:B------:R-:W-:Y:S01]  /*3330*/  CS2R R186, SRZ ;  /* 0x0000000000ba7805 */ /* 0x000fe2000001ff00 */
[----:B------:R0:W-:Y:S01]  /*3340*/  STL [R1+0x124], R5 ;  /* 0x0001240501007387 */ /* 0x0001e20000100800 */
[-C--:B-1----:R-:W-:Y:S01]  /*3350*/  LEA.HI.X.SX32 R3, R8, R55.reuse, 0x1, P3 ;  /* 0x0000003708037211 */ /* 0x082fe200018f0eff */
[C---:B------:R-:W-:Y:S01]  /*3360*/  IMAD R24, R127.reuse, 0x2, R22 ;  /* 0x000000027f187824 */ /* 0x040fe200078e0216 */
[----:B------:R-:W-:Y:S01]  /*3370*/  UIADD3 UR10, UP0, UR14, 0x2, URZ ;  /* 0x000000020e0a7890 */ /* 0x000fe2000ff1e03f */
[----:B------:R1:W-:Y:S01]  /*3380*/  STL [R1+0x110], R4 ;  /* 0x0001100401007387 */ /* 0x0003e20000100800 */
[C---:B------:R-:W-:Y:S01]  /*3390*/  IMAD R45, R2.reuse, 0x2, R43 ;  /* 0x00000002022d7824 */ /* 0x040fe200078e022b */
[----:B------:R-:W-:Y:S01]  /*33a0*/  CS2R R188, SRZ ;  /* 0x0000000000bc7805 */ /* 0x000fe2000001ff00 */
[C---:B------:R-:W-:Y:S01]  /*33b0*/  IMAD R26, R127.reuse, 0x2, R24 ;  /* 0x000000027f1a7824 */ /* 0x040fe200078e0218 */
[----:B------:R2:W-:Y:S01]  /*33c0*/  STL [R1+0x118], R3 ;  /* 0x0001180301007387 */ /* 0x0005e20000100800 */
[----:B------:R-:W-:Y:S01]  /*33d0*/  IMAD R47, R2, 0x2, R45 ;  /* 0x00000002022f7824 */ /* 0x000fe200078e022d */
[----:B0-----:R-:W-:Y:S01]  /*33e0*/  LEA.HI.X.SX32 R5, R10, R55, 0x1, P4 ;  /* 0x000000370a057211 */ /* 0x001fe200020f0eff */
[C---:B------:R-:W-:Y:S01]  /*33f0*/  IMAD R28, R127.reuse, 0x2, R26 ;  /* 0x000000027f1c7824 */ /* 0x040fe200078e021a */
[----:B------:R-:W-:Y:S01]  /*3400*/  UIADD3.X UR11, UR7, 0x40000040, URZ, UP0, !UPT ;  /* 0x40000040070b7890 */ /* 0x000fe200087fe43f */
[----:B------:R-:W-:Y:S01]  /*3410*/  IMAD R49, R2, 0x2, R47 ;  /* 0x0000000202317824 */ /* 0x000fe200078e022f */
[----:B-1----:R-:W-:Y:S01]  /*3420*/  IADD3 R4, P2, R12, R53, RZ ;  /* 0x000000350c047210 */ /* 0x002fe20007f5e0ff */
[----:B------:R0:W-:Y:S01]  /*3430*/  STL [R1+0x120], R5 ;  /* 0x0001200501007387 */ /* 0x0001e20000100800 */
[----:B------:R-:W-:Y:S01]  /*3440*/  IMAD R30, R127, 0x2, R28 ;  /* 0x000000027f1e7824 */ /* 0x000fe200078e021c */
[----:B------:R-:W-:-:S02]  /*3450*/  CS2R R190, SRZ ;  /* 0x0000000000be7805 */ /* 0x000fc4000001ff00 */
[-C--:B--2---:R-:W-:Y:S01]  /*3460*/  IADD3 R3, P3, R14, R53.reuse, RZ ;  /* 0x000000350e037210 */ /* 0x084fe20007f7e0ff */
[----:B------:R1:W-:Y:S01]  /*3470*/  STL [R1+0x12c], R4 ;  /* 0x00012c0401007387 */ /* 0x0003e20000100800 */
[C---:B------:R-:W-:Y:S01]  /*3480*/  IMAD R32, R127.reuse, 0x2, R30 ;  /* 0x000000027f207824 */ /* 0x040fe200078e021e */
[----:B------:R-:W-:Y:S01]  /*3490*/  CS2R R192, SRZ ;  /* 0x0000000000c07805 */ /* 0x000fe2000001ff00 */
[----:B------:R-:W-:Y:S01]  /*34a0*/  IMAD R51, R2, 0x2, R49 ;  /* 0x0000000202337824 */ /* 0x000fe200078e0231 */
[----:B------:R2:W-:Y:S01]  /*34b0*/  STL [R1+0x134], R3 ;  /* 0x0001340301007387 */ /* 0x0005e20000100800 */
[C---:B------:R-:W-:Y:S01]  /*34c0*/  IMAD R34, R127.reuse, 0x2, R32 ;  /* 0x000000027f227824 */ /* 0x040fe200078e0220 */
[----:B0-----:R-:W-:Y:S01]  /*34d0*/  IADD3 R5, P4, R16, R53, RZ ;  /* 0x0000003510057210 */ /* 0x001fe20007f9e0ff */
[----:B------:R-:W-:Y:S01]  /*34e0*/  IMAD R21, R2, 0x2, R51 ;  /* 0x0000000202157824 */ /* 0x000fe200078e0233 */
[----:B------:R-:W-:Y:S01]  /*34f0*/  CS2R R194, SRZ ;  /* 0x0000000000c27805 */ /* 0x000fe2000001ff00 */
[----:B------:R-:W-:Y:S01]  /*3500*/  IMAD R36, R127, 0x2, R34 ;  /* 0x000000027f247824 */ /* 0x000fe200078e0222 */
[----:B-1----:R-:W-:Y:S01]  /*3510*/  LEA.HI.X.SX32 R4, R12, R55, 0x1, P2 ;  /* 0x000000370c047211 */ /* 0x002fe200010f0eff */
[----:B------:R0:W-:Y:S01]  /*3520*/  STL [R1+0x13c], R5 ;  /* 0x00013c0501007387 */ /* 0x0001e20000100800 */
[----:B------:R-:W-:Y:S01]  /*3530*/  IMAD R23, R2, 0x2, R21 ;  /* 0x0000000202177824 */ /* 0x000fe200078e0215 */
[----:B------:R-:W-:-:S02]  /*3540*/  CS2R R196, SRZ ;  /* 0x0000000000c47805 */ /* 0x000fc4000001ff00 */
[-C--:B--2---:R-:W-:Y:S01]  /*3550*/  LEA.HI.X.SX32 R3, R14, R55.reuse, 0x1, P3 ;  /* 0x000000370e037211 */ /* 0x084fe200018f0eff */
[----:B------:R1:W-:Y:S01]  /*3560*/  STL [R1+0x128], R4 ;  /* 0x0001280401007387 */ /* 0x0003e20000100800 */
[C---:B------:R-:W-:Y:S01]  /*3570*/  IMAD R38, R127.reuse, 0x2, R36 ;  /* 0x000000027f267824 */ /* 0x040fe200078e0224 */
[----:B------:R-:W-:Y:S01]  /*3580*/  CS2R R198, SRZ ;  /* 0x0000000000c67805 */ /* 0x000fe2000001ff00 */
[----:B------:R-:W-:Y:S01]  /*3590*/  IMAD R25, R2, 0x2, R23 ;  /* 0x0000000202197824 */ /* 0x000fe200078e0217 */
[----:B------:R2:W-:Y:S01]  /*35a0*/  STL [R1+0x130], R3 ;  /* 0x0001300301007387 */ /* 0x0005e20000100800 */
[C---:B------:R-:W-:Y:S01]  /*35b0*/  IMAD R40, R127.reuse, 0x2, R38 ;  /* 0x000000027f287824 */ /* 0x040fe200078e0226 */
[----:B0-----:R-:W-:Y:S01]  /*35c0*/  LEA.HI.X.SX32 R5, R16, R55, 0x1, P4 ;  /* 0x0000003710057211 */ /* 0x001fe200020f0eff */
[----:B------:R-:W-:Y:S01]  /*35d0*/  IMAD R17, R2, 0x2, R25 ;  /* 0x0000000202117824 */ /* 0x000fe200078e0219 */
[----:B------:R-:W-:Y:S01]  /*35e0*/  CS2R R200, SRZ ;  /* 0x0000000000c87805 */ /* 0x000fe2000001ff00 */
        /* <DEDUP_REMOVED lines=28> */
[----:B------:R-:W-:Y:S01]  /*37b0*/  IMAD.MOV.U32 R22, RZ, RZ, -0x800000 ;  /* 0xff800000ff167424 */ /* 0x000fe200078e00ff */
[----:B------:R-:W-:Y:S01]  /*37c0*/  CS2R R212, SRZ ;  /* 0x0000000000d47805 */ /* 0x000fe2000001ff00 */
[----:B------:R-:W-:Y:S01]  /*37d0*/  IMAD R54, R127, 0x2, R52 ;  /* 0x000000027f367824 */ /* 0x000fe200078e0234 */
[----:B-1----:R-:W-:Y:S01]  /*37e0*/  IADD3 R4, P2, R24, R53, RZ ;  /* 0x0000003518047210 */ /* 0x002fe20007f5e0ff */
[----:B------:R0:W-:Y:S01]  /*37f0*/  STL [R1+0x150], R5 ;  /* 0x0001500501007387 */ /* 0x0001e20000100800 */
[----:B------:R-:W-:Y:S01]  /*3800*/  IMAD.MOV.U32 R20, RZ, RZ, -0x800000 ;  /* 0xff800000ff147424 */ /* 0x000fe200078e00ff */
[----:B------:R-:W-:-:S02]  /*3810*/  CS2R R214, SRZ ;  /* 0x0000000000d67805 */ /* 0x000fc4000001ff00 */
[-C--:B--2---:R-:W-:Y:S01]  /*3820*/  IADD3 R3, P3, R26, R53.reuse, RZ ;  /* 0x000000351a037210 */ /* 0x084fe20007f7e0ff */
[----:B------:R1:W-:Y:S01]  /*3830*/  STL [R1+0x15c], R4 ;  /* 0x00015c0401007387 */ /* 0x0003e20000100800 */
[C---:B------:R-:W-:Y:S01]  /*3840*/  IMAD R56, R127.reuse, 0x2, R54 ;  /* 0x000000027f387824 */ /* 0x040fe200078e0236 */
[----:B------:R-:W-:Y:S01]  /*3850*/  UMOV UR4, URZ ;  /* 0x0000003f00047c82 */ /* 0x000fe20008000000 */
[----:B------:R-:W-:Y:S01]  /*3860*/  UMOV UR6, URZ ;  /* 0x0000003f00067c82 */ /* 0x000fe20008000000 */
[----:B------:R2:W-:Y:S01]  /*3870*/  STL [R1+0x164], R3 ;  /* 0x0001640301007387 */ /* 0x0005e20000100800 */
[C---:B------:R-:W-:Y:S01]  /*3880*/  IMAD R58, R127.reuse, 0x2, R56 ;  /* 0x000000027f3a7824 */ /* 0x040fe200078e0238 */
[----:B0-----:R-:W-:Y:S01]  /*3890*/  IADD3 R5, P4, R28, R53, RZ ;  /* 0x000000351c057210 */ /* 0x001fe20007f9e0ff */
[----:B------:R-:W-:Y:S01]  /*38a0*/  ULDC UR32, c[0x0][0x238] ;  /* 0x00008e0000207ab9 */ /* 0x000fe20000000800 */
[----:B------:R-:W-:Y:S01]  /*38b0*/  ULDC UR33, c[0x0][0x264] ;  /* 0x0000990000217ab9 */ /* 0x000fe20000000800 */
[C---:B------:R-:W-:Y:S01]  /*38c0*/  IMAD R60, R127.reuse, 0x2, R58 ;  /* 0x000000027f3c7824 */ /* 0x040fe200078e023a */
[-C--:B-1----:R-:W-:Y:S01]  /*38d0*/  LEA.HI.X.SX32 R4, R24, R55.reuse, 0x1, P2 ;  /* 0x0000003718047211 */ /* 0x082fe200010f0eff */
[----:B------:R0:W-:Y:S01]  /*38e0*/  STL [R1+0x16c], R5 ;  /* 0x00016c0501007387 */ /* 0x0001e20000100800 */
[----:B------:R-:W-:Y:S01]  /*38f0*/  UIADD3.64 UR26, UR10, 0x2, URZ ;  /* 0x000000020a1a7897 */ /* 0x000fe2000fffe03f */
[C---:B------:R-:W-:Y:S01]  /*3900*/  IMAD R62, R127.reuse, 0x2, R60 ;  /* 0x000000027f3e7824 */ /* 0x040fe200078e023c */
[-C--:B--2---:R-:W-:Y:S01]  /*3910*/  LEA.HI.X.SX32 R3, R26, R55.reuse, 0x1, P3 ;  /* 0x000000371a037211 */ /* 0x084fe200018f0eff */
[----:B------:R1:W-:Y:S01]  /*3920*/  STL [R1+0x158], R4 ;  /* 0x0001580401007387 */ /* 0x0003e20000100800 */
[----:B------:R-:W-:Y:S01]  /*3930*/  UIADD3.64 UR22, UR10, 0x4, URZ ;  /* 0x000000040a167897 */ /* 0x000fe2000fffe03f */
[C---:B------:R-:W-:Y:S01]  /*3940*/  IMAD R64, R127.reuse, 0x2, R62 ;  /* 0x000000027f407824 */ /* 0x040fe200078e023e */
[----:B------:R-:W-:Y:S01]  /*3950*/  ULDC UR35, c[0x0][0x254] ;  /* 0x0000950000237ab9 */ /* 0x000fe20000000800 */
[----:B------:R2:W-:Y:S01]  /*3960*/  STL [R1+0x160], R3 ;  /* 0x0001600301007387 */ /* 0x0005e20000100800 */
[----:B------:R-:W-:Y:S01]  /*3970*/  UMOV UR15, 0x40000040 ;  /* 0x40000040000f7882 */ /* 0x000fe20000000000 */
[----:B0-----:R-:W-:Y:S01]  /*3980*/  LEA.HI.X.SX32 R5, R28, R55, 0x1, P4 ;  /* 0x000000371c057211 */ /* 0x001fe200020f0eff */
[----:B------:R-:W-:Y:S01]  /*3990*/  IMAD R66, R127, 0x2, R64 ;  /* 0x000000027f427824 */ /* 0x000fe200078e0240 */
[----:B-1----:R-:W-:-:S03]  /*39a0*/  IADD3 R4, P2, R30, R53, RZ ;  /* 0x000000351e047210 */ /* 0x002fc60007f5e0ff */
[----:B------:R0:W-:Y:S01]  /*39b0*/  STL [R1+0x168], R5 ;  /* 0x0001680501007387 */ /* 0x0001e20000100800 */
[C---:B------:R-:W-:Y:S01]  /*39c0*/  IMAD R68, R127.reuse, 0x2, R66 ;  /* 0x000000027f447824 */ /* 0x040fe200078e0242 */
[----:B--2---:R-:W-:Y:S02]  /*39d0*/  IADD3 R3, P3, R32, R53, RZ ;  /* 0x0000003520037210 */ /* 0x004fe40007f7e0ff */
[----:B------:R1:W-:Y:S01]  /*39e0*/  STL [R1+0x174], R4 ;  /* 0x0001740401007387 */ /* 0x0003e20000100800 */
[----:B------:R-:W-:-:S03]  /*39f0*/  IMAD R70, R127, 0x2, R68 ;  /* 0x000000027f467824 */ /* 0x000fc600078e0244 */
[----:B------:R2:W-:Y:S01]  /*3a00*/  STL [R1+0x17c], R3 ;  /* 0x00017c0301007387 */ /* 0x0005e20000100800 */
[----:B------:R-:W-:Y:S01]  /*3a10*/  IMAD R72, R127, 0x2, R70 ;  /* 0x000000027f487824 */ /* 0x000fe200078e0246 */
[----:B0-----:R-:W-:-:S03]  /*3a20*/  IADD3 R5, P4, R34, R53, RZ ;  /* 0x0000003522057210 */ /* 0x001fc60007f9e0ff */
[C---:B------:R-:W-:Y:S01]  /*3a30*/  IMAD R74, R127.reuse, 0x2, R72 ;  /* 0x000000027f4a7824 */ /* 0x040fe200078e0248 */
[-C--:B-1----:R-:W-:Y:S01]  /*3a40*/  LEA.HI.X.SX32 R4, R30, R55.reuse, 0x1, P2 ;  /* 0x000000371e047211 */ /* 0x082fe200010f0eff */
[----:B------:R0:W-:Y:S02]  /*3a50*/  STL [R1+0x184], R5 ;  /* 0x0001840501007387 */ /* 0x0001e40000100800 */
[C---:B------:R-:W-:Y:S01]  /*3a60*/  IMAD R76, R127.reuse, 0x2, R74 ;  /* 0x000000027f4c7824 */ /* 0x040fe200078e024a */
[-C--:B--2---:R-:W-:Y:S01]  /*3a70*/  LEA.HI.X.SX32 R3, R32, R55.reuse, 0x1, P3 ;  /* 0x0000003720037211 */ /* 0x084fe200018f0eff */
[----:B------:R1:W-:Y:S02]  /*3a80*/  STL [R1+0x170], R4 ;  /* 0x0001700401007387 */ /* 0x0003e40000100800 */
[C---:B------:R-:W-:Y:S02]  /*3a90*/  IMAD R78, R127.reuse, 0x2, R76 ;  /* 0x000000027f4e7824 */ /* 0x040fe400078e024c */
[----:B------:R2:W-:Y:S01]  /*3aa0*/  STL [R1+0x178], R3 ;  /* 0x0001780301007387 */ /* 0x0005e20000100800 */
        /* <DEDUP_REMOVED lines=34> */
[----:B--2---:R-:W-:Y:S01]  /*3cd0*/  LEA.HI.X.SX32 R3, R44, R55, 0x1, P3 ;  /* 0x000000372c037211 */ /* 0x004fe200018f0eff */
[----:B------:R1:W-:Y:S01]  /*3ce0*/  STL [R1+0x1a0], R4 ;  /* 0x0001a00401007387 */ /* 0x0003e20000100800 */
[----:B------:R-:W-:Y:S01]  /*3cf0*/  IADD3 R8, P3, R50, R53, RZ ;  /* 0x0000003532087210 */ /* 0x000fe20007f7e0ff */
[C---:B------:R-:W-:Y:S02]  /*3d00*/  IMAD R106, R127.reuse, 0x2, R104 ;  /* 0x000000027f6a7824 */ /* 0x040fe400078e0268 */
[----:B------:R2:W-:Y:S02]  /*3d10*/  STL [R1+0x1a8], R3 ;  /* 0x0001a80301007387 */ /* 0x0005e40000100800 */
[----:B------:R-:W-:-:S02]  /*3d20*/  IMAD R108, R127, 0x2, R106 ;  /* 0x000000027f6c7824 */ /* 0x000fc400078e026a */
[----:B0-----:R-:W-:Y:S01]  /*3d30*/  IMAD R5, R2, 0x2, R13 ;  /* 0x0000000202057824 */ /* 0x001fe200078e020d */
[----:B-1----:R-:W-:Y:S01]  /*3d40*/  LEA.HI.X.SX32 R4, R46, R55, 0x1, P4 ;  /* 0x000000372e047211 */ /* 0x002fe200020f0eff */
[----:B------:R-:W-:Y:S01]  /*3d50*/  IMAD R110, R127, 0x2, R108 ;  /* 0x000000027f6e7824 */ /* 0x000fe200078e026c */
[----:B--2---:R-:W-:-:S03]  /*3d60*/  IADD3 R3, P2, R48, R53, RZ ;  /* 0x0000003530037210 */ /* 0x004fc60007f5e0ff */
[----:B------:R0:W-:Y:S01]  /*3d70*/  STL [R1+0x1b0], R4 ;  /* 0x0001b00401007387 */ /* 0x0001e20000100800 */
[----:B------:R-:W-:-:S03]  /*3d80*/  IMAD R112, R127, 0x2, R110 ;  /* 0x000000027f707824 */ /* 0x000fc600078e026e */
[----:B------:R1:W-:Y:S01]  /*3d90*/  STL [R1+0x1bc], R3 ;  /* 0x0001bc0301007387 */ /* 0x0003e20000100800 */
[----:B------:R-:W-:-:S03]  /*3da0*/  IMAD R114, R127, 0x2, R112 ;  /* 0x000000027f727824 */ /* 0x000fc600078e0270 */
[----:B------:R2:W-:Y:S01]  /*3db0*/  STL [R1+0x1c4], R8 ;  /* 0x0001c40801007387 */ /* 0x0005e20000100800 */
[----:B------:R-:W-:Y:S01]  /*3dc0*/  IMAD R116, R127, 0x2, R114 ;  /* 0x000000027f747824 */ /* 0x000fe200078e0272 */
[----:B0-----:R-:W-:-:S03]  /*3dd0*/  IADD3 R4, P4, R52, R53, RZ ;  /* 0x0000003534047210 */ /* 0x001fc60007f9e0ff */
[C---:B------:R-:W-:Y:S01]  /*3de0*/  IMAD R118, R127.reuse, 0x2, R116 ;  /* 0x000000027f767824 */ /* 0x040fe200078e0274 */
[-C--:B------:R-:W-:Y:S01]  /*3df0*/  LEA.HI.X.SX32 R10, R52, R55.reuse, 0x1, P4 ;  /* 0x00000037340a7211 */ /* 0x080fe200020f0eff */
[----:B------:R0:W-:Y:S01]  /*3e00*/  STL [R1+0x1cc], R4 ;  /* 0x0001cc0401007387 */ /* 0x0001e20000100800 */
[----:B-1----:R-:W-:Y:S01]  /*3e10*/  IMAD R3, R2, 0x2, R5 ;  /* 0x0000000202037824 */ /* 0x002fe200078e0205 */
[----:B--2---:R-:W-:Y:S01]  /*3e20*/  LEA.HI.X.SX32 R8, R48, R55, 0x1, P2 ;  /* 0x0000003730087211 */ /* 0x004fe200010f0eff */
[----:B------:R-:W-:-:S04]  /*3e30*/  IMAD R120, R127, 0x2, R118 ;  /* 0x000000027f787824 */ /* 0x000fc800078e0276 */
[----:B------:R1:W-:Y:S01]  /*3e40*/  STL [R1+0x1b8], R8 ;  /* 0x0001b80801007387 */ /* 0x0003e20000100800 */
[----:B------:R-:W-:Y:S01]  /*3e50*/  IMAD R122, R127, 0x2, R120 ;  /* 0x000000027f7a7824 */ /* 0x000fe200078e0278 */
[----:B0-----:R-:W-:-:S03]  /*3e60*/  LEA.HI.X.SX32 R4, R50, R55, 0x1, P3 ;  /* 0x0000003732047211 */ /* 0x001fc600018f0eff */
[C---:B------:R-:W-:Y:S02]  /*3e70*/  IMAD R124, R127.reuse, 0x2, R122 ;  /* 0x000000027f7c7824 */ /* 0x040fe400078e027a */
[----:B------:R0:W-:Y:S02]  /*3e80*/  STL [R1+0x1c0], R4 ;  /* 0x0001c00401007387 */ /* 0x0001e40000100800 */
[C---:B------:R-:W-:Y:S01]  /*3e90*/  IMAD R126, R127.reuse, 0x2, R124 ;  /* 0x000000027f7e7824 */ /* 0x040fe200078e027c */
[-C--:B-1----:R-:W-:Y:S01]  /*3ea0*/  IADD3 R8, P2, R54, R53.reuse, RZ ;  /* 0x0000003536087210 */ /* 0x082fe20007f5e0ff */
[----:B------:R1:W-:Y:S02]  /*3eb0*/  STL [R1+0x1c8], R10 ;  /* 0x0001c80a01007387 */ /* 0x0003e40000100800 */
[C---:B------:R-:W-:Y:S02]  /*3ec0*/  IMAD R128, R127.reuse, 0x2, R126 ;  /* 0x000000027f807824 */ /* 0x040fe400078e027e */
[----:B------:R2:W-:Y:S01]  /*3ed0*/  STL [R1+0x1d4], R8 ;  /* 0x0001d40801007387 */ /* 0x0005e20000100800 */
[-C--:B0-----:R-:W-:Y:S01]  /*3ee0*/  IADD3 R4, P3, R56, R53.reuse, RZ ;  /* 0x0000003538047210 */ /* 0x081fe20007f7e0ff */
[----:B------:R-:W-:Y:S01]  /*3ef0*/  IMAD R0, R127, 0x2, R128 ;  /* 0x000000027f007824 */ /* 0x000fe200078e0280 */
[----:B-1----:R-:W-:-:S03]  /*3f00*/  IADD3 R10, P4, R58, R53, RZ ;  /* 0x000000353a0a7210 */ /* 0x002fc60007f9e0ff */
[----:B------:R0:W-:Y:S01]  /*3f10*/  STL [R1+0x1dc], R4 ;  /* 0x0001dc0401007387 */ /* 0x0001e20000100800 */
[----:B------:R-:W-:Y:S01]  /*3f20*/  IMAD R27, R127, 0x2, R0 ;  /* 0x000000027f1b7824 */ /* 0x000fe200078e0200 */
[----:B--2---:R-:W-:Y:S02]  /*3f30*/  IADD3 R8, P5, R60, R53, RZ ;  /* 0x000000353c087210 */ /* 0x004fe40007fbe0ff */
[----:B------:R1:W-:Y:S04]  /*3f40*/  STL [R1+0x1e4], R10 ;  /* 0x0001e40a01007387 */ /* 0x0003e80000100800 */
[----:B------:R2:W-:Y:S01]  /*3f50*/  STL [R1+0x1ec], R8 ;  /* 0x0001ec0801007387 */ /* 0x0005e20000100800 */
[-C--:B0-----:R-:W-:Y:S02]  /*3f60*/  LEA.HI.X.SX32 R4, R54, R55.reuse, 0x1, P2 ;  /* 0x0000003736047211 */ /* 0x081fe400010f0eff */
[----:B-1----:R-:W-:-:S03]  /*3f70*/  LEA.HI.X.SX32 R10, R56, R55, 0x1, P3 ;  /* 0x00000037380a7211 */ /* 0x002fc600018f0eff */
[----:B------:R0:W-:Y:S01]  /*3f80*/  STL [R1+0x1d0], R4 ;  /* 0x0001d00401007387 */ /* 0x0001e20000100800 */
[----:B--2---:R-:W-:-:S03]  /*3f90*/  LEA.HI.X.SX32 R8, R58, R55, 0x1, P4 ;  /* 0x000000373a087211 */ /* 0x004fc600020f0eff */
[----:B------:R1:W-:Y:S04]  /*3fa0*/  STL [R1+0x1d8], R10 ;  /* 0x0001d80a01007387 */ /* 0x0003e80000100800 */
[----:B------:R2:W-:Y:S01]  /*3fb0*/  STL [R1+0x1e0], R8 ;  /* 0x0001e00801007387 */ /* 0x0005e20000100800 */
[----:B0-----:R-:W-:Y:S02]  /*3fc0*/  LEA.HI.X.SX32 R4, R60, R55, 0x1, P5 ;  /* 0x000000373c047211 */ /* 0x001fe400028f0eff */
[----:B-1----:R-:W-:-:S03]  /*3fd0*/  IADD3 R10, P2, R62, R53, RZ ;  /* 0x000000353e0a7210 */ /* 0x002fc60007f5e0ff */
[----:B------:R0:W-:Y:S01]  /*3fe0*/  STL [R1+0x1e8], R4 ;  /* 0x0001e80401007387 */ /* 0x0001e20000100800 */
[----:B--2---:R-:W-:-:S03]  /*3ff0*/  IADD3 R8, P3, R64, R53, RZ ;  /* 0x0000003540087210 */ /* 0x004fc60007f7e0ff */
[----:B------:R1:W-:Y:S04]  /*4000*/  STL [R1+0x1f4], R10 ;  /* 0x0001f40a01007387 */ /* 0x0003e80000100800 */
[----:B------:R2:W-:Y:S01]  /*4010*/  STL [R1+0x1fc], R8 ;  /* 0x0001fc0801007387 */ /* 0x0005e20000100800 */
[-C--:B0-----:R-:W-:Y:S02]  /*4020*/  IADD3 R4, P4, R66, R53.reuse, RZ ;  /* 0x0000003542047210 */ /* 0x081fe40007f9e0ff */
[----:B-1----:R-:W-:-:S03]  /*4030*/  IADD3 R10, P5, R68, R53, RZ ;  /* 0x00000035440a7210 */ /* 0x002fc60007fbe0ff */
[----:B------:R0:W-:Y:S01]  /*4040*/  STL [R1+0x204], R4 ;  /* 0x0002040401007387 */ /* 0x0001e20000100800 */
[----:B--2---:R-:W-:-:S03]  /*4050*/  LEA.HI.X.SX32 R8, R62, R55, 0x1, P2 ;  /* 0x000000373e087211 */ /* 0x004fc600010f0eff */
        /* <DEDUP_REMOVED lines=8> */
[-C--:B0-----:R-:W-:Y:S02]  /*40e0*/  IADD3 R4, P2, R70, R53.reuse, RZ ;  /* 0x0000003546047210 */ /* 0x081fe40007f5e0ff */
[----:B-1----:R-:W-:-:S03]  /*40f0*/  IADD3 R10, P3, R72, R53, RZ ;  /* 0x00000035480a7210 */ /* 0x002fc60007f7e0ff */
[----:B------:R0:W-:Y:S01]  /*4100*/  STL [R1+0x214], R4 ;  /* 0x0002140401007387 */ /* 0x0001e20000100800 */
[----:B--2---:R-:W-:-:S03]  /*4110*/  IADD3 R8, P4, R74, R53, RZ ;  /* 0x000000354a087210 */ /* 0x004fc60007f9e0ff */
[----:B------:R1:W-:Y:S04]  /*4120*/  STL [R1+0x21c], R10 ;  /* 0x00021c0a01007387 */ /* 0x0003e80000100800 */
[----:B------:R2:W-:Y:S01]  /*4130*/  STL [R1+0x224], R8 ;  /* 0x0002240801007387 */ /* 0x0005e20000100800 */
[----:B0-----:R-:W-:Y:S02]  /*4140*/  IADD3 R4, P5, R76, R53, RZ ;  /* 0x000000354c047210 */ /* 0x001fe40007fbe0ff */
[----:B-1----:R-:W-:-:S03]  /*4150*/  LEA.HI.X.SX32 R10, R70, R55, 0x1, P2 ;  /* 0x00000037460a7211 */ /* 0x002fc600010f0eff */
[----:B------:R0:W-:Y:S01]  /*4160*/  STL [R1+0x22c], R4 ;  /* 0x00022c0401007387 */ /* 0x0001e20000100800 */
[----:B--2---:R-:W-:-:S03]  /*4170*/  LEA.HI.X.SX32 R8, R72, R55, 0x1, P3 ;  /* 0x0000003748087211 */ /* 0x004fc600018f0eff */
[----:B------:R1:W-:Y:S04]  /*4180*/  STL [R1+0x210], R10 ;  /* 0x0002100a01007387 */ /* 0x0003e80000100800 */
[----:B------:R2:W-:Y:S01]  /*4190*/  STL [R1+0x218], R8 ;  /* 0x0002180801007387 */ /* 0x0005e20000100800 */
[-C--:B0-----:R-:W-:Y:S02]  /*41a0*/  LEA.HI.X.SX32 R4, R74, R55.reuse, 0x1, P4 ;  /* 0x000000374a047211 */ /* 0x081fe400020f0eff */
[----:B-1----:R-:W-:-:S03]  /*41b0*/  LEA.HI.X.SX32 R10, R76, R55, 0x1, P5 ;  /* 0x000000374c0a7211 */ /* 0x002fc600028f0eff */
[----:B------:R0:W-:Y:S01]  /*41c0*/  STL [R1+0x220], R4 ;  /* 0x0002200401007387 */ /* 0x0001e20000100800 */
[----:B--2---:R-:W-:-:S03]  /*41d0*/  IADD3 R8, P2, R78, R53, RZ ;  /* 0x000000354e087210 */ /* 0x004fc60007f5e0ff */
        /* <DEDUP_REMOVED lines=108> */
[----:B------:R1:W-:Y:S01]  /*48a0*/  STL [R1+0x2f8], R10 ;  /* 0x0002f80a01007387 */ /* 0x0003e20000100800 */
[----:B------:R-:W-:Y:S01]  /*48b0*/  IADD3.X R0, R130, UR5, R7, P0, P1 ;  /* 0x0000000582007c10 */ /* 0x000fe200087e2407 */
[C---:B------:R-:W-:Y:S01]  /*48c0*/  IMAD R7, R2.reuse, 0x2, R3 ;  /* 0x0000000202077824 */ /* 0x040fe200078e0203 */
[----:B------:R-:W-:Y:S01]  /*48d0*/  UMOV UR5, URZ ;  /* 0x0000003f00057c82 */ /* 0x000fe20008000000 */
[----:B------:R2:W-:Y:S01]  /*48e0*/  STL [R1+0x504], R8 ;  /* 0x0005040801007387 */ /* 0x0005e20000100800 */
[----:B0-----:R-:W-:Y:S01]  /*48f0*/  LEA.HI.X.SX32 R4, R27, R55, 0x1, P5 ;  /* 0x000000371b047211 */ /* 0x001fe200028f0eff */
[----:B------:R-:W-:Y:S01]  /*4900*/  IMAD R27, R2, 0x2, R7 ;  /* 0x00000002021b7824 */ /* 0x000fe200078e0207 */
        /* <DEDUP_REMOVED lines=8> */
[C---:B------:R-:W-:Y:S01]  /*4990*/  IMAD R29, R2.reuse, 0x2, R27 ;  /* 0x00000002021d7824 */ /* 0x040fe200078e021b */
[----:B--2---:R-:W-:Y:S02]  /*49a0*/  LEA.HI.X.SX32 R8, R31, R0, 0x1, P1 ;  /* 0x000000001f087211 */ /* 0x004fe400008f0eff */
[----:B------:R1:W-:Y:S01]  /*49b0*/  STL [R1+0x2fc], R10 ;  /* 0x0002fc0a01007387 */ /* 0x0003e20000100800 */
[----:B------:R-:W-:-:S03]  /*49c0*/  IMAD R31, R2, 0x2, R29 ;  /* 0x00000002021f7824 */ /* 0x000fc600078e021d */
        /* <DEDUP_REMOVED lines=31> */
[----:B0-----:R-:W-:Y:S02]  /*4bc0*/  LEA.HI.X.SX32 R4, R45, R0, 0x1, P2 ;  /* 0x000000002d047211 */ /* 0x001fe400010f0eff */
        /* <DEDUP_REMOVED lines=35> */
[----:B------:R1:W-:Y:S01]  /*4e00*/  STL [R1+0x378], R10 ;  /* 0x0003780a01007387 */ /* 0x0003e20000100800 */
[----:B------:R-:W-:-:S03]  /*4e10*/  IMAD R15, R2, 0x2, R23 ;  /* 0x00000002020f7824 */ /* 0x000fc600078e0217 */
[----:B------:R2:W-:Y:S01]  /*4e20*/  STL [R1+0x380], R8 ;  /* 0x0003800801007387 */ /* 0x0005e20000100800 */
[----:B------:R-:W-:Y:S01]  /*4e30*/  IMAD R17, R2, 0x2, R15 ;  /* 0x0000000202117824 */ /* 0x000fe200078e020f */
[----:B0-----:R-:W-:Y:S02]  /*4e40*/  LEA.HI.X.SX32 R4, R19, R0, 0x1, P2 ;  /* 0x0000000013047211 */ /* 0x001fe400010f0eff */
[----:B-1----:R-:W-:-:S03]  /*4e50*/  IADD3 R10, P0, R9, R6, RZ ;  /* 0x00000006090a7210 */ /* 0x002fc60007f1e0ff */
[----:B------:R0:W-:Y:S01]  /*4e60*/  STL [R1+0x388], R4 ;  /* 0x0003880401007387 */ /* 0x0001e20000100800 */
[----:B--2---:R-:W-:-:S03]  /*4e70*/  IADD3 R8, P1, R11, R6, RZ ;  /* 0x000000060b087210 */ /* 0x004fc60007f3e0ff */
[----:B------:R-:W-:Y:S01]  /*4e80*/  STL [R1+0x394], R10 ;  /* 0x0003940a01007387 */ /* 0x000fe20000100800 */
[----:B------:R-:W-:-:S03]  /*4e90*/  LEA.HI.X.SX32 R9, R9, R0, 0x1, P0 ;  /* 0x0000000009097211 */ /* 0x000fc600000f0eff */
[----:B------:R1:W-:Y:S01]  /*4ea0*/  STL [R1+0x39c], R8 ;  /* 0x00039c0801007387 */ /* 0x0003e20000100800 */
[----:B0-----:R-:W-:-:S05]  /*4eb0*/  IADD3 R4, P2, R13, R6, RZ ;  /* 0x000000060d047210 */ /* 0x001fca0007f5e0ff */
[----:B------:R0:W-:Y:S01]  /*4ec0*/  STL [R1+0x3a4], R4 ;  /* 0x0003a40401007387 */ /* 0x0001e20000100800 */
[----:B-1----:R-:W-:-:S03]  /*4ed0*/  LEA.HI.X.SX32 R8, R11, R0, 0x1, P1 ;  /* 0x000000000b087211 */ /* 0x002fc600008f0eff */
        /* <DEDUP_REMOVED lines=8> */
[----:B------:R-:W-:Y:S04]  /*4f60*/  STL [R1+0x3ac], R9 ;  /* 0x0003ac0901007387 */ /* 0x000fe80000100800 */
[----:B------:R1:W-:Y:S01]  /*4f70*/  STL [R1+0x3b4], R8 ;  /* 0x0003b40801007387 */ /* 0x0003e20000100800 */
[----:B0-----:R-:W-:-:S05]  /*4f80*/  IADD3 R4, P2, R7, R6, RZ ;  /* 0x0000000607047210 */ /* 0x001fca0007f5e0ff */
[----:B------:R0:W-:Y:S01]  /*4f90*/  STL [R1+0x3bc], R4 ;  /* 0x0003bc0401007387 */ /* 0x0001e20000100800 */
[-C--:B-1----:R-:W-:Y:S02]  /*4fa0*/  LEA.HI.X.SX32 R8, R5, R0.reuse, 0x1, P0 ;  /* 0x0000000005087211 */ /* 0x082fe400000f0eff */
[-C--:B------:R-:W-:Y:S01]  /*4fb0*/  LEA.HI.X.SX32 R5, R3, R0.reuse, 0x1, P1 ;  /* 0x0000000003057211 */ /* 0x080fe200008f0eff */
[----:B------:R-:W-:Y:S02]  /*4fc0*/  IMAD R3, R2, 0x2, R13 ;  /* 0x0000000202037824 */ /* 0x000fe400078e020d */
[----:B------:R1:W-:Y:S01]  /*4fd0*/  STL [R1+0x3a8], R8 ;  /* 0x0003a80801007387 */ /* 0x0003e20000100800 */
[----:B0-----:R-:W-:-:S03]  /*4fe0*/  LEA.HI.X.SX32 R4, R7, R0, 0x1, P2 ;  /* 0x0000000007047211 */ /* 0x001fc600010f0eff */
[----:B------:R0:W-:Y:S01]  /*4ff0*/  STL [R1+0x3b0], R5 ;  /* 0x0003b00501007387 */ /* 0x0001e20000100800 */
[----:B------:R-:W-:-:S03]  /*5000*/  IADD3 R7, P1, R29, R6, RZ ;  /* 0x000000061d077210 */ /* 0x000fc60007f3e0ff */
[----:B------:R2:W-:Y:S01]  /*5010*/  STL [R1+0x3b8], R4 ;  /* 0x0003b80401007387 */ /* 0x0005e20000100800 */
[----:B-1----:R-:W-:Y:S02]  /*5020*/  LEA.HI.X.SX32 R8, R29, R0, 0x1, P1 ;  /* 0x000000001d087211 */ /* 0x002fe400008f0eff */
[-C--:B0-----:R-:W-:Y:S02]  /*5030*/  IADD3 R5, P0, R27, R6.reuse, RZ ;  /* 0x000000061b057210 */ /* 0x081fe40007f1e0ff */
[----:B--2---:R-:W-:-:S03]  /*5040*/  IADD3 R4, P2, R31, R6, RZ ;  /* 0x000000061f047210 */ /* 0x004fc60007f5e0ff */
[----:B------:R0:W-:Y:S04]  /*5050*/  STL [R1+0x3c4], R5 ;  /* 0x0003c40501007387 */ /* 0x0001e80000100800 */
[----:B------:R1:W-:Y:S04]  /*5060*/  STL [R1+0x3cc], R7 ;  /* 0x0003cc0701007387 */ /* 0x0003e80000100800 */
[----:B------:R2:W-:Y:S01]  /*5070*/  STL [R1+0x3d4], R4 ;  /* 0x0003d40401007387 */ /* 0x0005e20000100800 */
[----:B0-----:R-:W-:Y:S01]  /*5080*/  IMAD R5, R2, 0x2, R3 ;  /* 0x0000000202057824 */ /* 0x001fe200078e0203 */
[----:B-1----:R-:W-:-:S02]  /*5090*/  LEA.HI.X.SX32 R7, R27, R0, 0x1, P0 ;  /* 0x000000001b077211 */ /* 0x002fc400000f0eff */
[----:B------:R-:W-:Y:S02]  /*50a0*/  IADD3 R9, P0, R33, R6, RZ ;  /* 0x0000000621097210 */ /* 0x000fe40007f1e0ff */
[----:B--2---:R-:W-:Y:S01]  /*50b0*/  LEA.HI.X.SX32 R4, R31, R0, 0x1, P2 ;  /* 0x000000001f047211 */ /* 0x004fe200010f0eff */
[----:B------:R0:W-:Y:S04]  /*50c0*/  STL [R1+0x3c0], R7 ;  /* 0x0003c00701007387 */ /* 0x0001e80000100800 */
[----:B------:R1:W-:Y:S04]  /*50d0*/  STL [R1+0x3c8], R8 ;  /* 0x0003c80801007387 */ /* 0x0003e80000100800 */
[----:B------:R2:W-:Y:S01]  /*50e0*/  STL [R1+0x3d0], R4 ;  /* 0x0003d00401007387 */ /* 0x0005e20000100800 */
[----:B0-----:R-:W-:-:S03]  /*50f0*/  IMAD R7, R2, 0x2, R5 ;  /* 0x0000000202077824 */ /* 0x001fc600078e0205 */
[----:B------:R0:W-:Y:S01]  /*5100*/  STL [R1+0x3dc], R9 ;  /* 0x0003dc0901007387 */ /* 0x0001e20000100800 */
[-C--:B-1----:R-:W-:Y:S01]  /*5110*/  IADD3 R8, P1, R35, R6.reuse, RZ ;  /* 0x0000000623087210 */ /* 0x082fe20007f3e0ff */
[----:B------:R-:W-:Y:S01]  /*5120*/  IMAD R19, R2, 0x2, R7 ;  /* 0x0000000202137824 */ /* 0x000fe200078e0207 */
[----:B--2---:R-:W-:-:S03]  /*5130*/  IADD3 R4, P2, R37, R6, RZ ;  /* 0x0000000625047210 */ /* 0x004fc60007f5e0ff */
[----:B------:R1:W-:Y:S01]  /*5140*/  STL [R1+0x3e4], R8 ;  /* 0x0003e40801007387 */ /* 0x0003e20000100800 */
[C---:B------:R-:W-:Y:S01]  /*5150*/  IMAD R25, R2.reuse, 0x2, R19 ;  /* 0x0000000202197824 */ /* 0x040fe200078e0213 */
[----:B0-----:R-:W-:Y:S02]  /*5160*/  LEA.HI.X.SX32 R9, R33, R0, 0x1, P0 ;  /* 0x0000000021097211 */ /* 0x001fe400000f0eff */
[----:B------:R0:W-:Y:S01]  /*5170*/  STL [R1+0x3ec], R4 ;  /* 0x0003ec0401007387 */ /* 0x0001e20000100800 */
[----:B------:R-:W-:-:S03]  /*5180*/  IMAD R27, R2, 0x2, R25 ;  /* 0x00000002021b7824 */ /* 0x000fc600078e0219 */
[----:B------:R2:W-:Y:S01]  /*5190*/  STL [R1+0x3d8], R9 ;  /* 0x0003d80901007387 */ /* 0x0005e20000100800 */
[----:B------:R-:W-:Y:S01]  /*51a0*/  IMAD R29, R2, 0x2, R27 ;  /* 0x00000002021d7824 */ /* 0x000fe200078e021b */
[----:B-1----:R-:W-:-:S03]  /*51b0*/  LEA.HI.X.SX32 R8, R35, R0, 0x1, P1 ;  /* 0x0000000023087211 */ /* 0x002fc600008f0eff */
[----:B------:R-:W-:Y:S01]  /*51c0*/  IMAD R31, R2, 0x2, R29 ;  /* 0x00000002021f7824 */ /* 0x000fe200078e021d */
[----:B0-----:R-:W-:Y:S01]  /*51d0*/  LEA.HI.X.SX32 R4, R37, R0, 0x1, P2 ;  /* 0x0000000025047211 */ /* 0x001fe200010f0eff */
        /* <DEDUP_REMOVED lines=20> */
[----:B------:R1:W-:Y:S01]  /*5320*/  STL [R1+0x41c], R4 ;  /* 0x00041c0401007387 */ /* 0x0003e20000100800 */
[----:B------:R-:W-:-:S03]  /*5330*/  IMAD R21, R2, 0x2, R31 ;  /* 0x0000000202157824 */ /* 0x000fc600078e021f */
[----:B------:R2:W-:Y:S01]  /*5340*/  STL [R1+0x408], R9 ;  /* 0x0004080901007387 */ /* 0x0005e20000100800 */
[-C--:B0-----:R-:W-:Y:S02]  /*5350*/  LEA.HI.X.SX32 R8, R23, R0.reuse, 0x1, P1 ;  /* 0x0000000017087211 */ /* 0x081fe400008f0eff */
[----:B-1----:R-:W-:-:S03]  /*5360*/  LEA.HI.X.SX32 R4, R15, R0, 0x1, P2 ;  /* 0x000000000f047211 */ /* 0x002fc600010f0eff */
[----:B------:R0:W-:Y:S01]  /*5370*/  STL [R1+0x410], R8 ;  /* 0x0004100801007387 */ /* 0x0001e20000100800 */
[----:B--2---:R-:W-:-:S03]  /*5380*/  IADD3 R9, P0, R17, R6, RZ ;  /* 0x0000000611097210 */ /* 0x004fc60007f1e0ff */
[----:B------:R1:W-:Y:S01]  /*5390*/  STL [R1+0x418], R4 ;  /* 0x0004180401007387 */ /* 0x0003e20000100800 */
[----:B------:R-:W-:-:S03]  /*53a0*/  LEA.HI.X.SX32 R10, R17, R0, 0x1, P0 ;  /* 0x00000000110a7211 */ /* 0x000fc600000f0eff */
[----:B------:R2:W-:Y:S01]  /*53b0*/  STL [R1+0x424], R9 ;  /* 0x0004240901007387 */ /* 0x0005e20000100800 */
[-C--:B0-----:R-:W-:Y:S02]  /*53c0*/  IADD3 R8, P1, R11, R6.reuse, RZ ;  /* 0x000000060b087210 */ /* 0x081fe40007f3e0ff */
[----:B-1----:R-:W-:-:S03]  /*53d0*/  IADD3 R4, P2, R13, R6, RZ ;  /* 0x000000060d047210 */ /* 0x002fc60007f5e0ff */
[----:B------:R0:W-:Y:S01]  /*53e0*/  STL [R1+0x42c], R8 ;  /* 0x00042c0801007387 */ /* 0x0001e20000100800 */
[----:B--2---:R-:W-:-:S03]  /*53f0*/  IMAD R9, R2, 0x2, R21 ;  /* 0x0000000202097824 */ /* 0x004fc600078e0215 */
[----:B------:R1:W-:Y:S01]  /*5400*/  STL [R1+0x434], R4 ;  /* 0x0004340401007387 */ /* 0x0003e20000100800 */
[----:B------:R-:W-:-:S03]  /*5410*/  IMAD R17, R2, 0x2, R9 ;  /* 0x0000000202117824 */ /* 0x000fc600078e0209 */
[----:B------:R2:W-:Y:S01]  /*5420*/  STL [R1+0x420], R10 ;  /* 0x0004200a01007387 */ /* 0x0005e20000100800 */
[-C--:B0-----:R-:W-:Y:S01]  /*5430*/  LEA.HI.X.SX32 R8, R11, R0.reuse, 0x1, P1 ;  /* 0x000000000b087211 */ /* 0x081fe200008f0eff */
[----:B------:R-:W-:Y:S01]  /*5440*/  IMAD R23, R2, 0x2, R17 ;  /* 0x0000000202177824 */ /* 0x000fe200078e0211 */
[----:B-1----:R-:W-:-:S03]  /*5450*/  LEA.HI.X.SX32 R4, R13, R0, 0x1, P2 ;  /* 0x000000000d047211 */ /* 0x002fc600010f0eff */
[----:B------:R0:W-:Y:S01]  /*5460*/  STL [R1+0x428], R8 ;  /* 0x0004280801007387 */ /* 0x0001e20000100800 */
[----:B--2---:R-:W-:-:S03]  /*5470*/  IADD3 R10, P0, R3, R6, RZ ;  /* 0x00000006030a7210 */ /* 0x004fc60007f1e0ff */
[----:B------:R1:W-:Y:S04]  /*5480*/  STL [R1+0x430], R4 ;  /* 0x0004300401007387 */ /* 0x0003e80000100800 */
[----:B------:R-:W-:Y:S01]  /*5490*/  STL [R1+0x43c], R10 ;  /* 0x00043c0a01007387 */ /* 0x000fe20000100800 */
[-C--:B0-----:R-:W-:Y:S02]  /*54a0*/  IADD3 R8, P1, R5, R6.reuse, RZ ;  /* 0x0000000605087210 */ /* 0x081fe40007f3e0ff */
[----:B-1----:R-:W-:-:S03]  /*54b0*/  IADD3 R4, P2, R7, R6, RZ ;  /* 0x0000000607047210 */ /* 0x002fc60007f5e0ff */
[----:B------:R0:W-:Y:S04]  /*54c0*/  STL [R1+0x444], R8 ;  /* 0x0004440801007387 */ /* 0x0001e80000100800 */
[----:B------:R1:W-:Y:S01]  /*54d0*/  STL [R1+0x44c], R4 ;  /* 0x00044c0401007387 */ /* 0x0003e20000100800 */
[-C--:B0-----:R-:W-:Y:S02]  /*54e0*/  LEA.HI.X.SX32 R8, R3, R0.reuse, 0x1, P0 ;  /* 0x0000000003087211 */ /* 0x081fe400000f0eff */
[-C--:B------:R-:W-:Y:S01]  /*54f0*/  LEA.HI.X.SX32 R3, R7, R0.reuse, 0x1, P2 ;  /* 0x0000000007037211 */ /* 0x080fe200010f0eff */
[----:B------:R-:W-:Y:S01]  /*5500*/  IMAD R7, R2, 0x2, R23 ;  /* 0x0000000202077824 */ /* 0x000fe200078e0217 */
[----:B-1----:R-:W-:Y:S01]  /*5510*/  LEA.HI.X.SX32 R4, R5, R0, 0x1, P1 ;  /* 0x0000000005047211 */ /* 0x002fe200008f0eff */
[----:B------:R0:W-:Y:S01]  /*5520*/  STL [R1+0x438], R8 ;  /* 0x0004380801007387 */ /* 0x0001e20000100800 */
[----:B------:R-:W-:-:S03]  /*5530*/  IADD3 R5, P0, R19, R6, RZ ;  /* 0x0000000613057210 */ /* 0x000fc60007f1e0ff */
[----:B------:R1:W-:Y:S04]  /*5540*/  STL [R1+0x440], R4 ;  /* 0x0004400401007387 */ /* 0x0003e80000100800 */
[----:B------:R2:W-:Y:S01]  /*5550*/  STL [R1+0x448], R3 ;  /* 0x0004480301007387 */ /* 0x0005e20000100800 */
[----:B0-----:R-:W-:Y:S01]  /*5560*/  LEA.HI.X.SX32 R8, R19, R0, 0x1, P0 ;  /* 0x0000000013087211 */ /* 0x001fe200000f0eff */
[----:B------:R-:W-:Y:S02]  /*5570*/  IMAD.MOV.U32 R19, RZ, RZ, -0x800000 ;  /* 0xff800000ff137424 */ /* 0x000fe400078e00ff */
[----:B------:R0:W-:Y:S01]  /*5580*/  STL [R1+0x454], R5 ;  /* 0x0004540501007387 */ /* 0x0001e20000100800 */
[-C--:B-1----:R-:W-:Y:S02]  /*5590*/  IADD3 R4, P1, R25, R6.reuse, RZ ;  /* 0x0000000619047210 */ /* 0x082fe40007f3e0ff */
[----:B--2---:R-:W-:-:S03]  /*55a0*/  IADD3 R3, P2, R27, R6, RZ ;  /* 0x000000061b037210 */ /* 0x004fc60007f5e0ff */
[----:B------:R1:W-:Y:S01]  /*55b0*/  STL [R1+0x45c], R4 ;  /* 0x00045c0401007387 */ /* 0x0003e20000100800 */
[----:B0-----:R-:W-:-:S03]  /*55c0*/  IMAD R5, R2, 0x2, R7 ;  /* 0x0000000202057824 */ /* 0x001fc600078e0207 */
[----:B------:R0:W-:Y:S01]  /*55d0*/  STL [R1+0x464], R3 ;  /* 0x0004640301007387 */ /* 0x0001e20000100800 */
[----:B------:R-:W-:-:S03]  /*55e0*/  IMAD R15, R2, 0x2, R5 ;  /* 0x00000002020f7824 */ /* 0x000fc600078e0205 */
[----:B------:R2:W-:Y:S01]  /*55f0*/  STL [R1+0x450], R8 ;  /* 0x0004500801007387 */ /* 0x0005e20000100800 */
[-C--:B-1----:R-:W-:Y:S01]  /*5600*/  LEA.HI.X.SX32 R4, R25, R0.reuse, 0x1, P1 ;  /* 0x0000000019047211 */ /* 0x082fe200008f0eff */
[----:B------:R-:W-:Y:S01]  /*5610*/  IMAD R13, R2, 0x2, R15 ;  /* 0x00000002020d7824 */ /* 0x000fe200078e020f */
[----:B0-----:R-:W-:-:S03]  /*5620*/  LEA.HI.X.SX32 R3, R27, R0, 0x1, P2 ;  /* 0x000000001b037211 */ /* 0x001fc600010f0eff */
[----:B------:R0:W-:Y:S01]  /*5630*/  STL [R1+0x458], R4 ;  /* 0x0004580401007387 */ /* 0x0001e20000100800 */
[----:B------:R-:W-:Y:S01]  /*5640*/  IMAD R11, R2, 0x2, R13 ;  /* 0x00000002020b7824 */ /* 0x000fe200078e020d */
[-C--:B--2---:R-:W-:Y:S02]  /*5650*/  IADD3 R8, P0, R29, R6.reuse, RZ ;  /* 0x000000061d087210 */ /* 0x084fe40007f1e0ff */
        /* <DEDUP_REMOVED lines=9> */
[----:B-1----:R-:W-:Y:S02]  /*56f0*/  LEA.HI.X.SX32 R3, R31, R0, 0x1, P1 ;  /* 0x000000001f037211 */ /* 0x002fe400008f0eff */
[----:B--2---:R-:W-:-:S03]  /*5700*/  IADD3 R8, P1, R17, R6, RZ ;  /* 0x0000000611087210 */ /* 0x004fc60007f3e0ff */
[----:B------:R0:W-:Y:S04]  /*5710*/  STL [R1+0x470], R3 ;  /* 0x0004700301007387 */ /* 0x0001e80000100800 */
[----:B------:R1:W-:Y:S01]  /*5720*/  STL [R1+0x478], R4 ;  /* 0x0004780401007387 */ /* 0x0003e20000100800 */
[-C--:B0-----:R-:W-:Y:S02]  /*5730*/  IADD3 R3, P0, R9, R6.reuse, RZ ;  /* 0x0000000609037210 */ /* 0x081fe40007f1e0ff */
[----:B-1----:R-:W-:-:S03]  /*5740*/  IADD3 R4, P2, R23, R6, RZ ;  /* 0x0000000617047210 */ /* 0x002fc60007f5e0ff */
[----:B------:R0:W-:Y:S01]  /*5750*/  STL [R1+0x484], R3 ;  /* 0x0004840301007387 */ /* 0x0001e20000100800 */
[----:B------:R-:W-:-:S03]  /*5760*/  LEA.HI.X.SX32 R9, R9, R0, 0x1, P0 ;  /* 0x0000000009097211 */ /* 0x000fc600000f0eff */
[----:B------:R1:W-:Y:S04]  /*5770*/  STL [R1+0x48c], R8 ;  /* 0x00048c0801007387 */ /* 0x0003e80000100800 */
[----:B------:R2:W-:Y:S01]  /*5780*/  STL [R1+0x494], R4 ;  /* 0x0004940401007387 */ /* 0x0005e20000100800 */
[----:B0-----:R-:W-:-:S03]  /*5790*/  IMAD R3, R2, 0x2, R11 ;  /* 0x0000000202037824 */ /* 0x001fc600078e020b */
[----:B------:R0:W-:Y:S01]  /*57a0*/  STL [R1+0x480], R9 ;  /* 0x0004800901007387 */ /* 0x0001e20000100800 */
[----:B-1----:R-:W-:Y:S02]  /*57b0*/  LEA.HI.X.SX32 R8, R17, R0, 0x1, P1 ;  /* 0x0000000011087211 */ /* 0x002fe400008f0eff */
[----:B------:R-:W-:Y:S02]  /*57c0*/  IADD3 R10, P1, R5, R6, RZ ;  /* 0x00000006050a7210 */ /* 0x000fe40007f3e0ff */
[-C--:B--2---:R-:W-:Y:S01]  /*57d0*/  LEA.HI.X.SX32 R4, R23, R0.reuse, 0x1, P2 ;  /* 0x0000000017047211 */ /* 0x084fe200010f0eff */
[----:B------:R1:W-:Y:S01]  /*57e0*/  STL [R1+0x488], R8 ;  /* 0x0004880801007387 */ /* 0x0003e20000100800 */
[----:B------:R-:W-:Y:S01]  /*57f0*/  LEA.HI.X.SX32 R5, R5, R0, 0x1, P1 ;  /* 0x0000000005057211 */ /* 0x000fe200008f0eff */
[----:B------:R-:W-:Y:S02]  /*5800*/  IMAD.MOV.U32 R23, RZ, RZ, -0x800000 ;  /* 0xff800000ff177424 */ /* 0x000fe400078e00ff */
[----:B------:R2:W-:Y:S01]  /*5810*/  STL [R1+0x490], R4 ;  /* 0x0004900401007387 */ /* 0x0005e20000100800 */
[----:B0-----:R-:W-:Y:S01]  /*5820*/  IMAD R9, R2, 0x2, R3 ;  /* 0x0000000202097824 */ /* 0x001fe200078e0203 */
[----:B-1----:R-:W-:-:S02]  /*5830*/  IADD3 R8, P0, R7, R6, RZ ;  /* 0x0000000607087210 */ /* 0x002fc40007f1e0ff */
[----:B--2---:R-:W-:-:S03]  /*5840*/  IADD3 R4, P2, R15, R6, RZ ;  /* 0x000000060f047210 */ /* 0x004fc60007f5e0ff */
[----:B------:R0:W-:Y:S01]  /*5850*/  STL [R1+0x49c], R8 ;  /* 0x00049c0801007387 */ /* 0x0001e20000100800 */
[----:B------:R-:W-:-:S03]  /*5860*/  LEA.HI.X.SX32 R7, R7, R0, 0x1, P0 ;  /* 0x0000000007077211 */ /* 0x000fc600000f0eff */
[----:B------:R-:W-:Y:S04]  /*5870*/  STL [R1+0x4a4], R10 ;  /* 0x0004a40a01007387 */ /* 0x000fe80000100800 */
[----:B------:R1:W-:Y:S01]  /*5880*/  STL [R1+0x4ac], R4 ;  /* 0x0004ac0401007387 */ /* 0x0003e20000100800 */
[----:B0-----:R-:W-:-:S03]  /*5890*/  IMAD R8, R2, 0x2, R9 ;  /* 0x0000000202087824 */ /* 0x001fc600078e0209 */
[----:B------:R0:W-:Y:S04]  /*58a0*/  STL [R1+0x498], R7 ;  /* 0x0004980701007387 */ /* 0x0001e80000100800 */
[----:B------:R2:W-:Y:S01]  /*58b0*/  STL [R1+0x4a0], R5 ;  /* 0x0004a00501007387 */ /* 0x0005e20000100800 */
[----:B-1----:R-:W-:Y:S02]  /*58c0*/  LEA.HI.X.SX32 R4, R15, R0, 0x1, P2 ;  /* 0x000000000f047211 */ /* 0x002fe400010f0eff */
[-C--:B------:R-:W-:Y:S01]  /*58d0*/  IADD3 R10, P2, R3, R6.reuse, RZ ;  /* 0x00000006030a7210 */ /* 0x080fe20007f5e0ff */
[----:B0-----:R-:W-:Y:S02]  /*58e0*/  IMAD R7, R2, 0x2, R8 ;  /* 0x0000000202077824 */ /* 0x001fe400078e0208 */
[----:B------:R0:W-:Y:S01]  /*58f0*/  STL [R1+0x4a8], R4 ;  /* 0x0004a80401007387 */ /* 0x0001e20000100800 */
[----:B--2---:R-:W-:-:S05]  /*5900*/  IADD3 R5, P0, R13, R6, RZ ;  /* 0x000000060d057210 */ /* 0x004fca0007f1e0ff */
[----:B------:R1:W-:Y:S01]  /*5910*/  STL [R1+0x4b4], R5 ;  /* 0x0004b40501007387 */ /* 0x0003e20000100800 */
[----:B0-----:R-:W-:-:S04]  /*5920*/  IADD3 R4, P1, R11, R6, RZ ;  /* 0x000000060b047210 */ /* 0x001fc80007f3e0ff */
[----:B------:R-:W-:Y:S01]  /*5930*/  LEA.HI.X.SX32 R11, R11, R0, 0x1, P1 ;  /* 0x000000000b0b7211 */ /* 0x000fe200008f0eff */
[----:B------:R0:W-:Y:S01]  /*5940*/  STL [R1+0x4bc], R4 ;  /* 0x0004bc0401007387 */ /* 0x0001e20000100800 */
[----:B-1----:R-:W-:-:S03]  /*5950*/  IMAD R5, R2, 0x2, R7 ;  /* 0x0000000202057824 */ /* 0x002fc600078e0207 */
[----:B------:R1:W-:Y:S01]  /*5960*/  STL [R1+0x4c4], R10 ;  /* 0x0004c40a01007387 */ /* 0x0003e20000100800 */
[-C--:B0-----:R-:W-:Y:S02]  /*5970*/  LEA.HI.X.SX32 R4, R13, R0.reuse, 0x1, P0 ;  /* 0x000000000d047211 */ /* 0x081fe400000f0eff */
[----:B-1----:R-:W-:-:S03]  /*5980*/  LEA.HI.X.SX32 R10, R3, R0, 0x1, P2 ;  /* 0x00000000030a7211 */ /* 0x002fc600010f0eff */
[----:B------:R0:W-:Y:S01]  /*5990*/  STL [R1+0x4b0], R4 ;  /* 0x0004b00401007387 */ /* 0x0001e20000100800 */
[----:B------:R-:W-:-:S03]  /*59a0*/  IADD3 R3, P0, R9, R6, RZ ;  /* 0x0000000609037210 */ /* 0x000fc60007f1e0ff */
[----:B------:R1:W-:Y:S01]  /*59b0*/  STL [R1+0x4b8], R11 ;  /* 0x0004b80b01007387 */ /* 0x0003e20000100800 */
[----:B------:R-:W-:-:S03]  /*59c0*/  LEA.HI.X.SX32 R9, R9, R0, 0x1, P0 ;  /* 0x0000000009097211 */ /* 0x000fc600000f0eff */
[----:B------:R2:W-:Y:S01]  /*59d0*/  STL [R1+0x4c0], R10 ;  /* 0x0004c00a01007387 */ /* 0x0005e20000100800 */
[----:B0-----:R-:W-:-:S03]  /*59e0*/  IMAD R4, R2, 0x2, R5 ;  /* 0x0000000202047824 */ /* 0x001fc600078e0205 */
[----:B------:R0:W-:Y:S01]  /*59f0*/  STL [R1+0x4cc], R3 ;  /* 0x0004cc0301007387 */ /* 0x0001e20000100800 */
[-C--:B-1----:R-:W-:Y:S02]  /*5a00*/  IADD3 R11, P1, R8, R6.reuse, RZ ;  /* 0x00000006080b7210 */ /* 0x082fe40007f3e0ff */
[----:B--2---:R-:W-:-:S03]  /*5a10*/  IADD3 R10, P2, R7, R6, RZ ;  /* 0x00000006070a7210 */ /* 0x004fc60007f5e0ff */
[----:B------:R-:W-:Y:S01]  /*5a20*/  STL [R1+0x4d4], R11 ;  /* 0x0004d40b01007387 */ /* 0x000fe20000100800 */
[-C--:B------:R-:W-:Y:S01]  /*5a30*/  LEA.HI.X.SX32 R8, R8, R0.reuse, 0x1, P1 ;  /* 0x0000000008087211 */ /* 0x080fe200008f0eff */
[C---:B0-----:R-:W-:Y:S01]  /*5a40*/  IMAD R3, R2.reuse, 0x2, R4 ;  /* 0x0000000202037824 */ /* 0x041fe200078e0204 */
[----:B------:R-:W-:Y:S01]  /*5a50*/  LEA.HI.X.SX32 R7, R7, R0, 0x1, P2 ;  /* 0x0000000007077211 */ /* 0x000fe200010f0eff */
[----:B------:R-:W-:Y:S02]  /*5a60*/  STL [R1+0x4dc], R10 ;  /* 0x0004dc0a01007387 */ /* 0x000fe40000100800 */
[----:B------:R-:W-:Y:S02]  /*5a70*/  IMAD R2, R2, 0x2, R3 ;  /* 0x0000000202027824 */ /* 0x000fe400078e0203 */
[----:B------:R0:W-:Y:S04]  /*5a80*/  STL [R1+0x4c8], R9 ;  /* 0x0004c80901007387 */ /* 0x0001e80000100800 */
[----:B------:R1:W-:Y:S04]  /*5a90*/  STL [R1+0x4d0], R8 ;  /* 0x0004d00801007387 */ /* 0x0003e80000100800 */
[----:B------:R2:W-:Y:S01]  /*5aa0*/  STL [R1+0x4d8], R7 ;  /* 0x0004d80701007387 */ /* 0x0005e20000100800 */
[----:B0-----:R-:W-:-:S02]  /*5ab0*/  IADD3 R9, P0, R5, R6, RZ ;  /* 0x0000000605097210 */ /* 0x001fc40007f1e0ff */
[----:B-1----:R-:W-:-:S03]  /*5ac0*/  IADD3 R8, P1, R4, R6, RZ ;  /* 0x0000000604087210 */ /* 0x002fc60007f3e0ff */
[----:B------:R-:W-:Y:S01]  /*5ad0*/  STL [R1+0x4e4], R9 ;  /* 0x0004e40901007387 */ /* 0x000fe20000100800 */
[----:B------:R-:W-:Y:S02]  /*5ae0*/  LEA.HI.X.SX32 R5, R5, R0, 0x1, P0 ;  /* 0x0000000005057211 */ /* 0x000fe400000f0eff */
[CC--:B--2---:R-:W-:Y:S01]  /*5af0*/  IADD3 R7, P2, R3.reuse, R6.reuse, RZ ;  /* 0x0000000603077210 */ /* 0x0c4fe20007f5e0ff */
[----:B------:R-:W-:Y:S01]  /*5b00*/  STL [R1+0x4ec], R8 ;  /* 0x0004ec0801007387 */ /* 0x000fe20000100800 */
[----:B------:R-:W-:Y:S02]  /*5b10*/  IADD3 R6, P3, R2, R6, RZ ;  /* 0x0000000602067210 */ /* 0x000fe40007f7e0ff */
[-C--:B------:R-:W-:Y:S01]  /*5b20*/  LEA.HI.X.SX32 R4, R4, R0.reuse, 0x1, P1 ;  /* 0x0000000004047211 */ /* 0x080fe200008f0eff */
[----:B------:R-:W-:Y:S01]  /*5b30*/  STL [R1+0x4f4], R7 ;  /* 0x0004f40701007387 */ /* 0x000fe20000100800 */
[-C--:B------:R-:W-:Y:S02]  /*5b40*/  LEA.HI.X.SX32 R3, R3, R0.reuse, 0x1, P2 ;  /* 0x0000000003037211 */ /* 0x080fe400010f0eff */
[----:B------:R-:W-:Y:S01]  /*5b50*/  LEA.HI.X.SX32 R0, R2, R0, 0x1, P3 ;  /* 0x0000000002007211 */ /* 0x000fe200018f0eff */
[----:B------:R-:W-:Y:S01]  /*5b60*/  STL [R1+0x4fc], R6 ;  /* 0x0004fc0601007387 */ /* 0x000fe20000100800 */
[----:B------:R-:W-:Y:S01]  /*5b70*/  IMAD.MOV.U32 R2, RZ, RZ, 0x3f800000 ;  /* 0x3f800000ff027424 */ /* 0x000fe200078e00ff */
[----:B------:R-:W-:-:S02]  /*5b80*/  LOP3.LUT P0, RZ, R248, 0x1, RZ, 0xc0, !PT ;  /* 0x00000001f8ff7812 */ /* 0x000fc4000780c0ff */
[----:B------:R-:W-:Y:S04]  /*5b90*/  STL [R1+0x4e0], R5 ;  /* 0x0004e00501007387 */ /* 0x000fe80000100800 */
[----:B------:R-:W-:Y:S04]  /*5ba0*/  STL [R1+0x4e8], R4 ;  /* 0x0004e80401007387 */ /* 0x000fe80000100800 */
[----:B------:R0:W-:Y:S04]  /*5bb0*/  STL [R1+0x4f0], R3 ;  /* 0x0004f00301007387 */ /* 0x0001e80000100800 */
[----:B------:R1:W-:Y:S01]  /*5bc0*/  STL [R1+0x4f8], R0 ;  /* 0x0004f80001007387 */ /* 0x0003e20000100800 */
[----:B0-----:R-:W-:-:S02]  /*5bd0*/  IMAD.MOV.U32 R3, RZ, RZ, 0x3f800000 ;  /* 0x3f800000ff037424 */ /* 0x001fc400078e00ff */
[----:B-1----:R-:W-:-:S05]  /*5be0*/  IMAD.MOV.U32 R0, RZ, RZ, 0x3f800000 ;  /* 0x3f800000ff007424 */ /* 0x002fca00078e00ff */
[----:B------:R0:W-:Y:S04]  /*5bf0*/  STL [R1+0x10c], R0 ;  /* 0x00010c0001007387 */ /* 0x0001e80000100800 */
[----:B------:R0:W-:Y:S04]  /*5c00*/  STL [R1+0x108], R3 ;  /* 0x0001080301007387 */ /* 0x0001e80000100800 */
[----:B------:R0:W-:Y:S04]  /*5c10*/  STL [R1+0x104], R2 ;  /* 0x0001040201007387 */ /* 0x0001e80000100800 */
[----:B------:R0:W-:Y:S04]  /*5c20*/  STL [R1+0x100], R0 ;  /* 0x0001000001007387 */ /* 0x0001e80000100800 */
[----:B------:R0:W-:Y:S04]  /*5c30*/  STL [R1], RZ ;  /* 0x000000ff01007387 */ /* 0x0001e80000100800 */
        /* <DEDUP_REMOVED lines=62> */
[----:B------:R0:W-:Y:S02]  /*6020*/  STL [R1+0xfc], RZ ;  /* 0x0000fcff01007387 */ /* 0x0001e40000100800 */
.L_x_1:
[----:B------:R-:W2:Y:S04]  /*6030*/  LDL R6, [R1+0x11c] ;  /* 0x00011c0001067983 */ /* 0x000ea80000100800 */
[----:B0-----:R-:W3:Y:S04]  /*6040*/  LDL R0, [R1+0x118] ;  /* 0x0001180001007983 */ /* 0x001ee80000100800 */
[----:B------:R-:W4:Y:S04]  /*6050*/  LDL R4, [R1+0x114] ;  /* 0x0001140001047983 */ /* 0x000f280000100800 */
[----:B------:R-:W5:Y:S04]  /*6060*/  LDL R3, [R1+0x110] ;  /* 0x0001100001037983 */ /* 0x000f680000100800 */
        /* <DEDUP_REMOVED lines=10> */
[----:B------:R-:W-:Y:S04]  /*6110*/  STL [R1+0x634], R189 ;  /* 0x000634bd01007387 */ /* 0x000fe80000100800 */
[----:B------:R-:W-:Y:S04]  /*6120*/  STL [R1+0x630], R192 ;  /* 0x000630c001007387 */ /* 0x000fe80000100800 */
[----:B------:R-:W-:Y:S04]  /*6130*/  STL [R1+0x62c], R193 ;  /* 0x00062cc101007387 */ /* 0x000fe80000100800 */
[----:B------:R-:W-:Y:S04]  /*6140*/  STL [R1+0x628], R196 ;  /* 0x000628c401007387 */ /* 0x000fe80000100800 */
[----:B------:R-:W-:Y:S04]  /*6150*/  STL [R1+0x624], R197 ;  /* 0x000624c501007387 */ /* 0x000fe80000100800 */
[----:B------:R0:W-:Y:S04]  /*6160*/  STL [R1+0x620], R200 ;  /* 0x000620c801007387 */ /* 0x0001e80000100800 */
[----:B------:R1:W-:Y:S04]  /*6170*/  STL [R1+0x61c], R201 ;  /* 0x00061cc901007387 */ /* 0x0003e80000100800 */
[----:B------:R-:W-:Y:S04]  /*6180*/  STL [R1+0x618], R204 ;  /* 0x000618cc01007387 */ /* 0x000fe80000100800 */
[----:B------:R1:W-:Y:S04]  /*6190*/  STL [R1+0x614], R205 ;  /* 0x000614cd01007387 */ /* 0x0003e80000100800 */
[----:B------:R1:W-:Y:S01]  /*61a0*/  STL [R1+0x610], R208 ;  /* 0x000610d001007387 */ /* 0x0003e20000100800 */
[----:B------:R-:W-:-:S03]  /*61b0*/  USHF.R.S32.HI UR7, URZ, 0x1f, UR4 ;  /* 0x0000001f3f077899 */ /* 0x000fc60008011404 */
[----:B------:R1:W-:Y:S04]  /*61c0*/  STL [R1+0x60c], R209 ;  /* 0x00060cd101007387 */ /* 0x0003e80000100800 */
[----:B------:R-:W-:Y:S04]  /*61d0*/  STL [R1+0x608], R212 ;  /* 0x000608d401007387 */ /* 0x000fe80000100800 */
[----:B------:R1:W-:Y:S04]  /*61e0*/  STL [R1+0x604], R213 ;  /* 0x000604d501007387 */ /* 0x0003e80000100800 */
[----:B------:R1:W-:Y:S04]  /*61f0*/  STL [R1+0x600], R215 ;  /* 0x000600d701007387 */ /* 0x0003e80000100800 */
        /* <DEDUP_REMOVED lines=46> */
[----:B------:R-:W5:Y:S01]  /*64e0*/  LDL R71, [R1+0x268] ;  /* 0x0002680001477983 */ /* 0x000f620000100800 */
[----:B--2---:R-:W-:-:S03]  /*64f0*/  IADD3 R6, P2, R6, UR4, RZ ;  /* 0x0000000406067c10 */ /* 0x004fc6000ff5e0ff */
[----:B------:R-:W2:Y:S01]  /*6500*/  LDL R79, [R1+0x2ac] ;  /* 0x0002ac00014f7983 */ /* 0x000ea20000100800 */
[----:B---3--:R-:W-:-:S03]  /*6510*/  IADD3.X R7, R0, UR7, RZ, P2, !PT ;  /* 0x0000000700077c10 */ /* 0x008fc600097fe4ff */
[----:B------:R-:W3:Y:S04]  /*6520*/  LDL R72, [R1+0x288] ;  /* 0x0002880001487983 */ /* 0x000ee80000100800 */
[----:B------:R-:W2:Y:S01]  /*6530*/  LDL R0, [R1+0x15c] ;  /* 0x00015c0001007983 */ /* 0x000ea20000100800 */
[----:B----4-:R-:W-:-:S03]  /*6540*/  IADD3 R4, P1, R4, UR4, RZ ;  /* 0x0000000404047c10 */ /* 0x010fc6000ff3e0ff */
[----:B------:R-:W4:Y:S01]  /*6550*/  LDG.E.U8 R27, desc[UR18][R6.64] ;  /* 0x00000012061b7981 */ /* 0x000f22000c1e1100 */
[----:B-----5:R-:W-:-:S03]  /*6560*/  IADD3.X R5, R3, UR7, RZ, P1, !PT ;  /* 0x0000000703057c10 */ /* 0x020fc60008ffe4ff */
[----:B------:R-:W5:Y:S04]  /*6570*/  LDL R73, [R1+0x2a8] ;  /* 0x0002a80001497983 */ /* 0x000f680000100800 */
[----:B------:R0:W4:Y:S01]  /*6580*/  LDG.E.U8 R31, desc[UR18][R4.64] ;  /* 0x00000012041f7981 */ /* 0x000122000c1e1100 */
[----:B------:R-:W-:-:S03]  /*6590*/  IADD3 R2, P1, R2, UR4, RZ ;  /* 0x0000000402027c10 */ /* 0x000fc6000ff3e0ff */
[----:B------:R-:W4:Y:S04]  /*65a0*/  LDL R77, [R1+0x2ec] ;  /* 0x0002ec00014d7983 */ /* 0x000f280000100800 */
[----:B------:R-:W4:Y:S01]  /*65b0*/  LDL R78, [R1+0x2cc] ;  /* 0x0002cc00014e7983 */ /* 0x000f220000100800 */
[----:B0-----:R-:W-:-:S03]  /*65c0*/  IADD3 R4, P2, R10, UR4, RZ ;  /* 0x000000040a047c10 */ /* 0x001fc6000ff5e0ff */
[----:B------:R-:W3:Y:S01]  /*65d0*/  LDL R10, [R1+0x150] ;  /* 0x00015000010a7983 */ /* 0x000ee20000100800 */
[----:B------:R-:W-:Y:S02]  /*65e0*/  IADD3.X R3, R13, UR7, RZ, P1, !PT ;  /* 0x000000070d037c10 */ /* 0x000fe40008ffe4ff */
[----:B------:R-:W-:Y:S01]  /*65f0*/  IADD3 R32, P1, R9, UR4, RZ ;  /* 0x0000000409207c10 */ /* 0x000fe2000ff3e0ff */
[----:B------:R-:W4:Y:S01]  /*6600*/  LDL R76, [R1+0x510] ;  /* 0x00051000014c7983 */ /* 0x000f220000100800 */
[----:B------:R-:W-:-:S03]  /*6610*/  IADD3.X R5, R8, UR7, RZ, P2, !PT ;  /* 0x0000000708057c10 */ /* 0x000fc600097fe4ff */
[----:B------:R0:W4:Y:S01]  /*6620*/  LDG.E.U8 R13, desc[UR18][R2.64] ;  /* 0x00000012020d7981 */ /* 0x000122000c1e1100 */
[----:B------:R-:W-:Y:S02]  /*6630*/  IADD3.X R33, R11, UR7, RZ, P1, !PT ;  /* 0x000000070b217c10 */ /* 0x000fe40008ffe4ff */
[----:B------:R-:W-:Y:S01]  /*6640*/  IADD3 R6, P1, R16, UR4, RZ ;  /* 0x0000000410067c10 */ /* 0x000fe2000ff3e0ff */
[----:B------:R-:W5:Y:S04]  /*6650*/  LDL R9, [R1+0x158] ;  /* 0x0001580001097983 */ /* 0x000f680000100800 */
[----:B------:R-:W4:Y:S01]  /*6660*/  LDL R8, [R1+0x16c] ;  /* 0x00016c0001087983 */ /* 0x000f220000100800 */
[----:B0-----:R-:W-:-:S03]  /*6670*/  IADD3 R2, P2, R18, UR4, RZ ;  /* 0x0000000412027c10 */ /* 0x001fc6000ff5e0ff */
[----:B------:R-:W5:Y:S01]  /*6680*/  LDL R18, [R1+0x174] ;  /* 0x0001740001127983 */ /* 0x000f620000100800 */
[----:B------:R-:W-:-:S03]  /*6690*/  IADD3.X R3, R15, UR7, RZ, P2, !PT ;  /* 0x000000070f037c10 */ /* 0x000fc600097fe4ff */
[----:B------:R0:W4:Y:S04]  /*66a0*/  LDG.E.U8 R11, desc[UR18][R4.64] ;  /* 0x00000012040b7981 */ /* 0x000128000c1e1100 */
[----:B------:R-:W4:Y:S04]  /*66b0*/  LDL R16, [R1+0x168] ;  /* 0x0001680001107983 */ /* 0x000f280000100800 */
[----:B------:R-:W4:Y:S01]  /*66c0*/  LDL R15, [R1+0x17c] ;  /* 0x00017c00010f7983 */ /* 0x000f220000100800 */
[----:B0-----:R-:W-:-:S03]  /*66d0*/  IADD3 R4, P2, R14, UR4, RZ ;  /* 0x000000040e047c10 */ /* 0x001fc6000ff5e0ff */
[----:B------:R-:W4:Y:S04]  /*66e0*/  LDL R14, [R1+0x170] ;  /* 0x00017000010e7983 */ /* 0x000f280000100800 */
[----:B------:R-:W4:Y:S04]  /*66f0*/  LDG.E.U8 R2, desc[UR18][R2.64] ;  /* 0x0000001202027981 */ /* 0x000f28000c1e1100 */
[----:B------:R-:W4:Y:S04]  /*6700*/  LDG.E.U8 R32, desc[UR18][R32.64] ;  /* 0x0000001220207981 */ /* 0x000f28000c1e1100 */
[----:B------:R-:W4:Y:S04]  /*6710*/  LDL R74, [R1+0x2e8] ;  /* 0x0002e800014a7983 */ /* 0x000f280000100800 */
[----:B------:R-:W4:Y:S04]  /*6720*/  LDL R75, [R1+0x2c8] ;  /* 0x0002c800014b7983 */ /* 0x000f280000100800 */
[----:B------:R-:W4:Y:S04]  /*6730*/  LDL R84, [R1+0x300] ;  /* 0x0003000001547983 */ /* 0x000f280000100800 */
[----:B------:R-:W4:Y:S04]  /*6740*/  LDL R200, [R1+0x37c] ;  /* 0x00037c0001c87983 */ /* 0x000f280000100800 */
[----:B------:R-:W4:Y:S04]  /*6750*/  LDL R197, [R1+0x378] ;  /* 0x0003780001c57983 */ /* 0x000f280000100800 */
[----:B-1----:R-:W4:Y:S04]  /*6760*/  LDL R201, [R1+0x384] ;  /* 0x0003840001c97983 */ /* 0x002f280000100800 */
[----:B------:R-:W4:Y:S04]  /*6770*/  LDL R205, [R1+0x3ac] ;  /* 0x0003ac0001cd7983 */ /* 0x000f280000100800 */
[----:B------:R-:W4:Y:S01]  /*6780*/  LDL R204, [R1+0x3a8] ;  /* 0x0003a80001cc7983 */ /* 0x000f220000100800 */
[----:B------:R-:W-:-:S03]  /*6790*/  IADD3.X R7, R12, UR7, RZ, P1, !PT ;  /* 0x000000070c077c10 */ /* 0x000fc60008ffe4ff */
[----:B------:R-:W4:Y:S04]  /*67a0*/  LDL R208, [R1+0x3bc] ;  /* 0x0003bc0001d07983 */ /* 0x000f280000100800 */
[----:B------:R-:W4:Y:S01]  /*67b0*/  LDL R12, [R1+0x184] ;  /* 0x00018400010c7983 */ /* 0x000f220000100800 */
[----:B------:R-:W-:Y:S02]  /*67c0*/  IADD3.X R5, R24, UR7, RZ, P2, !PT ;  /* 0x0000000718057c10 */ /* 0x000fe400097fe4ff */
[----:B------:R-:W-:Y:S01]  /*67d0*/  IADD3 R34, P1, R25, UR4, RZ ;  /* 0x0000000419227c10 */ /* 0x000fe2000ff3e0ff */
[----:B------:R-:W4:Y:S04]  /*67e0*/  LDG.E.U8 R3, desc[UR18][R6.64] ;  /* 0x0000001206037981 */ /* 0x000f28000c1e1100 */
[----:B------:R-:W4:Y:S04]  /*67f0*/  LDL R209, [R1+0x3c4] ;  /* 0x0003c40001d17983 */ /* 0x000f280000100800 */
        /* <DEDUP_REMOVED lines=10> */
[----:B------:R-:W4:Y:S01]  /*68a0*/  LDL R246, [R1+0x4d8] ;  /* 0x0004d80001f67983 */ /* 0x000f220000100800 */
[----:B--2---:R-:W-:-:S03]  /*68b0*/  IADD3 R24, P2, R0, UR4, RZ ;  /* 0x0000000400187c10 */ /* 0x004fc6000ff5e0ff */
[----:B------:R-:W2:Y:S01]  /*68c0*/  LDL R0, [R1+0x180] ;  /* 0x0001800001007983 */ /* 0x000ea20000100800 */
[----:B---3--:R-:W-:-:S03]  /*68d0*/  IADD3.X R35, R10, UR7, RZ, P1, !PT ;  /* 0x000000070a237c10 */ /* 0x008fc60008ffe4ff */
[----:B------:R0:W3:Y:S04]  /*68e0*/  LDG.E.U8 R10, desc[UR18][R4.64] ;  /* 0x00000012040a7981 */ /* 0x0000e8000c1e1100 */
[----:B------:R-:W3:Y:S01]  /*68f0*/  LDG.E.U8 R34, desc[UR18][R34.64] ;  /* 0x0000001222227981 */ /* 0x000ee2000c1e1100 */
[----:B0-----:R-:W-:-:S03]  /*6900*/  IADD3 R4, P1, R17, UR4, RZ ;  /* 0x0000000411047c10 */ /* 0x001fc6000ff3e0ff */
[----:B------:R-:W3:Y:S04]  /*6910*/  LDL R17, [R1+0x188] ;  /* 0x0001880001117983 */ /* 0x000ee80000100800 */
[----:B------:R-:W3:Y:S01]  /*6920*/  LDL R35, [R1+0x190] ;  /* 0x0001900001237983 */ /* 0x000ee20000100800 */
[----:B------:R-:W-:-:S03]  /*6930*/  IADD3.X R5, R21, UR7, RZ, P1, !PT ;  /* 0x0000000715057c10 */ /* 0x000fc60008ffe4ff */
[----:B------:R-:W3:Y:S01]  /*6940*/  LDL R21, [R1+0x1a0] ;  /* 0x0001a00001157983 */ /* 0x000ee20000100800 */
[----:B-----5:R-:W-:Y:S02]  /*6950*/  IADD3 R6, P1, R18, UR4, RZ ;  /* 0x0000000412067c10 */ /* 0x020fe4000ff3e0ff */
[----:B------:R-:W-:Y:S01]  /*6960*/  IADD3.X R25, R9, UR7, RZ, P2, !PT ;  /* 0x0000000709197c10 */ /* 0x000fe200097fe4ff */
[----:B------:R0:W5:Y:S01]  /*6970*/  LDG.E.U8 R18, desc[UR18][R4.64] ;  /* 0x0000001204127981 */ /* 0x000162000c1e1100 */
[----:B----4-:R-:W-:-:S03]  /*6980*/  IADD3 R8, P2, R8, UR4, RZ ;  /* 0x0000000408087c10 */ /* 0x010fc6000ff5e0ff */
[----:B------:R-:W4:Y:S01]  /*6990*/  LDG.E.U8 R24, desc[UR18][R24.64] ;  /* 0x0000001218187981 */ /* 0x000f22000c1e1100 */
[----:B------:R-:W-:-:S03]  /*69a0*/  IADD3.X R9, R16, UR7, RZ, P2, !PT ;  /* 0x0000000710097c10 */ /* 0x000fc600097fe4ff */
[----:B------:R-:W5:Y:S01]  /*69b0*/  LDL R16, [R1+0x1b4] ;  /* 0x0001b40001107983 */ /* 0x000f620000100800 */
[----:B------:R-:W-:Y:S02]  /*69c0*/  IADD3.X R7, R14, UR7, RZ, P1, !PT ;  /* 0x000000070e077c10 */ /* 0x000fe40008ffe4ff */
[----:B0-----:R-:W-:Y:S01]  /*69d0*/  IADD3 R4, P2, R15, UR4, RZ ;  /* 0x000000040f047c10 */ /* 0x001fe2000ff5e0ff */
[----:B------:R-:W4:Y:S01]  /*69e0*/  LDG.E.U8 R9, desc[UR18][R8.64] ;  /* 0x0000001208097981 */ /* 0x000f22000c1e1100 */
[----:B------:R-:W-:-:S03]  /*69f0*/  IADD3 R14, P1, R12, UR4, RZ ;  /* 0x000000040c0e7c10 */ /* 0x000fc6000ff3e0ff */
[----:B------:R0:W4:Y:S04]  /*6a00*/  LDG.E.U8 R33, desc[UR18][R6.64] ;  /* 0x0000001206217981 */ /* 0x000128000c1e1100 */
[----:B------:R-:W4:Y:S01]  /*6a10*/  LDL R12, [R1+0x1a8] ;  /* 0x0001a800010c7983 */ /* 0x000f220000100800 */
[----:B--2---:R-:W-:-:S03]  /*6a20*/  IADD3.X R15, R0, UR7, RZ, P1, !PT ;  /* 0x00000007000f7c10 */ /* 0x004fc60008ffe4ff */
[----:B------:R-:W2:Y:S01]  /*6a30*/  LDL R0, [R1+0x1c4] ;  /* 0x0001c40001007983 */ /* 0x000ea20000100800 */
[----:B------:R-:W-:Y:S02]  /*6a40*/  IADD3.X R5, R28, UR7, RZ, P2, !PT ;  /* 0x000000071c057c10 */ /* 0x000fe400097fe4ff */
[----:B0-----:R-:W-:Y:S01]  /*6a50*/  IADD3 R6, P2, R38, UR4, RZ ;  /* 0x0000000426067c10 */ /* 0x001fe2000ff5e0ff */
[----:B------:R-:W2:Y:S04]  /*6a60*/  LDL R28, [R1+0x1bc] ;  /* 0x0001bc00011c7983 */ /* 0x000ea80000100800 */
[----:B------:R0:W2:Y:S04]  /*6a70*/  LDG.E.U8 R25, desc[UR18][R4.64] ;  /* 0x0000001204197981 */ /* 0x0000a8000c1e1100 */
[----:B------:R-:W2:Y:S01]  /*6a80*/  LDL R38, [R1+0x1cc] ;  /* 0x0001cc0001267983 */ /* 0x000ea20000100800 */
[----:B0-----:R-:W-:-:S03]  /*6a90*/  IADD3 R4, P1, R37, UR4, RZ ;  /* 0x0000000425047c10 */ /* 0x001fc6000ff3e0ff */
[----:B------:R-:W2:Y:S01]  /*6aa0*/  LDL R37, [R1+0x1d4] ;  /* 0x0001d40001257983 */ /* 0x000ea20000100800 */
[----:B---3--:R-:W-:-:S03]  /*6ab0*/  IADD3.X R7, R17, UR7, RZ, P2, !PT ;  /* 0x0000000711077c10 */ /* 0x008fc600097fe4ff */
[----:B------:R0:W3:Y:S01]  /*6ac0*/  LDG.E.U8 R17, desc[UR18][R14.64] ;  /* 0x000000120e117981 */ /* 0x0000e2000c1e1100 */
[----:B------:R-:W-:-:S03]  /*6ad0*/  IADD3.X R5, R35, UR7, RZ, P1, !PT ;  /* 0x0000000723057c10 */ /* 0x000fc60008ffe4ff */
[----:B------:R1:W3:Y:S04]  /*6ae0*/  LDG.E.U8 R8, desc[UR18][R6.64] ;  /* 0x0000001206087981 */ /* 0x0002e8000c1e1100 */
[----:B------:R5:W3:Y:S01]  /*6af0*/  LDG.E.U8 R35, desc[UR18][R4.64] ;  /* 0x0000001204237981 */ /* 0x000ae2000c1e1100 */
[----:B0-----:R-:W-:-:S03]  /*6b00*/  IADD3 R14, P2, R36, UR4, RZ ;  /* 0x00000004240e7c10 */ /* 0x001fc6000ff5e0ff */
[----:B------:R-:W3:Y:S01]  /*6b10*/  LDL R36, [R1+0x1c8] ;  /* 0x0001c80001247983 */ /* 0x000ee20000100800 */
[----:B-1----:R-:W-:-:S03]  /*6b20*/  IADD3 R6, P1, R30, UR4, RZ ;  /* 0x000000041e067c10 */ /* 0x002fc6000ff3e0ff */
[----:B------:R-:W3:Y:S01]  /*6b30*/  LDL R30, [R1+0x1dc] ;  /* 0x0001dc00011e7983 */ /* 0x000ee20000100800 */
[----:B------:R-:W-:-:S03]  /*6b40*/  IADD3.X R7, R21, UR7, RZ, P1, !PT ;  /* 0x0000000715077c10 */ /* 0x000fc60008ffe4ff */
[----:B------:R-:W3:Y:S01]  /*6b50*/  LDL R21, [R1+0x1e4] ;  /* 0x0001e40001157983 */ /* 0x000ee20000100800 */
[----:B------:R-:W-:Y:S02]  /*6b60*/  IADD3.X R15, R29, UR7, RZ, P2, !PT ;  /* 0x000000071d0f7c10 */ /* 0x000fe400097fe4ff */
[----:B-----5:R-:W-:Y:S02]  /*6b70*/  IADD3 R4, P2, R26, UR4, RZ ;  /* 0x000000041a047c10 */ /* 0x020fe4000ff5e0ff */
[----:B------:R-:W-:Y:S01]  /*6b80*/  IADD3 R44, P1, R16, UR4, RZ ;  /* 0x00000004102c7c10 */ /* 0x000fe2000ff3e0ff */
[----:B------:R2:W5:Y:S03]  /*6b90*/  LDG.E.U8 R26, desc[UR18][R14.64] ;  /* 0x000000120e1a7981 */ /* 0x000566000c1e1100 */
[----:B------:R-:W-:Y:S01]  /*6ba0*/  IADD3.X R45, R40, UR7, RZ, P1, !PT ;  /* 0x00000007282d7c10 */ /* 0x000fe20008ffe4ff */
[----:B------:R-:W5:Y:S04]  /*6bb0*/  LDG.E.U8 R16, desc[UR18][R6.64] ;  /* 0x0000001206107981 */ /* 0x000f68000c1e1100 */
[----:B------:R-:W5:Y:S04]  /*6bc0*/  LDL R40, [R1+0x1fc] ;  /* 0x0001fc0001287983 */ /* 0x000f680000100800 */
[----:B------:R-:W5:Y:S01]  /*6bd0*/  LDG.E.U8 R44, desc[UR18][R44.64] ;  /* 0x000000122c2c7981 */ /* 0x000f62000c1e1100 */
[----:B----4-:R-:W-:-:S03]  /*6be0*/  IADD3.X R5, R12, UR7, RZ, P2, !PT ;  /* 0x000000070c057c10 */ /* 0x010fc600097fe4ff */
[----:B------:R-:W4:Y:S04]  /*6bf0*/  LDL R12, [R1+0x1ec] ;  /* 0x0001ec00010c7983 */ /* 0x000f280000100800 */
[----:B------:R0:W5:Y:S01]  /*6c00*/  LDG.E.U8 R7, desc[UR18][R4.64] ;  /* 0x0000001204077981 */ /* 0x000162000c1e1100 */
[----:B--2---:R-:W-:-:S03]  /*6c10*/  IADD3 R14, P1, R0, UR4, RZ ;  /* 0x00000004000e7c10 */ /* 0x004fc6000ff3e0ff */
[----:B------:R-:W2:Y:S01]  /*6c20*/  LDL R0, [R1+0x1e8] ;  /* 0x0001e80001007983 */ /* 0x000ea20000100800 */
[----:B------:R-:W-:-:S03]  /*6c30*/  IADD3.X R15, R43, UR7, RZ, P1, !PT ;  /* 0x000000072b0f7c10 */ /* 0x000fc60008ffe4ff */
[----:B------:R-:W5:Y:S01]  /*6c40*/  LDL R43, [R1+0x20c] ;  /* 0x00020c00012b7983 */ /* 0x000f620000100800 */
[----:B------:R-:W-:-:S03]  /*6c50*/  IADD3 R28, P2, R28, UR4, RZ ;  /* 0x000000041c1c7c10 */ /* 0x000fc6000ff5e0ff */
[----:B------:R-:W5:Y:S01]  /*6c60*/  LDG.E.U8 R15, desc[UR18][R14.64] ;  /* 0x000000120e0f7981 */ /* 0x000f62000c1e1100 */
[----:B------:R-:W-:Y:S02]  /*6c70*/  IADD3.X R29, R39, UR7, RZ, P2, !PT ;  /* 0x00000007271d7c10 */ /* 0x000fe400097fe4ff */
[----:B------:R-:W-:-:S03]  /*6c80*/  IADD3 R38, P2, R38, UR4, RZ ;  /* 0x0000000426267c10 */ /* 0x000fc6000ff5e0ff */
[----:B------:R-:W5:Y:S01]  /*6c90*/  LDG.E.U8 R28, desc[UR18][R28.64] ;  /* 0x000000121c1c7981 */ /* 0x000f62000c1e1100 */
[----:B0-----:R-:W-:-:S04]  /*6ca0*/  IADD3 R4, P1, R37, UR4, RZ ;  /* 0x0000000425047c10 */ /* 0x001fc8000ff3e0ff */
[----:B------:R-:W-:Y:S02]  /*6cb0*/  IADD3.X R5, R47, UR7, RZ, P1, !PT ;  /* 0x000000072f057c10 */ /* 0x000fe40008ffe4ff */
[----:B------:R-:W5:Y:S04]  /*6cc0*/  LDL R47, [R1+0x22c] ;  /* 0x00022c00012f7983 */ /* 0x000f680000100800 */
[----:B------:R-:W5:Y:S01]  /*6cd0*/  LDG.E.U8 R45, desc[UR18][R4.64] ;  /* 0x00000012042d7981 */ /* 0x000f62000c1e1100 */
[----:B---3--:R-:W-:Y:S02]  /*6ce0*/  IADD3.X R39, R36, UR7, RZ, P2, !PT ;  /* 0x0000000724277c10 */ /* 0x008fe400097fe4ff */
[----:B------:R-:W-:-:S03]  /*6cf0*/  IADD3 R36, P2, R30, UR4, RZ ;  /* 0x000000041e247c10 */ /* 0x000fc6000ff5e0ff */
[----:B------:R0:W3:Y:S04]  /*6d00*/  LDG.E.U8 R6, desc[UR18][R38.64] ;  /* 0x0000001226067981 */ /* 0x0000e8000c1e1100 */
[----:B------:R-:W3:Y:S01]  /*6d10*/  LDL R30, [R1+0x200] ;  /* 0x00020000011e7983 */ /* 0x000ee20000100800 */
[----:B------:R-:W-:-:S03]  /*6d20*/  IADD3.X R37, R42, UR7, RZ, P2, !PT ;  /* 0x000000072a257c10 */ /* 0x000fc600097fe4ff */
[----:B------:R-:W3:Y:S01]  /*6d30*/  LDL R42, [R1+0x21c] ;  /* 0x00021c00012a7983 */ /* 0x000ee20000100800 */
[----:B0-----:R-:W-:-:S03]  /*6d40*/  IADD3 R38, P1, R21, UR4, RZ ;  /* 0x0000000415267c10 */ /* 0x001fc6000ff3e0ff */
[----:B------:R-:W3:Y:S01]  /*6d50*/  LDL R21, [R1+0x208] ;  /* 0x0002080001157983 */ /* 0x000ee20000100800 */
[----:B----4-:R-:W-:-:S03]  /*6d60*/  IADD3 R4, P2, R12, UR4, RZ ;  /* 0x000000040c047c10 */ /* 0x010fc6000ff5e0ff */
[----:B------:R0:W4:Y:S04]  /*6d70*/  LDG.E.U8 R29, desc[UR18][R36.64] ;  /* 0x00000012241d7981 */ /* 0x000128000c1e1100 */
[----:B------:R-:W4:Y:S01]  /*6d80*/  LDL R12, [R1+0x210] ;  /* 0x00021000010c7983 */ /* 0x000f220000100800 */
[----:B------:R-:W-:-:S03]  /*6d90*/  IADD3.X R39, R46, UR7, RZ, P1, !PT ;  /* 0x000000072e277c10 */ /* 0x000fc60008ffe4ff */
[----:B------:R-:W4:Y:S01]  /*6da0*/  LDL R46, [R1+0x218] ;  /* 0x00021800012e7983 */ /* 0x000f220000100800 */
[----:B0-----:R-:W-:-:S03]  /*6db0*/  IADD3 R36, P1, R41, UR4, RZ ;  /* 0x0000000429247c10 */ /* 0x001fc6000ff3e0ff */
[----:B------:R0:W4:Y:S01]  /*6dc0*/  LDG.E.U8 R14, desc[UR18][R38.64] ;  /* 0x00000012260e7981 */ /* 0x000122000c1e1100 */
[----:B------:R-:W-:-:S03]  /*6dd0*/  IADD3.X R37, R48, UR7, RZ, P1, !PT ;  /* 0x0000000730257c10 */ /* 0x000fc60008ffe4ff */
[----:B------:R-:W4:Y:S01]  /*6de0*/  LDL R48, [R1+0x228] ;  /* 0x0002280001307983 */ /* 0x000f220000100800 */
[----:B--2---:R-:W-:-:S03]  /*6df0*/  IADD3.X R5, R0, UR7, RZ, P2, !PT ;  /* 0x0000000700057c10 */ /* 0x004fc600097fe4ff */
[----:B------:R-:W2:Y:S01]  /*6e00*/  LDL R0, [R1+0x220] ;  /* 0x0002200001007983 */ /* 0x000ea20000100800 */
[----:B-----5:R-:W-:-:S03]  /*6e10*/  IADD3 R40, P2, R40, UR4, RZ ;  /* 0x0000000428287c10 */ /* 0x020fc6000ff5e0ff */
[----:B------:R-:W5:Y:S01]  /*6e20*/  LDG.E.U8 R5, desc[UR18][R4.64] ;  /* 0x0000001204057981 */ /* 0x000f62000c1e1100 */
[----:B------:R-:W-:Y:S02]  /*6e30*/  IADD3.X R41, R50, UR7, RZ, P2, !PT ;  /* 0x0000000732297c10 */ /* 0x000fe400097fe4ff */
[----:B0-----:R-:W-:Y:S01]  /*6e40*/  IADD3 R38, P1, R49, UR4, RZ ;  /* 0x0000000431267c10 */ /* 0x001fe2000ff3e0ff */
[----:B------:R-:W5:Y:S04]  /*6e50*/  LDL R50, [R1+0x244] ;  /* 0x0002440001327983 */ /* 0x000f680000100800 */
[----:B------:R-:W5:Y:S04]  /*6e60*/  LDL R49, [R1+0x230] ;  /* 0x0002300001317983 */ /* 0x000f680000100800 */
[----:B------:R0:W5:Y:S02]  /*6e70*/  LDG.E.U8 R4, desc[UR18][R36.64] ;  /* 0x0000001224047981 */ /* 0x000164000c1e1100 */
[----:B0-----:R-:W-:-:S02]  /*6e80*/  IADD3 R36, P2, R43, UR4, RZ ;  /* 0x000000042b247c10 */ /* 0x001fc4000ff5e0ff */
[----:B------:R-:W5:Y:S01]  /*6e90*/  LDL R43, [R1+0x238] ;  /* 0x00023800012b7983 */ /* 0x000f620000100800 */
[----:B---3--:R-:W-:-:S03]  /*6ea0*/  IADD3.X R39, R30, UR7, RZ, P1, !PT ;  /* 0x000000071e277c10 */ /* 0x008fc60008ffe4ff */
[----:B------:R0:W3:Y:S01]  /*6eb0*/  LDG.E.U8 R30, desc[UR18][R40.64] ;  /* 0x00000012281e7981 */ /* 0x0000e2000c1e1100 */
[----:B------:R-:W-:-:S03]  /*6ec0*/  IADD3.X R37, R21, UR7, RZ, P2, !PT ;  /* 0x0000000715257c10 */ /* 0x000fc600097fe4ff */
[----:B------:R1:W3:Y:S01]  /*6ed0*/  LDG.E.U8 R21, desc[UR18][R38.64] ;  /* 0x0000001226157981 */ /* 0x0002e2000c1e1100 */
[----:B0-----:R-:W-:-:S03]  /*6ee0*/  IADD3 R40, P1, R51, UR4, RZ ;  /* 0x0000000433287c10 */ /* 0x001fc6000ff3e0ff */
[----:B------:R-:W3:Y:S01]  /*6ef0*/  LDL R51, [R1+0x24c] ;  /* 0x00024c0001337983 */ /* 0x000ee20000100800 */
[----:B-1----:R-:W-:-:S03]  /*6f00*/  IADD3 R38, P2, R42, UR4, RZ ;  /* 0x000000042a267c10 */ /* 0x002fc6000ff5e0ff */
[----:B------:R-:W3:Y:S01]  /*6f10*/  LDL R42, [R1+0x240] ;  /* 0x00024000012a7983 */ /* 0x000ee20000100800 */
[----:B----4-:R-:W-:-:S03]  /*6f20*/  IADD3.X R41, R12, UR7, RZ, P1, !PT ;  /* 0x000000070c297c10 */ /* 0x010fc60008ffe4ff */
[----:B------:R0:W4:Y:S02]  /*6f30*/  LDG.E.U8 R12, desc[UR18][R36.64] ;  /* 0x00000012240c7981 */ /* 0x000124000c1e1100 */
[----:B0-----:R-:W-:Y:S02]  /*6f40*/  IADD3 R36, P1, R52, UR4, RZ ;  /* 0x0000000434247c10 */ /* 0x001fe4000ff3e0ff */
[----:B------:R-:W-:Y:S01]  /*6f50*/  IADD3.X R39, R46, UR7, RZ, P2, !PT ;  /* 0x000000072e277c10 */ /* 0x000fe200097fe4ff */
[----:B------:R-:W4:Y:S04]  /*6f60*/  LDL R52, [R1+0x248] ;  /* 0x0002480001347983 */ /* 0x000f280000100800 */
[----:B------:R0:W4:Y:S02]  /*6f70*/  LDG.E.U8 R46, desc[UR18][R40.64] ;  /* 0x00000012282e7981 */ /* 0x000124000c1e1100 */
[----:B0-----:R-:W-:-:S02]  /*6f80*/  IADD3 R40, P2, R47, UR4, RZ ;  /* 0x000000042f287c10 */ /* 0x001fc4000ff5e0ff */
[----:B------:R-:W4:Y:S02]  /*6f90*/  LDG.E.U8 R47, desc[UR18][R38.64] ;  /* 0x00000012262f7981 */ /* 0x000f24000c1e1100 */
[----:B------:R-:W-:Y:S02]  /*6fa0*/  IADD3.X R41, R48, UR7, RZ, P2, !PT ;  /* 0x0000000730297c10 */ /* 0x000fe400097fe4ff */
[----:B--2---:R-:W-:Y:S02]  /*6fb0*/  IADD3.X R37, R0, UR7, RZ, P1, !PT ;  /* 0x0000000700257c10 */ /* 0x004fe40008ffe4ff */
[----:B------:R-:W2:Y:S04]  /*6fc0*/  LDL R0, [R1+0x250] ;  /* 0x0002500001007983 */ /* 0x000ea80000100800 */
[----:B------:R0:W2:Y:S02]  /*6fd0*/  LDG.E.U8 R48, desc[UR18][R36.64] ;  /* 0x0000001224307981 */ /* 0x0000a4000c1e1100 */
[----:B0-----:R-:W-:-:S02]  /*6fe0*/  IADD3 R36, P2, R54, UR4, RZ ;  /* 0x0000000436247c10 */ /* 0x001fc4000ff5e0ff */
[----:B------:R-:W2:Y:S02]  /*6ff0*/  LDL R54, [R1+0x258] ;  /* 0x0002580001367983 */ /* 0x000ea40000100800 */
[----:B-----5:R-:W-:Y:S02]  /*7000*/  IADD3.X R37, R43, UR7, RZ, P2, !PT ;  /* 0x000000072b257c10 */ /* 0x020fe400097fe4ff */
[----:B------:R-:W5:Y:S01]  /*7010*/  LDL R43, [R1+0x270] ;  /* 0x00027000012b7983 */ /* 0x000f620000100800 */
[----:B------:R-:W-:-:S03]  /*7020*/  IADD3 R38, P1, R55, UR4, RZ ;  /* 0x0000000437267c10 */ /* 0x000fc6000ff3e0ff */
[----:B------:R-:W5:Y:S01]  /*7030*/  LDL R55, [R1+0x260] ;  /* 0x0002600001377983 */ /* 0x000f620000100800 */
[----:B------:R-:W-:-:S03]  /*7040*/  IADD3.X R39, R49, UR7, RZ, P1, !PT ;  /* 0x0000000731277c10 */ /* 0x000fc60008ffe4ff */
[----:B------:R0:W5:Y:S02]  /*7050*/  LDG.E.U8 R49, desc[UR18][R40.64] ;  /* 0x0000001228317981 */ /* 0x000164000c1e1100 */
[----:B0-----:R-:W-:Y:S02]  /*7060*/  IADD3 R40, P1, R50, UR4, RZ ;  /* 0x0000000432287c10 */ /* 0x001fe4000ff3e0ff */
[----:B------:R3:W5:Y:S02]  /*7070*/  LDG.E.U8 R50, desc[UR18][R38.64] ;  /* 0x0000001226327981 */ /* 0x000764000c1e1100 */
[----:B---3--:R-:W-:Y:S02]  /*7080*/  IADD3 R38, P2, R51, UR4, RZ ;  /* 0x0000000433267c10 */ /* 0x008fe4000ff5e0ff */
[----:B------:R0:W3:Y:S01]  /*7090*/  LDG.E.U8 R51, desc[UR18][R36.64] ;  /* 0x0000001224337981 */ /* 0x0000e2000c1e1100 */
[----:B------:R-:W-:-:S03]  /*70a0*/  IADD3.X R41, R42, UR7, RZ, P1, !PT ;  /* 0x000000072a297c10 */ /* 0x000fc60008ffe4ff */
[----:B------:R-:W3:Y:S01]  /*70b0*/  LDL R42, [R1+0x2b4] ;  /* 0x0002b400012a7983 */ /* 0x000ee20000100800 */
[----:B0-----:R-:W-:-:S03]  /*70c0*/  IADD3 R36, P1, R59, UR4, RZ ;  /* 0x000000043b247c10 */ /* 0x001fc6000ff3e0ff */
[----:B------:R-:W3:Y:S01]  /*70d0*/  LDL R59, [R1+0x2b0] ;  /* 0x0002b000013b7983 */ /* 0x000ee20000100800 */
[----:B----4-:R-:W-:-:S03]  /*70e0*/  IADD3.X R39, R52, UR7, RZ, P2, !PT ;  /* 0x0000000734277c10 */ /* 0x010fc600097fe4ff */
[----:B------:R0:W4:Y:S02]  /*70f0*/  LDG.E.U8 R52, desc[UR18][R40.64] ;  /* 0x0000001228347981 */ /* 0x000124000c1e1100 */
[----:B0-----:R-:W-:Y:S02]  /*7100*/  IADD3 R40, P2, R53, UR4, RZ ;  /* 0x0000000435287c10 */ /* 0x001fe4000ff5e0ff */
[----:B------:R-:W4:Y:S01]  /*7110*/  LDG.E.U8 R53, desc[UR18][R38.64] ;  /* 0x0000001226357981 */ /* 0x000f22000c1e1100 */
[----:B--2---:R-:W-:-:S03]  /*7120*/  IADD3.X R37, R0, UR7, RZ, P1, !PT ;  /* 0x0000000700257c10 */ /* 0x004fc60008ffe4ff */
[----:B------:R-:W2:Y:S01]  /*7130*/  LDL R0, [R1+0x2f0] ;  /* 0x0002f00001007983 */ /* 0x000ea20000100800 */
[----:B------:R-:W-:-:S03]  /*7140*/  IADD3.X R41, R54, UR7, RZ, P2, !PT ;  /* 0x0000000736297c10 */ /* 0x000fc600097fe4ff */
[----:B------:R0:W4:Y:S02]  /*7150*/  LDG.E.U8 R54, desc[UR18][R36.64] ;  /* 0x0000001224367981 */ /* 0x000124000c1e1100 */
[----:B0-----:R-:W-:Y:S02]  /*7160*/  IADD3 R36, P2, R63, UR4, RZ ;  /* 0x000000043f247c10 */ /* 0x001fe4000ff5e0ff */
[----:B------:R-:W-:Y:S01]  /*7170*/  IADD3 R38, P1, R62, UR4, RZ ;  /* 0x000000043e267c10 */ /* 0x000fe2000ff3e0ff */
[----:B------:R-:W4:Y:S01]  /*7180*/  LDL R63, [R1+0x2bc] ;  /* 0x0002bc00013f7983 */ /* 0x000f220000100800 */
[----:B-----5:R-:W-:-:S03]  /*7190*/  IADD3.X R37, R43, UR7, RZ, P2, !PT ;  /* 0x000000072b257c10 */ /* 0x020fc600097fe4ff */
[----:B------:R-:W5:Y:S01]  /*71a0*/  LDL R43, [R1+0x298] ;  /* 0x00029800012b7983 */ /* 0x000f620000100800 */
[----:B------:R-:W-:-:S03]  /*71b0*/  IADD3.X R39, R55, UR7, RZ, P1, !PT ;  /* 0x0000000737277c10 */ /* 0x000fc60008ffe4ff */
[----:B------:R0:W4:Y:S04]  /*71c0*/  LDG.E.U8 R55, desc[UR18][R40.64] ;  /* 0x0000001228377981 */ /* 0x000128000c1e1100 */
[----:B------:R-:W4:Y:S01]  /*71d0*/  LDL R62, [R1+0x280] ;  /* 0x00028000013e7983 */ /* 0x000f220000100800 */
[----:B0-----:R-:W-:-:S03]  /*71e0*/  IADD3 R40, P1, R56, UR4, RZ ;  /* 0x0000000438287c10 */ /* 0x001fc6000ff3e0ff */
[----:B------:R0:W4:Y:S01]  /*71f0*/  LDG.E.U8 R56, desc[UR18][R38.64] ;  /* 0x0000001226387981 */ /* 0x000122000c1e1100 */
[----:B------:R-:W-:-:S03]  /*7200*/  IADD3.X R41, R57, UR7, RZ, P1, !PT ;  /* 0x0000000739297c10 */ /* 0x000fc60008ffe4ff */
[----:B------:R3:W4:Y:S01]  /*7210*/  LDG.E.U8 R57, desc[UR18][R36.64] ;  /* 0x0000001224397981 */ /* 0x000722000c1e1100 */
[----:B0-----:R-:W-:-:S03]  /*7220*/  IADD3 R38, P2, R64, UR4, RZ ;  /* 0x0000000440267c10 */ /* 0x001fc6000ff5e0ff */
[----:B------:R-:W4:Y:S01]  /*7230*/  LDL R64, [R1+0x2b8] ;  /* 0x0002b80001407983 */ /* 0x000f220000100800 */
[----:B------:R-:W-:-:S03]  /*7240*/  IADD3.X R39, R58, UR7, RZ, P2, !PT ;  /* 0x000000073a277c10 */ /* 0x000fc600097fe4ff */
[----:B------:R-:W4:Y:S01]  /*7250*/  LDG.E.U8 R58, desc[UR18][R40.64] ;  /* 0x00000012283a7981 */ /* 0x000f22000c1e1100 */
[----:B---3--:R-:W-:-:S03]  /*7260*/  IADD3 R36, P1, R42, UR4, RZ ;  /* 0x000000042a247c10 */ /* 0x008fc6000ff3e0ff */
[----:B------:R-:W3:Y:S01]  /*7270*/  LDL R42, [R1+0x2dc] ;  /* 0x0002dc00012a7983 */ /* 0x000ee20000100800 */
[----:B------:R-:W-:-:S03]  /*7280*/  IADD3.X R37, R59, UR7, RZ, P1, !PT ;  /* 0x000000073b257c10 */ /* 0x000fc60008ffe4ff */
[----:B------:R0:W3:Y:S02]  /*7290*/  LDG.E.U8 R59, desc[UR18][R38.64] ;  /* 0x00000012263b7981 */ /* 0x0000e4000c1e1100 */
[----:B0-----:R-:W-:Y:S02]  /*72a0*/  IADD3 R38, P3, R65, UR4, RZ ;  /* 0x0000000441267c10 */ /* 0x001fe4000ff7e0ff */
[----:B------:R-:W-:Y:S01]  /*72b0*/  IADD3 R40, P2, R67, UR4, RZ ;  /* 0x0000000443287c10 */ /* 0x000fe2000ff5e0ff */
[----:B------:R-:W3:Y:S03]  /*72c0*/  LDL R65, [R1+0x500] ;  /* 0x0005000001417983 */ /* 0x000ee60000100800 */
[----:B------:R-:W-:Y:S01]  /*72d0*/  IADD3.X R41, R60, UR7, RZ, P2, !PT ;  /* 0x000000073c297c10 */ /* 0x000fe200097fe4ff */
[----:B------:R-:W3:Y:S04]  /*72e0*/  LDL R67, [R1+0x2a0] ;  /* 0x0002a00001437983 */ /* 0x000ee80000100800 */
[----:B------:R0:W3:Y:S02]  /*72f0*/  LDG.E.U8 R60, desc[UR18][R36.64] ;  /* 0x00000012243c7981 */ /* 0x0000e4000c1e1100 */
[----:B0-----:R-:W-:-:S02]  /*7300*/  IADD3 R36, P1, R61, UR4, RZ ;  /* 0x000000043d247c10 */ /* 0x001fc4000ff3e0ff */
[----:B------:R0:W3:Y:S02]  /*7310*/  LDG.E.U8 R61, desc[UR18][R40.64] ;  /* 0x00000012283d7981 */ /* 0x0000e4000c1e1100 */
[----:B0-----:R-:W-:Y:S02]  /*7320*/  IADD3 R40, P2, R66, UR4, RZ ;  /* 0x0000000442287c10 */ /* 0x001fe4000ff5e0ff */
[----:B------:R-:W3:Y:S01]  /*7330*/  LDL R66, [R1+0x2f8] ;  /* 0x0002f80001427983 */ /* 0x000ee20000100800 */
[----:B--2---:R-:W-:-:S03]  /*7340*/  IADD3.X R39, R0, UR7, RZ, P3, !PT ;  /* 0x0000000700277c10 */ /* 0x004fc60009ffe4ff */
[----:B------:R-:W2:Y:S01]  /*7350*/  LDL R0, [R1+0x2d8] ;  /* 0x0002d80001007983 */ /* 0x000ea20000100800 */
[----:B-----5:R-:W-:-:S03]  /*7360*/  IADD3.X R41, R43, UR7, RZ, P2, !PT ;  /* 0x000000072b297c10 */ /* 0x020fc600097fe4ff */
[----:B------:R-:W5:Y:S01]  /*7370*/  LDL R43, [R1+0x504] ;  /* 0x00050400012b7983 */ /* 0x000f620000100800 */
[----:B----4-:R-:W-:-:S03]  /*7380*/  IADD3.X R37, R62, UR7, RZ, P1, !PT ;  /* 0x000000073e257c10 */ /* 0x010fc60008ffe4ff */
[----:B------:R0:W4:Y:S02]  /*7390*/  LDG.E.U8 R62, desc[UR18][R38.64] ;  /* 0x00000012263e7981 */ /* 0x000124000c1e1100 */
[----:B0-----:R-:W-:Y:S02]  /*73a0*/  IADD3 R38, P1, R63, UR4, RZ ;  /* 0x000000043f267c10 */ /* 0x001fe4000ff3e0ff */
[----:B------:R3:W4:Y:S02]  /*73b0*/  LDG.E.U8 R63, desc[UR18][R36.64] ;  /* 0x00000012243f7981 */ /* 0x000724000c1e1100 */
[----:B---3--:R-:W-:Y:S02]  /*73c0*/  IADD3 R36, P2, R42, UR4, RZ ;  /* 0x000000042a247c10 */ /* 0x008fe4000ff5e0ff */
[----:B------:R-:W3:Y:S01]  /*73d0*/  LDL R42, [R1+0x28c] ;  /* 0x00028c00012a7983 */ /* 0x000ee20000100800 */
[----:B------:R-:W-:-:S03]  /*73e0*/  IADD3.X R39, R64, UR7, RZ, P1, !PT ;  /* 0x0000000740277c10 */ /* 0x000fc60008ffe4ff */
[----:B------:R0:W4:Y:S02]  /*73f0*/  LDG.E.U8 R64, desc[UR18][R40.64] ;  /* 0x0000001228407981 */ /* 0x000124000c1e1100 */
[----:B0-----:R-:W-:Y:S02]  /*7400*/  IADD3 R40, P3, R65, UR4, RZ ;  /* 0x0000000441287c10 */ /* 0x001fe4000ff7e0ff */
[----:B------:R0:W4:Y:S02]  /*7410*/  LDG.E.U8 R65, desc[UR18][R38.64] ;  /* 0x0000001226417981 */ /* 0x000124000c1e1100 */
[----:B0-----:R-:W-:Y:S02]  /*7420*/  IADD3 R38, P1, R83, UR4, RZ ;  /* 0x0000000453267c10 */ /* 0x001fe4000ff3e0ff */
[----:B------:R-:W4:Y:S02]  /*7430*/  LDL R83, [R1+0x308] ;  /* 0x0003080001537983 */ /* 0x000f240000100800 */
[----:B------:R-:W-:-:S02]  /*7440*/  IADD3.X R39, R67, UR7, RZ, P1, !PT ;  /* 0x0000000743277c10 */ /* 0x000fc40008ffe4ff */
[----:B------:R-:W-:-:S05]  /*7450*/  IADD3.X R41, R66, UR7, RZ, P3, !PT ;  /* 0x0000000742297c10 */ /* 0x000fca0009ffe4ff */
[----:B------:R0:W4:Y:S02]  /*7460*/  LDG.E.U8 R67, desc[UR18][R40.64] ;  /* 0x0000001228437981 */ /* 0x000124000c1e1100 */
[----:B0-----:R-:W-:Y:S02]  /*7470*/  IADD3 R40, P1, R81, UR4, RZ ;  /* 0x0000000451287c10 */ /* 0x001fe4000ff3e0ff */
[----:B------:R-:W4:Y:S02]  /*7480*/  LDL R81, [R1+0x310] ;  /* 0x0003100001517983 */ /* 0x000f240000100800 */
[----:B------:R-:W-:Y:S02]  /*7490*/  IADD3.X R41, R69, UR7, RZ, P1, !PT ;  /* 0x0000000745297c10 */ /* 0x000fe40008ffe4ff */
[----:B--2---:R-:W-:Y:S02]  /*74a0*/  IADD3.X R37, R0, UR7, RZ, P2, !PT ;  /* 0x0000000700257c10 */ /* 0x004fe400097fe4ff */
[----:B------:R-:W2:Y:S04]  /*74b0*/  LDL R0, [R1+0x50c] ;  /* 0x00050c0001007983 */ /* 0x000ea80000100800 */
[----:B------:R0:W4:Y:S02]  /*74c0*/  LDG.E.U8 R66, desc[UR18][R36.64] ;  /* 0x0000001224427981 */ /* 0x000124000c1e1100 */
[----:B0-----:R-:W-:-:S02]  /*74d0*/  IADD3 R36, P2, R82, UR4, RZ ;  /* 0x0000000452247c10 */ /* 0x001fc4000ff5e0ff */
[----:B------:R-:W4:Y:S02]  /*74e0*/  LDL R82, [R1+0x2fc] ;  /* 0x0002fc0001527983 */ /* 0x000f240000100800 */
[----:B------:R-:W-:Y:S02]  /*74f0*/  IADD3.X R37, R68, UR7, RZ, P2, !PT ;  /* 0x0000000744257c10 */ /* 0x000fe400097fe4ff */
[----:B------:R0:W4:Y:S04]  /*7500*/  LDG.E.U8 R68, desc[UR18][R38.64] ;  /* 0x0000001226447981 */ /* 0x000128000c1e1100 */
[----:B------:R1:W4:Y:S01]  /*7510*/  LDG.E.U8 R69, desc[UR18][R36.64] ;  /* 0x0000001224457981 */ /* 0x000322000c1e1100 */
[----:B0-----:R-:W-:-:S03]  /*7520*/  IADD3 R38, P2, R80, UR4, RZ ;  /* 0x0000000450267c10 */ /* 0x001fc6000ff5e0ff */
[----:B------:R-:W4:Y:S01]  /*7530*/  LDL R80, [R1+0x304] ;  /* 0x0003040001507983 */ /* 0x000f220000100800 */
[----:B-1----:R-:W-:Y:S02]  /*7540*/  IADD3 R36, P1, R70, UR4, RZ ;  /* 0x0000000446247c10 */ /* 0x002fe4000ff3e0ff */
[----:B-----5:R-:W-:Y:S01]  /*7550*/  IADD3.X R39, R43, UR7, RZ, P2, !PT ;  /* 0x000000072b277c10 */ /* 0x020fe200097fe4ff */
[----:B------:R0:W5:Y:S01]  /*7560*/  LDG.E.U8 R70, desc[UR18][R40.64] ;  /* 0x0000001228467981 */ /* 0x000162000c1e1100 */
[----:B------:R-:W-:-:S03]  /*7570*/  IADD3.X R37, R71, UR7, RZ, P1, !PT ;  /* 0x0000000747257c10 */ /* 0x000fc60008ffe4ff */
[----:B------:R1:W5:Y:S01]  /*7580*/  LDG.E.U8 R71, desc[UR18][R38.64] ;  /* 0x0000001226477981 */ /* 0x000362000c1e1100 */
[----:B0-----:R-:W-:-:S03]  /*7590*/  IADD3 R40, P1, R79, UR4, RZ ;  /* 0x000000044f287c10 */ /* 0x001fc6000ff3e0ff */
[----:B------:R-:W5:Y:S01]  /*75a0*/  LDL R79, [R1+0x318] ;  /* 0x00031800014f7983 */ /* 0x000f620000100800 */
[----:B------:R-:W-:-:S05]  /*75b0*/  IADD3.X R41, R73, UR7, RZ, P1, !PT ;  /* 0x0000000749297c10 */ /* 0x000fca0008ffe4ff */
[----:B------:R-:W5:Y:S04]  /*75c0*/  LDG.E.U8 R40, desc[UR18][R40.64] ;  /* 0x0000001228287981 */ /* 0x000f68000c1e1100 */
[----:B------:R-:W5:Y:S01]  /*75d0*/  LDL R41, [R1+0x324] ;  /* 0x0003240001297983 */ /* 0x000f620000100800 */
[----:B---3--:R-:W-:-:S04]  /*75e0*/  IADD3 R42, P2, R42, UR4, RZ ;  /* 0x000000042a2a7c10 */ /* 0x008fc8000ff5e0ff */
[----:B------:R-:W-:Y:S02]  /*75f0*/  IADD3.X R43, R72, UR7, RZ, P2, !PT ;  /* 0x00000007482b7c10 */ /* 0x000fe400097fe4ff */
[----:B------:R0:W3:Y:S01]  /*7600*/  LDG.E.U8 R72, desc[UR18][R36.64] ;  /* 0x0000001224487981 */ /* 0x0000e2000c1e1100 */
[----:B-1----:R-:W-:-:S03]  /*7610*/  IADD3 R38, P2, R78, UR4, RZ ;  /* 0x000000044e267c10 */ /* 0x002fc6000ff5e0ff */
[----:B------:R1:W3:Y:S01]  /*7620*/  LDG.E.U8 R73, desc[UR18][R42.64] ;  /* 0x000000122a497981 */ /* 0x0002e2000c1e1100 */
[----:B------:R-:W-:-:S03]  /*7630*/  IADD3.X R39, R75, UR7, RZ, P2, !PT ;  /* 0x000000074b277c10 */ /* 0x000fc600097fe4ff */
[----:B------:R-:W3:Y:S01]  /*7640*/  LDL R78, [R1+0x30c] ;  /* 0x00030c00014e7983 */ /* 0x000ee20000100800 */
[----:B0-----:R-:W-:-:S03]  /*7650*/  IADD3 R36, P3, R77, UR4, RZ ;  /* 0x000000044d247c10 */ /* 0x001fc6000ff7e0ff */
[----:B------:R-:W3:Y:S01]  /*7660*/  LDG.E.U8 R38, desc[UR18][R38.64] ;  /* 0x0000001226267981 */ /* 0x000ee2000c1e1100 */
[----:B-1----:R-:W-:Y:S02]  /*7670*/  IADD3 R42, P1, R76, UR4, RZ ;  /* 0x000000044c2a7c10 */ /* 0x002fe4000ff3e0ff */
[----:B------:R-:W-:Y:S01]  /*7680*/  IADD3.X R37, R74, UR7, RZ, P3, !PT ;  /* 0x000000074a257c10 */ /* 0x000fe20009ffe4ff */
[----:B------:R-:W3:Y:S01]  /*7690*/  LDL R76, [R1+0x314] ;  /* 0x00031400014c7983 */ /* 0x000ee20000100800 */
[----:B------:R-:W0:Y:S03]  /*76a0*/  S2R R74, SR_TID.X ;  /* 0x00000000004a7919 */ /* 0x000e260000002100 */
[----:B------:R-:W3:Y:S04]  /*76b0*/  LDG.E.U8 R36, desc[UR18][R36.64] ;  /* 0x0000001224247981 */ /* 0x000ee8000c1e1100 */
[----:B------:R-:W3:Y:S04]  /*76c0*/  LDL R77, [R1+0x320] ;  /* 0x00032000014d7983 */ /* 0x000ee80000100800 */
[----:B------:R-:W3:Y:S04]  /*76d0*/  LDL R75, [R1+0x328] ;  /* 0x00032800014b7983 */ /* 0x000ee80000100800 */
[----:B------:R-:W3:Y:S04]  /*76e0*/  LDL R37, [R1+0x32c] ;  /* 0x00032c0001257983 */ /* 0x000ee80000100800 */
[----:B------:R-:W3:Y:S01]  /*76f0*/  LDL R39, [R1+0x338] ;  /* 0x0003380001277983 */ /* 0x000ee20000100800 */
[----:B--2---:R-:W-:-:S05]  /*7700*/  IADD3.X R43, R0, UR7, RZ, P1, !PT ;  /* 0x00000007002b7c10 */ /* 0x004fca0008ffe4ff */
[----:B------:R-:W2:Y:S01]  /*7710*/  LDG.E.U8 R42, desc[UR18][R42.64] ;  /* 0x000000122a2a7981 */ /* 0x000ea2000c1e1100 */
[----:B0-----:R-:W-:-:S04]  /*7720*/  LOP3.LUT P1, RZ, R74, 0x80, RZ, 0xc0, !PT ;  /* 0x000000804aff7812 */ /* 0x001fc8000782c0ff */
[----:B------:R-:W-:-:S04]  /*7730*/  SEL R0, RZ, 0x90, !P1 ;  /* 0x00000090ff007807 */ /* 0x000fc80004800000 */
[----:B------:R-:W-:Y:S01]  /*7740*/  LOP3.LUT R0, R0, 0x7f, R74, 0x78, !PT ;  /* 0x0000007f00007812 */ /* 0x000fe200078e784a */
[----:B------:R-:W-:Y:S06]  /*7750*/  BAR.SYNC.DEFER_BLOCKING 0x0 ;  /* 0x0000000000007b1d */ /* 0x000fec0000010000 */
[----:B------:R-:W2:Y:S04]  /*7760*/  LDL R74, [R1+0x31c] ;  /* 0x00031c00014a7983 */ /* 0x000ea80000100800 */
[----:B------:R-:W2:Y:S04]  /*7770*/  LDL R43, [R1+0x330] ;  /* 0x00033000012b7983 */ /* 0x000ea80000100800 */
[----:B------:R0:W-:Y:S04]  /*7780*/  STS.U8 [R0+UR17+0x9c00], R4 ;  /* 0x009c000400007988 */ /* 0x0001e80008000011 */
[----:B------:R-:W-:Y:S01]  /*7790*/  STS.U8 [R0+UR17+0x8000], R31 ;  /* 0x0080001f00007988 */ /* 0x000fe20008000011 */
[----:B0-----:R-:W-:-:S03]  /*77a0*/  LOP3.LUT R4, R0, 0x20, RZ, 0x3c, !PT ;  /* 0x0000002000047812 */ /* 0x001fc600078e3cff */
[----:B------:R-:W-:Y:S04]  /*77b0*/  STS.U8 [R0+UR17+0x8400], R32 ;  /* 0x0084002000007988 */ /* 0x000fe80008000011 */
        /* <DEDUP_REMOVED lines=12> */
[----:B----4-:R-:W-:Y:S04]  /*7880*/  STS.U8 [R0+UR17+0xbc00], R62 ;  /* 0x00bc003e00007988 */ /* 0x010fe80008000011 */
[----:B------:R0:W-:Y:S04]  /*7890*/  STS.U8 [R4+UR17+0x8500], R2 ;  /* 0x0085000204007988 */ /* 0x0001e80008000011 */
[----:B------:R-:W-:Y:S01]  /*78a0*/  STS.U8 [R4+UR17+0x8100], R27 ;  /* 0x0081001b04007988 */ /* 0x000fe20008000011 */
[----:B0-----:R-:W-:-:S03]  /*78b0*/  LOP3.LUT R2, R0, 0x40, RZ, 0x3c, !PT ;  /* 0x0000004000027812 */ /* 0x001fc600078e3cff */
[----:B------:R-:W-:Y:S04]  /*78c0*/  STS.U8 [R4+UR17+0x8900], R24 ;  /* 0x0089001804007988 */ /* 0x000fe80008000011 */
[----:B------:R-:W-:Y:S04]  /*78d0*/  STS.U8 [R4+UR17+0x8d00], R25 ;  /* 0x008d001904007988 */ /* 0x000fe80008000011 */
[----:B------:R0:W-:Y:S04]  /*78e0*/  STS.U8 [R4+UR17+0x9100], R26 ;  /* 0x0091001a04007988 */ /* 0x0001e80008000011 */
        /* <DEDUP_REMOVED lines=11> */
[----:B------:R1:W-:Y:S04]  /*79a0*/  STS.U8 [R2+UR17+0x8600], R3 ;  /* 0x0086000302007988 */ /* 0x0003e80008000011 */
[----:B------:R-:W-:Y:S01]  /*79b0*/  STS.U8 [R2+UR17+0x8200], R13 ;  /* 0x0082000d02007988 */ /* 0x000fe20008000011 */
[----:B------:R-:W-:-:S03]  /*79c0*/  USHF.L.U32 UR7, UR34, 0x7, URZ ;  /* 0x0000000722077899 */ /* 0x000fc6000800063f */
[----:B0-----:R-:W4:Y:S01]  /*79d0*/  LDL R26, [R1+0x340] ;  /* 0x00034000011a7983 */ /* 0x001f220000100800 */
[----:B-1----:R-:W-:-:S03]  /*79e0*/  LOP3.LUT R3, R0, 0x60, RZ, 0x3c, !PT ;  /* 0x0000006000037812 */ /* 0x002fc600078e3cff */
[----:B------:R-:W-:Y:S04]  /*79f0*/  STS.U8 [R2+UR17+0x8a00], R18 ;  /* 0x008a001202007988 */ /* 0x000fe80008000011 */
[----:B------:R-:W-:Y:S04]  /*7a00*/  STS.U8 [R2+UR17+0x8e00], R17 ;  /* 0x008e001102007988 */ /* 0x000fe80008000011 */
[----:B------:R-:W-:Y:S04]  /*7a10*/  STS.U8 [R2+UR17+0x9200], R16 ;  /* 0x0092001002007988 */ /* 0x000fe80008000011 */
[----:B------:R0:W-:Y:S04]  /*7a20*/  STS.U8 [R2+UR17+0x9600], R15 ;  /* 0x0096000f02007988 */ /* 0x0001e80008000011 */
        /* <DEDUP_REMOVED lines=8> */
[----:B-----5:R-:W-:Y:S04]  /*7ab0*/  STS.U8 [R2+UR17+0xba00], R70 ;  /* 0x00ba004602007988 */ /* 0x020fe80008000011 */
[----:B------:R-:W-:Y:S04]  /*7ac0*/  STS.U8 [R2+UR17+0xbe00], R71 ;  /* 0x00be004702007988 */ /* 0x000fe80008000011 */
[----:B------:R5:W-:Y:S04]  /*7ad0*/  STS.U8 [R3+UR17+0x9f00], R12 ;  /* 0x009f000c03007988 */ /* 0x000be80008000011 */
[----:B0-----:R-:W4:Y:S04]  /*7ae0*/  LDL R15, [R1+0x348] ;  /* 0x00034800010f7983 */ /* 0x001f280000100800 */
[----:B-1----:R-:W4:Y:S04]  /*7af0*/  LDL R14, [R1+0x344] ;  /* 0x00034400010e7983 */ /* 0x002f280000100800 */
[----:B-----5:R-:W5:Y:S04]  /*7b00*/  LDL R12, [R1+0x334] ;  /* 0x00033400010c7983 */ /* 0x020f680000100800 */
[----:B------:R-:W-:Y:S04]  /*7b10*/  STS.U8 [R3+UR17+0x8300], R11 ;  /* 0x0083000b03007988 */ /* 0x000fe80008000011 */
[----:B------:R-:W-:Y:S04]  /*7b20*/  STS.U8 [R3+UR17+0x8700], R10 ;  /* 0x0087000a03007988 */ /* 0x000fe80008000011 */
[----:B------:R-:W-:Y:S04]  /*7b30*/  STS.U8 [R3+UR17+0x8b00], R9 ;  /* 0x008b000903007988 */ /* 0x000fe80008000011 */
[----:B------:R-:W-:Y:S04]  /*7b40*/  STS.U8 [R3+UR17+0x8f00], R8 ;  /* 0x008f000803007988 */ /* 0x000fe80008000011 */
[----:B------:R-:W-:Y:S04]  /*7b50*/  STS.U8 [R3+UR17+0x9300], R7 ;  /* 0x0093000703007988 */ /* 0x000fe80008000011 */
[----:B------:R-:W-:Y:S04]  /*7b60*/  STS.U8 [R3+UR17+0x9700], R6 ;  /* 0x0097000603007988 */ /* 0x000fe80008000011 */
[----:B------:R0:W-:Y:S04]  /*7b70*/  STS.U8 [R3+UR17+0x9b00], R5 ;  /* 0x009b000503007988 */ /* 0x0001e80008000011 */
[----:B------:R-:W-:Y:S04]  /*7b80*/  STS.U8 [R3+UR17+0xa300], R49 ;  /* 0x00a3003103007988 */ /* 0x000fe80008000011 */
[----:B------:R-:W-:Y:S04]  /*7b90*/  STS.U8 [R3+UR17+0xa700], R53 ;  /* 0x00a7003503007988 */ /* 0x000fe80008000011 */
[----:B---3--:R-:W-:Y:S04]  /*7ba0*/  STS.U8 [R3+UR17+0xab00], R72 ;  /* 0x00ab004803007988 */ /* 0x008fe80008000011 */
[----:B------:R-:W-:Y:S04]  /*7bb0*/  STS.U8 [R3+UR17+0xaf00], R73 ;  /* 0x00af004903007988 */ /* 0x000fe80008000011 */
[----:B------:R-:W-:Y:S04]  /*7bc0*/  STS.U8 [R3+UR17+0xb300], R40 ;  /* 0x00b3002803007988 */ /* 0x000fe80008000011 */
[----:B------:R-:W-:Y:S04]  /*7bd0*/  STS.U8 [R3+UR17+0xb700], R38 ;  /* 0x00b7002603007988 */ /* 0x000fe80008000011 */
[----:B------:R-:W-:Y:S04]  /*7be0*/  STS.U8 [R3+UR17+0xbb00], R36 ;  /* 0x00bb002403007988 */ /* 0x000fe80008000011 */
[----:B--2---:R1:W-:Y:S01]  /*7bf0*/  STS.U8 [R3+UR17+0xbf00], R42 ;  /* 0x00bf002a03007988 */ /* 0x0043e20008000011 */
[----:B------:R2:W-:Y:S06]  /*7c00*/  MEMBAR.ALL.CTA ;  /* 0x0000000000007992 */ /* 0x0005ec0000008000 */
[----:B--2---:R-:W2:Y:S01]  /*7c10*/  FENCE.VIEW.ASYNC.S ;  /* 0x00000000000073c6 */ /* 0x004ea20000000000 */
[----:B------:R-:W-:Y:S01]  /*7c20*/  ULOP3.LUT UR7, UR7, 0x200, URZ, 0xc0, !UPT ;  /* 0x0000020007077892 */ /* 0x000fe2000f8ec03f */
[----:B------:R-:W-:-:S02]  /*7c30*/  IADD3 R222, P1, R84, UR5, RZ ;  /* 0x0000000554de7c10 */ /* 0x000fc4000ff3e0ff */
[----:B------:R-:W-:Y:S01]  /*7c40*/  IADD3 R230, P2, R83, UR5, RZ ;  /* 0x0000000553e67c10 */ /* 0x000fe2000ff5e0ff */
[----:B------:R-:W-:Y:S01]  /*7c50*/  ULEA.HI UR7, UR17, UR7, URZ, 0x1c ;  /* 0x0000000711077291 */ /* 0x000fe2000f8fe03f */
[----:B------:R-:W3:Y:S03]  /*7c60*/  LDL R25, [R1+0x33c] ;  /* 0x00033c0001197983 */ /* 0x000ee60000100800 */
[----:B------:R-:W-:Y:S01]  /*7c70*/  ULOP3.LUT UR12, UR7, 0x3fff, URZ, 0xc0, !UPT ;  /* 0x00003fff070c7892 */ /* 0x000fe2000f8ec03f */
[----:B------:R-:W3:Y:S03]  /*7c80*/  LDL R24, [R1+0x350] ;  /* 0x0003500001187983 */ /* 0x000ee60000100800 */
[----:B------:R-:W-:Y:S01]  /*7c90*/  UIADD3 UR8, UP0, UR12, 0x2, URZ ;  /* 0x000000020c087890 */ /* 0x000fe2000ff1e03f */
[----:B------:R-:W3:Y:S01]  /*7ca0*/  LDL R21, [R1+0x358] ;  /* 0x0003580001157983 */ /* 0x000ee20000100800 */
[----:B------:R-:W-:-:S02]  /*7cb0*/  UMOV UR7, URZ ;  /* 0x0000003f00077c82 */ /* 0x000fc40008000000 */
[----:B------:R-:W-:Y:S01]  /*7cc0*/  UIADD3.X UR9, UR7, 0x40000040, URZ, UP0, !UPT ;  /* 0x4000004007097890 */ /* 0x000fe200087fe43f */
[----:B------:R-:W3:Y:S04]  /*7cd0*/  LDL R18, [R1+0x34c] ;  /* 0x00034c0001127983 */ /* 0x000ee80000100800 */
[----:B0-----:R-:W3:Y:S01]  /*7ce0*/  LDL R5, [R1+0x354] ;  /* 0x0003540001057983 */ /* 0x001ee20000100800 */
[----:B--2---:R-:W-:Y:S01]  /*7cf0*/  BAR.SYNC.DEFER_BLOCKING 0x0 ;  /* 0x0000000000007b1d */ /* 0x004fe20000010000 */
[----:B------:R-:W-:-:S06]  /*7d00*/  USHF.R.S32.HI UR7, URZ, 0x1f, UR5 ;  /* 0x0000001f3f077899 */ /* 0x000fcc0008011405 */
[----:B------:R-:W-:Y:S01]  /*7d10*/  IADD3.X R223, R82, UR7, RZ, P1, !PT ;  /* 0x0000000752df7c10 */ /* 0x000fe20008ffe4ff */
[----:B------:R-:W2:Y:S01]  /*7d20*/  LDL R16, [R1+0x368] ;  /* 0x0003680001107983 */ /* 0x000ea20000100800 */
[----:B------:R-:W-:Y:S02]  /*7d30*/  IADD3.X R231, R80, UR7, RZ, P2, !PT ;  /* 0x0000000750e77c10 */ /* 0x000fe400097fe4ff */
[----:B------:R-:W-:Y:S01]  /*7d40*/  IADD3 R10, P1, R81, UR5, RZ ;  /* 0x00000005510a7c10 */ /* 0x000fe2000ff3e0ff */
[----:B------:R-:W2:Y:S01]  /*7d50*/  LDL R17, [R1+0x360] ;  /* 0x0003600001117983 */ /* 0x000ea20000100800 */
[----:B------:R-:W-:Y:S02]  /*7d60*/  IADD3 R6, P2, R79, UR5, RZ ;  /* 0x000000054f067c10 */ /* 0x000fe4000ff5e0ff */
[----:B------:R-:W-:Y:S01]  /*7d70*/  IADD3.X R11, R78, UR7, RZ, P1, !PT ;  /* 0x000000074e0b7c10 */ /* 0x000fe20008ffe4ff */
[----:B------:R-:W2:Y:S01]  /*7d80*/  LDL R13, [R1+0x35c] ;  /* 0x00035c00010d7983 */ /* 0x000ea20000100800 */
[----:B------:R-:W-:-:S02]  /*7d90*/  IADD3.X R7, R76, UR7, RZ, P2, !PT ;  /* 0x000000074c077c10 */ /* 0x000fc400097fe4ff */
[----:B------:R-:W-:-:S04]  /*7da0*/  IADD3 R8, P1, R77, UR5, RZ ;  /* 0x000000054d087c10 */ /* 0x000fc8000ff3e0ff */
[----:B------:R-:W-:Y:S01]  /*7db0*/  IADD3.X R9, R74, UR7, RZ, P1, !PT ;  /* 0x000000074a097c10 */ /* 0x000fe20008ffe4ff */
[----:B------:R0:W2:Y:S04]  /*7dc0*/  LDG.E.U8 R251, desc[UR18][R10.64] ;  /* 0x000000120afb7981 */ /* 0x0000a8000c1e1100 */
[----:B------:R1:W2:Y:S04]  /*7dd0*/  LDG.E.U8 R192, desc[UR18][R6.64] ;  /* 0x0000001206c07981 */ /* 0x0002a8000c1e1100 */
[----:B------:R1:W2:Y:S01]  /*7de0*/  LDG.E.U8 R221, desc[UR18][R8.64] ;  /* 0x0000001208dd7981 */ /* 0x0002a2000c1e1100 */
[----:B0-----:R-:W-:-:S03]  /*7df0*/  IADD3 R10, P2, R75, UR5, RZ ;  /* 0x000000054b0a7c10 */ /* 0x001fc6000ff5e0ff */
[----:B------:R-:W2:Y:S01]  /*7e00*/  LDG.E.U8 R230, desc[UR18][R230.64] ;  /* 0x00000012e6e67981 */ /* 0x000ea2000c1e1100 */
[----:B-1----:R-:W-:Y:S02]  /*7e10*/  IADD3 R6, P1, R43, UR5, RZ ;  /* 0x000000052b067c10 */ /* 0x002fe4000ff3e0ff */
[----:B------:R-:W-:Y:S01]  /*7e20*/  IADD3.X R11, R41, UR7, RZ, P2, !PT ;  /* 0x00000007290b7c10 */ /* 0x000fe200097fe4ff */
[----:B------:R-:W2:Y:S01]  /*7e30*/  LDG.E.U8 R222, desc[UR18][R222.64] ;  /* 0x00000012dede7981 */ /* 0x000ea2000c1e1100 */
[----:B------:R-:W-:Y:S02]  /*7e40*/  IADD3.X R7, R37, UR7, RZ, P1, !PT ;  /* 0x0000000725077c10 */ /* 0x000fe40008ffe4ff */
[----:B------:R-:W-:Y:S01]  /*7e50*/  IADD3 R8, P2, R39, UR5, RZ ;  /* 0x0000000527087c10 */ /* 0x000fe2000ff5e0ff */
[----:B------:R-:W2:Y:S04]  /*7e60*/  LDG.E.U8 R233, desc[UR18][R10.64] ;  /* 0x000000120ae97981 */ /* 0x000ea8000c1e1100 */
[----:B------:R4:W2:Y:S04]  /*7e70*/  LDG.E.U8 R252, desc[UR18][R6.64] ;  /* 0x0000001206fc7981 */ /* 0x0008a8000c1e1100 */
[----:B------:R-:W2:Y:S01]  /*7e80*/  LDL R223, [R1+0x3f0] ;  /* 0x0003f00001df7983 */ /* 0x000ea20000100800 */
[----:B-----5:R-:W-:-:S02]  /*7e90*/  IADD3.X R9, R12, UR7, RZ, P2, !PT ;  /* 0x000000070c097c10 */ /* 0x020fc400097fe4ff */
[----:B----4-:R-:W-:Y:S01]  /*7ea0*/  IADD3 R6, P2, R15, UR5, RZ ;  /* 0x000000050f067c10 */ /* 0x010fe2000ff5e0ff */
[----:B------:R-:W4:Y:S04]  /*7eb0*/  LDL R12, [R1+0x374] ;  /* 0x00037400010c7983 */ /* 0x000f280000100800 */
[----:B------:R-:W5:Y:S01]  /*7ec0*/  LDL R15, [R1+0x364] ;  /* 0x00036400010f7983 */ /* 0x000f620000100800 */
[----:B------:R-:W-:-:S03]  /*7ed0*/  IADD3.X R7, R14, UR7, RZ, P2, !PT ;  /* 0x000000070e077c10 */ /* 0x000fc600097fe4ff */
[----:B------:R-:W4:Y:S01]  /*7ee0*/  LDL R14, [R1+0x370] ;  /* 0x00037000010e7983 */ /* 0x000f220000100800 */
[----:B------:R-:W-:-:S03]  /*7ef0*/  IADD3 R10, P1, R26, UR5, RZ ;  /* 0x000000051a0a7c10 */ /* 0x000fc6000ff3e0ff */
[----:B------:R0:W4:Y:S04]  /*7f00*/  LDG.E.U8 R193, desc[UR18][R8.64] ;  /* 0x0000001208c17981 */ /* 0x000128000c1e1100 */
[----:B------:R-:W4:Y:S01]  /*7f10*/  LDG.E.U8 R235, desc[UR18][R6.64] ;  /* 0x0000001206eb7981 */ /* 0x000f22000c1e1100 */
[----:B---3--:R-:W-:Y:S02]  /*7f20*/  IADD3.X R11, R25, UR7, RZ, P1, !PT ;  /* 0x00000007190b7c10 */ /* 0x008fe40008ffe4ff */
[----:B0-----:R-:W-:-:S03]  /*7f30*/  IADD3 R8, P1, R24, UR5, RZ ;  /* 0x0000000518087c10 */ /* 0x001fc6000ff3e0ff */
[----:B------:R0:W3:Y:S02]  /*7f40*/  LDG.E.U8 R220, desc[UR18][R10.64] ;  /* 0x000000120adc7981 */ /* 0x0000e4000c1e1100 */
[----:B0-----:R-:W-:Y:S02]  /*7f50*/  IADD3 R10, P2, R21, UR5, RZ ;  /* 0x00000005150a7c10 */ /* 0x001fe4000ff5e0ff */
[----:B------:R-:W3:Y:S01]  /*7f60*/  LDL R21, [R1+0x38c] ;  /* 0x00038c0001157983 */ /* 0x000ee20000100800 */
[----:B------:R-:W-:-:S03]  /*7f70*/  IADD3.X R9, R18, UR7, RZ, P1, !PT ;  /* 0x0000000712097c10 */ /* 0x000fc60008ffe4ff */
[----:B------:R-:W3:Y:S01]  /*7f80*/  LDL R18, [R1+0x380] ;  /* 0x0003800001127983 */ /* 0x000ee20000100800 */
[----:B------:R-:W-:-:S03]  /*7f90*/  IADD3.X R11, R5, UR7, RZ, P2, !PT ;  /* 0x00000007050b7c10 */ /* 0x000fc600097fe4ff */
[----:B------:R0:W3:Y:S04]  /*7fa0*/  LDG.E.U8 R189, desc[UR18][R8.64] ;  /* 0x0000001208bd7981 */ /* 0x0000e8000c1e1100 */
[----:B------:R-:W3:Y:S01]  /*7fb0*/  LDL R5, [R1+0x388] ;  /* 0x0003880001057983 */ /* 0x000ee20000100800 */
[----:B--2---:R-:W-:-:S03]  /*7fc0*/  IADD3 R6, P1, R17, UR5, RZ ;  /* 0x0000000511067c10 */ /* 0x004fc6000ff3e0ff */
[----:B------:R4:W2:Y:S01]  /*7fd0*/  LDG.E.U8 R196, desc[UR18][R10.64] ;  /* 0x000000120ac47981 */ /* 0x0008a2000c1e1100 */
[----:B0-----:R-:W-:-:S03]  /*7fe0*/  IADD3 R8, P2, R16, UR5, RZ ;  /* 0x0000000510087c10 */ /* 0x001fc6000ff5e0ff */
[----:B------:R-:W2:Y:S04]  /*7ff0*/  LDL R16, [R1+0x39c] ;  /* 0x00039c0001107983 */ /* 0x000ea80000100800 */
[----:B------:R-:W2:Y:S01]  /*8000*/  LDL R17, [R1+0x394] ;  /* 0x0003940001117983 */ /* 0x000ea20000100800 */
[----:B------:R-:W-:-:S03]  /*8010*/  IADD3.X R7, R13, UR7, RZ, P1, !PT ;  /* 0x000000070d077c10 */ /* 0x000fc60008ffe4ff */
[----:B------:R-:W2:Y:S04]  /*8020*/  LDL R13, [R1+0x390] ;  /* 0x00039000010d7983 */ /* 0x000ea80000100800 */
[----:B------:R0:W2:Y:S01]  /*8030*/  LDG.E.U8 R219, desc[UR18][R6.64] ;  /* 0x0000001206db7981 */ /* 0x0000a2000c1e1100 */
[----:B-----5:R-:W-:-:S03]  /*8040*/  IADD3.X R9, R15, UR7, RZ, P2, !PT ;  /* 0x000000070f097c10 */ /* 0x020fc600097fe4ff */
[----:B------:R-:W5:Y:S01]  /*8050*/  LDL R15, [R1+0x398] ;  /* 0x00039800010f7983 */ /* 0x000f620000100800 */
[----:B----4-:R-:W-:-:S03]  /*8060*/  IADD3 R10, P1, R12, UR5, RZ ;  /* 0x000000050c0a7c10 */ /* 0x010fc6000ff3e0ff */
[----:B------:R-:W4:Y:S01]  /*8070*/  LDL R12, [R1+0x3a4] ;  /* 0x0003a400010c7983 */ /* 0x000f220000100800 */
[----:B0-----:R-:W-:Y:S02]  /*8080*/  IADD3 R6, P2, R200, UR5, RZ ;  /* 0x00000005c8067c10 */ /* 0x001fe4000ff5e0ff */
[----:B------:R-:W-:Y:S01]  /*8090*/  IADD3.X R11, R14, UR7, RZ, P1, !PT ;  /* 0x000000070e0b7c10 */ /* 0x000fe20008ffe4ff */
[----:B------:R-:W4:Y:S04]  /*80a0*/  LDL R200, [R1+0x3a0] ;  /* 0x0003a00001c87983 */ /* 0x000f280000100800 */
[----:B------:R-:W4:Y:S01]  /*80b0*/  LDL R14, [R1+0x3b4] ;  /* 0x0003b400010e7983 */ /* 0x000f220000100800 */
[----:B------:R-:W-:-:S03]  /*80c0*/  IADD3.X R7, R197, UR7, RZ, P2, !PT ;  /* 0x00000007c5077c10 */ /* 0x000fc600097fe4ff */
[----:B------:R0:W4:Y:S04]  /*80d0*/  LDG.E.U8 R234, desc[UR18][R8.64] ;  /* 0x0000001208ea7981 */ /* 0x000128000c1e1100 */
[----:B------:R3:W4:Y:S04]  /*80e0*/  LDG.E.U8 R250, desc[UR18][R10.64] ;  /* 0x000000120afa7981 */ /* 0x000728000c1e1100 */
[----:B------:R-:W4:Y:S01]  /*80f0*/  LDG.E.U8 R197, desc[UR18][R6.64] ;  /* 0x0000001206c57981 */ /* 0x000f22000c1e1100 */
[----:B0-----:R-:W-:-:S03]  /*8100*/  IADD3 R8, P1, R201, UR5, RZ ;  /* 0x00000005c9087c10 */ /* 0x001fc6000ff3e0ff */
[----:B------:R-:W4:Y:S01]  /*8110*/  LDL R201, [R1+0x3cc] ;  /* 0x0003cc0001c97983 */ /* 0x000f220000100800 */
[----:B---3--:R-:W-:-:S03]  /*8120*/  IADD3 R10, P2, R21, UR5, RZ ;  /* 0x00000005150a7c10 */ /* 0x008fc6000ff5e0ff */
[----:B------:R-:W3:Y:S01]  /*8130*/  LDL R21, [R1+0x3b0] ;  /* 0x0003b00001157983 */ /* 0x000ee20000100800 */
[----:B------:R-:W-:-:S03]  /*8140*/  IADD3.X R9, R18, UR7, RZ, P1, !PT ;  /* 0x0000000712097c10 */ /* 0x000fc60008ffe4ff */
[----:B------:R-:W3:Y:S04]  /*8150*/  LDL R18, [R1+0x3b8] ;  /* 0x0003b80001127983 */ /* 0x000ee80000100800 */
[----:B------:R2:W3:Y:S01]  /*8160*/  LDG.E.U8 R218, desc[UR18][R8.64] ;  /* 0x0000001208da7981 */ /* 0x0004e2000c1e1100 */
[----:B------:R-:W-:-:S03]  /*8170*/  IADD3.X R11, R5, UR7, RZ, P2, !PT ;  /* 0x00000007050b7c10 */ /* 0x000fc600097fe4ff */
[----:B------:R-:W3:Y:S04]  /*8180*/  LDL R5, [R1+0x3c0] ;  /* 0x0003c00001057983 */ /* 0x000ee80000100800 */
[----:B------:R-:W3:Y:S01]  /*8190*/  LDG.E.U8 R232, desc[UR18][R10.64] ;  /* 0x000000120ae87981 */ /* 0x000ee2000c1e1100 */
[----:B--2---:R-:W-:-:S03]  /*81a0*/  IADD3 R8, P2, R16, UR5, RZ ;  /* 0x0000000510087c10 */ /* 0x004fc6000ff5e0ff */
[----:B------:R-:W2:Y:S01]  /*81b0*/  LDL R16, [R1+0x3c8] ;  /* 0x0003c80001107983 */ /* 0x000ea20000100800 */
[----:B------:R-:W-:-:S03]  /*81c0*/  IADD3 R6, P1, R17, UR5, RZ ;  /* 0x0000000511067c10 */ /* 0x000fc6000ff3e0ff */
[----:B------:R-:W2:Y:S01]  /*81d0*/  LDL R17, [R1+0x3d4] ;  /* 0x0003d40001117983 */ /* 0x000ea20000100800 */
[----:B------:R-:W-:-:S05]  /*81e0*/  IADD3.X R7, R13, UR7, RZ, P1, !PT ;  /* 0x000000070d077c10 */ /* 0x000fca0008ffe4ff */
[----:B------:R0:W2:Y:S01]  /*81f0*/  LDG.E.U8 R248, desc[UR18][R6.64] ;  /* 0x0000001206f87981 */ /* 0x0000a2000c1e1100 */
[----:B-----5:R-:W-:-:S03]  /*8200*/  IADD3.X R9, R15, UR7, RZ, P2, !PT ;  /* 0x000000070f097c10 */ /* 0x020fc600097fe4ff */
[----:B------:R-:W5:Y:S01]  /*8210*/  LDL R15, [R1+0x3d0] ;  /* 0x0003d000010f7983 */ /* 0x000f620000100800 */
[----:B0-----:R-:W-:Y:S02]  /*8220*/  IADD3 R6, P2, R205, UR5, RZ ;  /* 0x00000005cd067c10 */ /* 0x001fe4000ff5e0ff */
[----:B----4-:R-:W-:Y:S01]  /*8230*/  IADD3 R12, P1, R12, UR5, RZ ;  /* 0x000000050c0c7c10 */ /* 0x010fe2000ff3e0ff */
[----:B------:R-:W4:Y:S03]  /*8240*/  LDL R205, [R1+0x3e4] ;  /* 0x0003e40001cd7983 */ /* 0x000f260000100800 */
[----:B------:R-:W-:Y:S02]  /*8250*/  IADD3.X R13, R200, UR7, RZ, P1, !PT ;  /* 0x00000007c80d7c10 */ /* 0x000fe40008ffe4ff */
[----:B------:R-:W-:Y:S01]  /*8260*/  IADD3.X R7, R204, UR7, RZ, P2, !PT ;  /* 0x00000007cc077c10 */ /* 0x000fe200097fe4ff */
[----:B------:R-:W4:Y:S01]  /*8270*/  LDG.E.U8 R200, desc[UR18][R8.64] ;  /* 0x0000001208c87981 */ /* 0x000f22000c1e1100 */
[----:B------:R-:W-:-:S03]  /*8280*/  IADD3 R10, P1, R14, UR5, RZ ;  /* 0x000000050e0a7c10 */ /* 0x000fc6000ff3e0ff */
[----:B------:R-:W4:Y:S04]  /*8290*/  LDL R14, [R1+0x3d8] ;  /* 0x0003d800010e7983 */ /* 0x000f280000100800 */
[----:B------:R-:W4:Y:S04]  /*82a0*/  LDL R204, [R1+0x3e0] ;  /* 0x0003e00001cc7983 */ /* 0x000f280000100800 */
[----:B------:R0:W4:Y:S04]  /*82b0*/  LDG.E.U8 R217, desc[UR18][R12.64] ;  /* 0x000000120cd97981 */ /* 0x000128000c1e1100 */
[----:B------:R1:W4:Y:S01]  /*82c0*/  LDG.E.U8 R231, desc[UR18][R6.64] ;  /* 0x0000001206e77981 */ /* 0x000322000c1e1100 */
[----:B0-----:R-:W-:-:S03]  /*82d0*/  IADD3 R12, P2, R208, UR5, RZ ;  /* 0x00000005d00c7c10 */ /* 0x001fc6000ff5e0ff */
[----:B------:R-:W4:Y:S01]  /*82e0*/  LDL R208, [R1+0x404] ;  /* 0x0004040001d07983 */ /* 0x000f220000100800 */
[----:B---3--:R-:W-:-:S03]  /*82f0*/  IADD3.X R11, R21, UR7, RZ, P1, !PT ;  /* 0x00000007150b7c10 */ /* 0x008fc60008ffe4ff */
[----:B------:R-:W3:Y:S01]  /*8300*/  LDL R21, [R1+0x3e8] ;  /* 0x0003e80001157983 */ /* 0x000ee20000100800 */
[----:B------:R-:W-:Y:S02]  /*8310*/  IADD3 R8, P1, R209, UR5, RZ ;  /* 0x00000005d1087c10 */ /* 0x000fe4000ff3e0ff */
[----:B------:R-:W-:Y:S01]  /*8320*/  IADD3.X R13, R18, UR7, RZ, P2, !PT ;  /* 0x00000007120d7c10 */ /* 0x000fe200097fe4ff */
[----:B------:R-:W3:Y:S01]  /*8330*/  LDL R209, [R1+0x444] ;  /* 0x0004440001d17983 */ /* 0x000ee20000100800 */
[----:B-1----:R-:W-:-:S03]  /*8340*/  IADD3 R6, P2, R201, UR5, RZ ;  /* 0x00000005c9067c10 */ /* 0x002fc6000ff5e0ff */
[----:B------:R-:W3:Y:S01]  /*8350*/  LDL R18, [R1+0x400] ;  /* 0x0004000001127983 */ /* 0x000ee20000100800 */
[----:B------:R-:W-:-:S03]  /*8360*/  IADD3.X R9, R5, UR7, RZ, P1, !PT ;  /* 0x0000000705097c10 */ /* 0x000fc60008ffe4ff */
[----:B------:R-:W3:Y:S04]  /*8370*/  LDL R5, [R1+0x424] ;  /* 0x0004240001057983 */ /* 0x000ee80000100800 */
[----:B------:R0:W3:Y:S01]  /*8380*/  LDG.E.U8 R201, desc[UR18][R12.64] ;  /* 0x000000120cc97981 */ /* 0x0000e2000c1e1100 */
[----:B--2---:R-:W-:-:S03]  /*8390*/  IADD3.X R7, R16, UR7, RZ, P2, !PT ;  /* 0x0000000710077c10 */ /* 0x004fc600097fe4ff */
[----:B------:R-:W2:Y:S04]  /*83a0*/  LDL R16, [R1+0x440] ;  /* 0x0004400001107983 */ /* 0x000ea80000100800 */
[----:B------:R1:W2:Y:S01]  /*83b0*/  LDG.E.U8 R247, desc[UR18][R10.64] ;  /* 0x000000120af77981 */ /* 0x0002a2000c1e1100 */
[----:B0-----:R-:W-:-:S03]  /*83c0*/  IADD3 R12, P1, R17, UR5, RZ ;  /* 0x00000005110c7c10 */ /* 0x001fc6000ff3e0ff */
[----:B------:R-:W2:Y:S04]  /*83d0*/  LDL R17, [R1+0x420] ;  /* 0x0004200001117983 */ /* 0x000ea80000100800 */
[----:B------:R4:W2:Y:S01]  /*83e0*/  LDG.E.U8 R216, desc[UR18][R8.64] ;  /* 0x0000001208d87981 */ /* 0x0008a2000c1e1100 */
[----:B-1----:R-:W-:-:S03]  /*83f0*/  IADD3 R10, P2, R213, UR5, RZ ;  /* 0x00000005d50a7c10 */ /* 0x002fc6000ff5e0ff */
[----:B------:R-:W2:Y:S04]  /*8400*/  LDL R213, [R1+0x4a4] ;  /* 0x0004a40001d57983 */ /* 0x000ea80000100800 */
[----:B------:R0:W2:Y:S01]  /*8410*/  LDG.E.U8 R229, desc[UR18][R6.64] ;  /* 0x0000001206e57981 */ /* 0x0000a2000c1e1100 */
[----:B-----5:R-:W-:-:S03]  /*8420*/  IADD3.X R13, R15, UR7, RZ, P1, !PT ;  /* 0x000000070f0d7c10 */ /* 0x020fc60008ffe4ff */
[----:B------:R-:W5:Y:S01]  /*8430*/  LDL R15, [R1+0x460] ;  /* 0x00046000010f7983 */ /* 0x000f620000100800 */
[----:B----4-:R-:W-:-:S03]  /*8440*/  IADD3 R8, P1, R205, UR5, RZ ;  /* 0x00000005cd087c10 */ /* 0x010fc6000ff3e0ff */
[----:B------:R-:W4:Y:S04]  /*8450*/  LDL R205, [R1+0x484] ;  /* 0x0004840001cd7983 */ /* 0x000f280000100800 */
[----:B------:R-:W4:Y:S01]  /*8460*/  LDG.E.U8 R245, desc[UR18][R12.64] ;  /* 0x000000120cf57981 */ /* 0x000f22000c1e1100 */
[----:B------:R-:W-:-:S03]  /*8470*/  IADD3.X R11, R14, UR7, RZ, P2, !PT ;  /* 0x000000070e0b7c10 */ /* 0x000fc600097fe4ff */
[----:B------:R-:W4:Y:S04]  /*8480*/  LDL R14, [R1+0x480] ;  /* 0x00048000010e7983 */ /* 0x000f280000100800 */
[----:B------:R-:W4:Y:S01]  /*8490*/  LDL R13, [R1+0x4a0] ;  /* 0x0004a000010d7983 */ /* 0x000f220000100800 */
[----:B0-----:R-:W-:-:S03]  /*84a0*/  IADD3 R6, P2, R212, UR5, RZ ;  /* 0x00000005d4067c10 */ /* 0x001fc6000ff5e0ff */
[----:B------:R-:W4:Y:S01]  /*84b0*/  LDL R212, [R1+0x4c4] ;  /* 0x0004c40001d47983 */ /* 0x000f220000100800 */
[----:B------:R-:W-:-:S03]  /*84c0*/  IADD3.X R9, R204, UR7, RZ, P1, !PT ;  /* 0x00000007cc097c10 */ /* 0x000fc60008ffe4ff */
[----:B------:R-:W4:Y:S04]  /*84d0*/  LDL R12, [R1+0x4c0] ;  /* 0x0004c000010c7983 */ /* 0x000f280000100800 */
[----:B------:R0:W4:Y:S02]  /*84e0*/  LDG.E.U8 R204, desc[UR18][R10.64] ;  /* 0x000000120acc7981 */ /* 0x000124000c1e1100 */
[----:B0-----:R-:W-:Y:S02]  /*84f0*/  IADD3 R10, P1, R208, UR5, RZ ;  /* 0x00000005d00a7c10 */ /* 0x001fe4000ff3e0ff */
[----:B------:R-:W4:Y:S01]  /*8500*/  LDL R208, [R1+0x4e4] ;  /* 0x0004e40001d07983 */ /* 0x000f220000100800 */
[----:B---3--:R-:W-:-:S03]  /*8510*/  IADD3.X R7, R21, UR7, RZ, P2, !PT ;  /* 0x0000000715077c10 */ /* 0x008fc600097fe4ff */
[----:B------:R-:W3:Y:S04]  /*8520*/  LDG.E.U8 R21, desc[UR18][R8.64] ;  /* 0x0000001208157981 */ /* 0x000ee8000c1e1100 */
[----:B------:R0:W3:Y:S01]  /*8530*/  LDG.E.U8 R228, desc[UR18][R6.64] ;  /* 0x0000001206e47981 */ /* 0x0000e2000c1e1100 */
[----:B------:R-:W-:Y:S02]  /*8540*/  IADD3.X R11, R18, UR7, RZ, P1, !PT ;  /* 0x00000007120b7c10 */ /* 0x000fe40008ffe4ff */
[----:B0-----:R-:W-:-:S03]  /*8550*/  IADD3 R6, P2, R209, UR5, RZ ;  /* 0x00000005d1067c10 */ /* 0x001fc6000ff5e0ff */
[----:B------:R-:W3:Y:S01]  /*8560*/  LDG.E.U8 R18, desc[UR18][R10.64] ;  /* 0x000000120a127981 */ /* 0x000ee2000c1e1100 */
[----:B------:R-:W-:Y:S02]  /*8570*/  IADD3 R8, P1, R5, UR5, RZ ;  /* 0x0000000505087c10 */ /* 0x000fe4000ff3e0ff */
[----:B--2---:R-:W-:Y:S01]  /*8580*/  IADD3.X R7, R16, UR7, RZ, P2, !PT ;  /* 0x0000000710077c10 */ /* 0x004fe200097fe4ff */
[----:B------:R-:W2:Y:S04]  /*8590*/  LDL R5, [R1+0x4e0] ;  /* 0x0004e00001057983 */ /* 0x000ea80000100800 */
[----:B------:R0:W3:Y:S01]  /*85a0*/  LDG.E.U8 R16, desc[UR18][R6.64] ;  /* 0x0000001206107981 */ /* 0x0000e2000c1e1100 */
[----:B------:R-:W-:-:S03]  /*85b0*/  IADD3.X R9, R17, UR7, RZ, P1, !PT ;  /* 0x0000000711097c10 */ /* 0x000fc60008ffe4ff */
[----:B------:R-:W3:Y:S04]  /*85c0*/  LDL R10, [R1+0x3f4] ;  /* 0x0003f400010a7983 */ /* 0x000ee80000100800 */
[----:B------:R-:W3:Y:S01]  /*85d0*/  LDL R209, [R1+0x3fc] ;  /* 0x0003fc0001d17983 */ /* 0x000ee20000100800 */
[----:B0-----:R-:W-:-:S03]  /*85e0*/  IADD3 R6, P1, R215, UR5, RZ ;  /* 0x00000005d7067c10 */ /* 0x001fc6000ff3e0ff */
[----:B------:R-:W3:Y:S04]  /*85f0*/  LDL R215, [R1+0x40c] ;  /* 0x00040c0001d77983 */ /* 0x000ee80000100800 */
[----:B------:R-:W3:Y:S01]  /*8600*/  LDG.E.U8 R17, desc[UR18][R8.64] ;  /* 0x0000001208117981 */ /* 0x000ee2000c1e1100 */
[----:B-----5:R-:W-:-:S05]  /*8610*/  IADD3.X R7, R15, UR7, RZ, P1, !PT ;  /* 0x000000070f077c10 */ /* 0x020fca0008ffe4ff */
[----:B------:R4:W5:Y:S02]  /*8620*/  LDG.E.U8 R15, desc[UR18][R6.64] ;  /* 0x00000012060f7981 */ /* 0x000964000c1e1100 */
[----:B----4-:R-:W-:Y:S02]  /*8630*/  IADD3 R6, P1, R205, UR5, RZ ;  /* 0x00000005cd067c10 */ /* 0x010fe4000ff3e0ff */
[----:B------:R-:W4:Y:S02]  /*8640*/  LDL R205, [R1+0x3f8] ;  /* 0x0003f80001cd7983 */ /* 0x000f240000100800 */
[----:B------:R-:W-:-:S05]  /*8650*/  IADD3.X R7, R14, UR7, RZ, P1, !PT ;  /* 0x000000070e077c10 */ /* 0x000fca0008ffe4ff */
[----:B------:R0:W5:Y:S02]  /*8660*/  LDG.E.U8 R14, desc[UR18][R6.64] ;  /* 0x00000012060e7981 */ /* 0x000164000c1e1100 */
[----:B0-----:R-:W-:Y:S02]  /*8670*/  IADD3 R6, P1, R213, UR5, RZ ;  /* 0x00000005d5067c10 */ /* 0x001fe4000ff3e0ff */
[----:B------:R-:W5:Y:S02]  /*8680*/  LDL R213, [R1+0x408] ;  /* 0x0004080001d57983 */ /* 0x000f640000100800 */
        /* <DEDUP_REMOVED lines=8> */
[----:B--2---:R-:W-:-:S05]  /*8710*/  IADD3.X R7, R5, UR7, RZ, P1, !PT ;  /* 0x0000000705077c10 */ /* 0x004fca0008ffe4ff */
[----:B------:R0:W2:Y:S01]  /*8720*/  LDG.E.U8 R5, desc[UR18][R6.64] ;  /* 0x0000001206057981 */ /* 0x0000a2000c1e1100 */
[----:B---3--:R-:W-:-:S04]  /*8730*/  IADD3 R10, P1, R10, UR5, RZ ;  /* 0x000000050a0a7c10 */ /* 0x008fc8000ff3e0ff */
[----:B------:R-:W-:Y:S02]  /*8740*/  IADD3.X R11, R223, UR7, RZ, P1, !PT ;  /* 0x00000007df0b7c10 */ /* 0x000fe40008ffe4ff */
[----:B------:R-:W-:Y:S01]  /*8750*/  IADD3 R8, P1, R209, UR5, RZ ;  /* 0x00000005d1087c10 */ /* 0x000fe2000ff3e0ff */
[----:B------:R-:W3:Y:S04]  /*8760*/  LDL R223, [R1+0x43c] ;  /* 0x00043c0001df7983 */ /* 0x000ee80000100800 */
[----:B------:R-:W2:Y:S04]  /*8770*/  LDL R209, [R1+0x438] ;  /* 0x0004380001d17983 */ /* 0x000ea80000100800 */
[----:B------:R-:W2:Y:S04]  /*8780*/  LDG.E.U8 R243, desc[UR18][R10.64] ;  /* 0x000000120af37981 */ /* 0x000ea8000c1e1100 */
[----:B------:R-:W2:Y:S04]  /*8790*/  LDL R10, [R1+0x454] ;  /* 0x00045400010a7983 */ /* 0x000ea80000100800 */
[----:B------:R-:W2:Y:S01]  /*87a0*/  LDL R11, [R1+0x45c] ;  /* 0x00045c00010b7983 */ /* 0x000ea20000100800 */
[----:B----4-:R-:W-:-:S02]  /*87b0*/  IADD3.X R9, R205, UR7, RZ, P1, !PT ;  /* 0x00000007cd097c10 */ /* 0x010fc40008ffe4ff */
[----:B0-----:R-:W-:Y:S02]  /*87c0*/  IADD3 R6, P1, R215, UR5, RZ ;  /* 0x00000005d7067c10 */ /* 0x001fe4000ff3e0ff */
[----:B------:R-:W4:Y:S04]  /*87d0*/  LDL R215, [R1+0x44c] ;  /* 0x00044c0001d77983 */ /* 0x000f280000100800 */
[----:B------:R-:W4:Y:S04]  /*87e0*/  LDG.E.U8 R205, desc[UR18][R8.64] ;  /* 0x0000001208cd7981 */ /* 0x000f28000c1e1100 */
[----:B------:R-:W4:Y:S01]  /*87f0*/  LDL R9, [R1+0x458] ;  /* 0x0004580001097983 */ /* 0x000f220000100800 */
[----:B-----5:R-:W-:-:S03]  /*8800*/  IADD3.X R7, R213, UR7, RZ, P1, !PT ;  /* 0x00000007d5077c10 */ /* 0x020fc60008ffe4ff */
[----:B------:R-:W5:Y:S04]  /*8810*/  LDL R213, [R1+0x448] ;  /* 0x0004480001d57983 */ /* 0x000f680000100800 */
[----:B------:R0:W5:Y:S04]  /*8820*/  LDG.E.U8 R227, desc[UR18][R6.64] ;  /* 0x0000001206e37981 */ /* 0x000168000c1e1100 */
[----:B------:R-:W5:Y:S01]  /*8830*/  LDL R8, [R1+0x46c] ;  /* 0x00046c0001087983 */ /* 0x000f620000100800 */
[----:B0-----:R-:W-:-:S04]  /*8840*/  IADD3 R6, P1, R238, UR5, RZ ;  /* 0x00000005ee067c10 */ /* 0x001fc8000ff3e0ff */
[----:B------:R-:W-:Y:S02]  /*8850*/  IADD3.X R7, R237, UR7, RZ, P1, !PT ;  /* 0x00000007ed077c10 */ /* 0x000fe40008ffe4ff */
[----:B------:R-:W5:Y:S04]  /*8860*/  LDL R237, [R1+0x4b4] ;  /* 0x0004b40001ed7983 */ /* 0x000f680000100800 */
        /* <DEDUP_REMOVED lines=9> */
[----:B0-----:R-:W-:-:S04]  /*8900*/  IADD3 R6, P1, R225, UR5, RZ ;  /* 0x00000005e1067c10 */ /* 0x001fc8000ff3e0ff */
[----:B------:R-:W-:Y:S02]  /*8910*/  IADD3.X R7, R224, UR7, RZ, P1, !PT ;  /* 0x00000007e0077c10 */ /* 0x000fe40008ffe4ff */
[----:B------:R-:W5:Y:S04]  /*8920*/  LDL R224, [R1+0x468] ;  /* 0x0004680001e07983 */ /* 0x000f680000100800 */
[----:B------:R3:W5:Y:S02]  /*8930*/  LDG.E.U8 R241, desc[UR18][R6.64] ;  /* 0x0000001206f17981 */ /* 0x000764000c1e1100 */
[----:B---3--:R-:W-:Y:S02]  /*8940*/  IADD3 R6, P1, R223, UR5, RZ ;  /* 0x00000005df067c10 */ /* 0x008fe4000ff3e0ff */
[----:B------:R-:W3:Y:S02]  /*8950*/  LDL R223, [R1+0x48c] ;  /* 0x00048c0001df7983 */ /* 0x000ee40000100800 */
[----:B--2---:R-:W-:-:S05]  /*8960*/  IADD3.X R7, R209, UR7, RZ, P1, !PT ;  /* 0x00000007d1077c10 */ /* 0x004fca0008ffe4ff */
[----:B------:R4:W2:Y:S02]  /*8970*/  LDG.E.U8 R209, desc[UR18][R6.64] ;  /* 0x0000001206d17981 */ /* 0x0008a4000c1e1100 */
[----:B----4-:R-:W-:Y:S02]  /*8980*/  IADD3 R6, P1, R215, UR5, RZ ;  /* 0x00000005d7067c10 */ /* 0x010fe4000ff3e0ff */
[----:B------:R-:W4:Y:S02]  /*8990*/  LDL R215, [R1+0x470] ;  /* 0x0004700001d77983 */ /* 0x000f240000100800 */
[----:B-----5:R-:W-:Y:S02]  /*89a0*/  IADD3.X R7, R213, UR7, RZ, P1, !PT ;  /* 0x00000007d5077c10 */ /* 0x020fe40008ffe4ff */
[----:B------:R-:W5:Y:S04]  /*89b0*/  LDL R213, [R1+0x47c] ;  /* 0x00047c0001d57983 */ /* 0x000f680000100800 */
[----:B------:R0:W2:Y:S02]  /*89c0*/  LDG.E.U8 R225, desc[UR18][R6.64] ;  /* 0x0000001206e17981 */ /* 0x0000a4000c1e1100 */
[----:B0-----:R-:W-:-:S02]  /*89d0*/  IADD3 R6, P1, R10, UR5, RZ ;  /* 0x000000050a067c10 */ /* 0x001fc4000ff3e0ff */
[----:B------:R-:W3:Y:S02]  /*89e0*/  LDL R10, [R1+0x478] ;  /* 0x00047800010a7983 */ /* 0x000ee40000100800 */
[----:B------:R-:W-:-:S05]  /*89f0*/  IADD3.X R7, R212, UR7, RZ, P1, !PT ;  /* 0x00000007d4077c10 */ /* 0x000fca0008ffe4ff */
[----:B------:R0:W2:Y:S02]  /*8a00*/  LDG.E.U8 R240, desc[UR18][R6.64] ;  /* 0x0000001206f07981 */ /* 0x0000a4000c1e1100 */
[----:B0-----:R-:W-:Y:S02]  /*8a10*/  IADD3 R6, P1, R11, UR5, RZ ;  /* 0x000000050b067c10 */ /* 0x001fe4000ff3e0ff */
[----:B------:R-:W2:Y:S02]  /*8a20*/  LDL R11, [R1+0x488] ;  /* 0x00048800010b7983 */ /* 0x000ea40000100800 */
[----:B------:R-:W-:Y:S02]  /*8a30*/  IADD3.X R7, R9, UR7, RZ, P1, !PT ;  /* 0x0000000709077c10 */ /* 0x000fe40008ffe4ff */
[----:B------:R-:W2:Y:S04]  /*8a40*/  LDL R9, [R1+0x494] ;  /* 0x0004940001097983 */ /* 0x000ea80000100800 */
[----:B------:R0:W2:Y:S02]  /*8a50*/  LDG.E.U8 R212, desc[UR18][R6.64] ;  /* 0x0000001206d47981 */ /* 0x0000a4000c1e1100 */
[----:B0-----:R-:W-:-:S02]  /*8a60*/  IADD3 R6, P1, R8, UR5, RZ ;  /* 0x0000000508067c10 */ /* 0x001fc4000ff3e0ff */
[----:B------:R-:W2:Y:S02]  /*8a70*/  LDL R8, [R1+0x490] ;  /* 0x0004900001087983 */ /* 0x000ea40000100800 */
[----:B------:R-:W-:-:S05]  /*8a80*/  IADD3.X R7, R224, UR7, RZ, P1, !PT ;  /* 0x00000007e0077c10 */ /* 0x000fca0008ffe4ff */
[----:B------:R0:W2:Y:S02]  /*8a90*/  LDG.E.U8 R224, desc[UR18][R6.64] ;  /* 0x0000001206e07981 */ /* 0x0000a4000c1e1100 */
[----:B0-----:R-:W-:Y:S02]  /*8aa0*/  IADD3 R6, P1, R236, UR5, RZ ;  /* 0x00000005ec067c10 */ /* 0x001fe4000ff3e0ff */
[----:B------:R-:W2:Y:S02]  /*8ab0*/  LDL R236, [R1+0x4ac] ;  /* 0x0004ac0001ec7983 */ /* 0x000ea40000100800 */
[----:B----4-:R-:W-:Y:S02]  /*8ac0*/  IADD3.X R7, R215, UR7, RZ, P1, !PT ;  /* 0x00000007d7077c10 */ /* 0x010fe40008ffe4ff */
[----:B------:R-:W4:Y:S04]  /*8ad0*/  LDL R215, [R1+0x49c] ;  /* 0x00049c0001d77983 */ /* 0x000f280000100800 */
[----:B------:R5:W4:Y:S02]  /*8ae0*/  LDG.E.U8 R239, desc[UR18][R6.64] ;  /* 0x0000001206ef7981 */ /* 0x000b24000c1e1100 */
[----:B-----5:R-:W-:-:S04]  /*8af0*/  IADD3 R6, P1, R213, UR5, RZ ;  /* 0x00000005d5067c10 */ /* 0x020fc8000ff3e0ff */
[----:B---3--:R-:W-:Y:S02]  /*8b00*/  IADD3.X R7, R10, UR7, RZ, P1, !PT ;  /* 0x000000070a077c10 */ /* 0x008fe40008ffe4ff */
[----:B------:R-:W3:Y:S04]  /*8b10*/  LDL R10, [R1+0x498] ;  /* 0x00049800010a7983 */ /* 0x000ee80000100800 */
[----:B------:R0:W5:Y:S02]  /*8b20*/  LDG.E.U8 R213, desc[UR18][R6.64] ;  /* 0x0000001206d57981 */ /* 0x000164000c1e1100 */
[----:B0-----:R-:W-:-:S04]  /*8b30*/  IADD3 R6, P1, R223, UR5, RZ ;  /* 0x00000005df067c10 */ /* 0x001fc8000ff3e0ff */
[----:B--2---:R-:W-:Y:S02]  /*8b40*/  IADD3.X R7, R11, UR7, RZ, P1, !PT ;  /* 0x000000070b077c10 */ /* 0x004fe40008ffe4ff */
[----:B------:R-:W2:Y:S04]  /*8b50*/  LDL R11, [R1+0x4a8] ;  /* 0x0004a800010b7983 */ /* 0x000ea80000100800 */
[----:B------:R0:W5:Y:S02]  /*8b60*/  LDG.E.U8 R223, desc[UR18][R6.64] ;  /* 0x0000001206df7981 */ /* 0x000164000c1e1100 */
[----:B0-----:R-:W-:Y:S02]  /*8b70*/  IADD3 R6, P1, R9, UR5, RZ ;  /* 0x0000000509067c10 */ /* 0x001fe4000ff3e0ff */
[----:B------:R-:W5:Y:S02]  /*8b80*/  LDL R9, [R1+0x4b0] ;  /* 0x0004b00001097983 */ /* 0x000f640000100800 */
[----:B------:R-:W-:-:S02]  /*8b90*/  IADD3.X R7, R8, UR7, RZ, P1, !PT ;  /* 0x0000000708077c10 */ /* 0x000fc40008ffe4ff */
[----:B------:R-:W5:Y:S04]  /*8ba0*/  LDL R8, [R1+0x4bc] ;  /* 0x0004bc0001087983 */ /* 0x000f680000100800 */
[----:B------:R4:W5:Y:S02]  /*8bb0*/  LDG.E.U8 R238, desc[UR18][R6.64] ;  /* 0x0000001206ee7981 */ /* 0x000964000c1e1100 */
[----:B----4-:R-:W-:-:S04]  /*8bc0*/  IADD3 R6, P1, R215, UR5, RZ ;  /* 0x00000005d7067c10 */ /* 0x010fc8000ff3e0ff */
[----:B---3--:R-:W-:Y:S02]  /*8bd0*/  IADD3.X R7, R10, UR7, RZ, P1, !PT ;  /* 0x000000070a077c10 */ /* 0x008fe40008ffe4ff */
[----:B------:R-:W3:Y:S04]  /*8be0*/  LDL R10, [R1+0x4c8] ;  /* 0x0004c800010a7983 */ /* 0x000ee80000100800 */
[----:B------:R0:W4:Y:S02]  /*8bf0*/  LDG.E.U8 R215, desc[UR18][R6.64] ;  /* 0x0000001206d77981 */ /* 0x000124000c1e1100 */
[----:B0-----:R-:W-:Y:S02]  /*8c00*/  IADD3 R6, P1, R236, UR5, RZ ;  /* 0x00000005ec067c10 */ /* 0x001fe4000ff3e0ff */
[----:B------:R-:W4:Y:S02]  /*8c10*/  LDL R236, [R1+0x4d0] ;  /* 0x0004d00001ec7983 */ /* 0x000f240000100800 */
[----:B--2---:R-:W-:-:S05]  /*8c20*/  IADD3.X R7, R11, UR7, RZ, P1, !PT ;  /* 0x000000070b077c10 */ /* 0x004fca0008ffe4ff */
[----:B------:R0:W2:Y:S02]  /*8c30*/  LDG.E.U8 R11, desc[UR18][R6.64] ;  /* 0x00000012060b7981 */ /* 0x0000a4000c1e1100 */
[----:B0-----:R-:W-:-:S04]  /*8c40*/  IADD3 R6, P1, R237, UR5, RZ ;  /* 0x00000005ed067c10 */ /* 0x001fc8000ff3e0ff */
[----:B-----5:R-:W-:Y:S02]  /*8c50*/  IADD3.X R7, R9, UR7, RZ, P1, !PT ;  /* 0x0000000709077c10 */ /* 0x020fe40008ffe4ff */
[----:B------:R-:W5:Y:S04]  /*8c60*/  LDL R9, [R1+0x4e8] ;  /* 0x0004e80001097983 */ /* 0x000f680000100800 */
[----:B------:R0:W2:Y:S02]  /*8c70*/  LDG.E.U8 R237, desc[UR18][R6.64] ;  /* 0x0000001206ed7981 */ /* 0x0000a4000c1e1100 */
[----:B0-----:R-:W-:Y:S01]  /*8c80*/  IADD3 R6, P1, R8, UR5, RZ ;  /* 0x0000000508067c10 */ /* 0x001fe2000ff3e0ff */
[----:B------:R-:W-:Y:S01]  /*8c90*/  WARPGROUP.ARRIVE ;  /* 0x00000000000079c5 */ /* 0x000fe20000000000 */
[----:B------:R-:W-:Y:S01]  /*8ca0*/  UMOV UR13, 0x40000040 ;  /* 0x40000040000d7882 */ /* 0x000fe20000000000 */
[----:B------:R-:W-:Y:S01]  /*8cb0*/  UIADD3.64 UR24, UR8, 0x2, URZ ;  /* 0x0000000208187897 */ /* 0x000fe2000fffe03f */
[----:B------:R-:W-:Y:S01]  /*8cc0*/  IADD3.X R7, R244, UR7, RZ, P1, !PT ;  /* 0x00000007f4077c10 */ /* 0x000fe20008ffe4ff */
[----:B------:R-:W2:Y:S02]  /*8cd0*/  LDL R8, [R1+0x4f0] ;  /* 0x0004f00001087983 */ /* 0x000ea40000100800 */
[----:B------:R-:W-:Y:S02]  /*8ce0*/  QGMMA.64x128x32.F32.E4M3.E4M3 R88, gdesc[UR12], RZ, !UPT, gsb0 ;  /* 0x01e000000c5879f3 */ /* 0x000fe4000c0008ff */
[----:B------:R0:W2:Y:S01]  /*8cf0*/  LDG.E.U8 R249, desc[UR18][R6.64] ;  /* 0x0000001206f97981 */ /* 0x0000a2000c1e1100 */
[----:B------:R-:W-:-:S02]  /*8d00*/  UIADD3.64 UR20, UR8, 0x4, URZ ;  /* 0x0000000408147897 */ /* 0x000fc4000fffe03f */
[----:B------:R-:W-:Y:S01]  /*8d10*/  UIADD3.64 UR28, UR8, 0x400, URZ ;  /* 0x00000400081c7897 */ /* 0x000fe2000fffe03f */
[----:B------:R-:W2:Y:S04]  /*8d20*/  LDL R244, [R1+0x4f8] ;  /* 0x0004f80001f47983 */ /* 0x000ea80000100800 */
[----:B------:R-:W0:Y:S02]  /*8d30*/  LDL R7, [R1+0x4cc] ;  /* 0x0004cc0001077983 */ /* 0x000e240000100800 */
[----:B0-----:R-:W-:-:S04]  /*8d40*/  IADD3 R6, P1, R7, UR5, RZ ;  /* 0x0000000507067c10 */ /* 0x001fc8000ff3e0ff */
[----:B---3--:R-:W-:-:S05]  /*8d50*/  IADD3.X R7, R10, UR7, RZ, P1, !PT ;  /* 0x000000070a077c10 */ /* 0x008fca0008ffe4ff */
[----:B------:R0:W3:Y:S04]  /*8d60*/  LDG.E.U8 R10, desc[UR18][R6.64] ;  /* 0x00000012060a7981 */ /* 0x0000e8000c1e1100 */
[----:B------:R-:W0:Y:S02]  /*8d70*/  LDL R7, [R1+0x4d4] ;  /* 0x0004d40001077983 */ /* 0x000e240000100800 */
[----:B0-----:R-:W-:-:S04]  /*8d80*/  IADD3 R6, P1, R7, UR5, RZ ;  /* 0x0000000507067c10 */ /* 0x001fc8000ff3e0ff */
[----:B----4-:R-:W-:-:S05]  /*8d90*/  IADD3.X R7, R236, UR7, RZ, P1, !PT ;  /* 0x00000007ec077c10 */ /* 0x010fca0008ffe4ff */
[----:B------:R0:W4:Y:S04]  /*8da0*/  LDG.E.U8 R236, desc[UR18][R6.64] ;  /* 0x0000001206ec7981 */ /* 0x000128000c1e1100 */
[----:B------:R-:W0:Y:S01]  /*8db0*/  LDL R7, [R1+0x4dc] ;  /* 0x0004dc0001077983 */ /* 0x000e220000100800 */
[----:B------:R-:W-:Y:S02]  /*8dc0*/  WARPGROUP.DEPBAR.LE gsb0, 0x0 ;  /* 0x00008000000079c5 */ /* 0x000fe40000010000 */
[----:B------:R-:W-:-:S06]  /*8dd0*/  WARPGROUP.ARRIVE ;  /* 0x00000000000079c5 */ /* 0x000fcc0000000000 */
[----:B------:R-:W-:Y:S01]  /*8de0*/  QGMMA.64x128x32.F32.E4M3.E4M3 R88, gdesc[UR8], R88, gsb0 ;  /* 0x01e00000085879f3 */ /* 0x000fe20008000858 */
[----:B0-----:R-:W-:-:S04]  /*8df0*/  IADD3 R6, P1, R7, UR5, RZ ;  /* 0x0000000507067c10 */ /* 0x001fc8000ff3e0ff */
[----:B------:R-:W-:-:S05]  /*8e00*/  IADD3.X R7, R246, UR7, RZ, P1, !PT ;  /* 0x00000007f6077c10 */ /* 0x000fca0008ffe4ff */
[----:B------:R0:W4:Y:S04]  /*8e10*/  LDG.E.U8 R246, desc[UR18][R6.64] ;  /* 0x0000001206f67981 */ /* 0x000128000c1e1100 */
[----:B------:R-:W0:Y:S01]  /*8e20*/  LDL R7, [R1+0x4ec] ;  /* 0x0004ec0001077983 */ /* 0x000e220000100800 */
[----:B------:R-:W-:Y:S02]  /*8e30*/  WARPGROUP.DEPBAR.LE gsb0, 0x0 ;  /* 0x00008000000079c5 */ /* 0x000fe40000010000 */
[----:B------:R-:W-:-:S06]  /*8e40*/  WARPGROUP.ARRIVE ;  /* 0x00000000000079c5 */ /* 0x000fcc0000000000 */
[----:B------:R-:W-:Y:S01]  /*8e50*/  QGMMA.64x128x32.F32.E4M3.E4M3 R88, gdesc[UR24], R88, gsb0 ;  /* 0x01e00000185879f3 */ /* 0x000fe20008000858 */
[----:B------:R-:W-:Y:S02]  /*8e60*/  UIADD3.64 UR12, UR8, 0x3fe, URZ ;  /* 0x000003fe080c7897 */ /* 0x000fe4000fffe03f */
[----:B------:R-:W-:Y:S02]  /*8e70*/  WARPGROUP.DEPBAR.LE gsb0, 0x0 ;  /* 0x00008000000079c5 */ /* 0x000fe40000010000 */
[----:B------:R-:W-:-:S07]  /*8e80*/  WARPGROUP.ARRIVE ;  /* 0x00000000000079c5 */ /* 0x000fce0000000000 */
[----:B------:R-:W-:Y:S01]  /*8e90*/  QGMMA.64x128x32.F32.E4M3.E4M3 R88, gdesc[UR20], R88, gsb0 ;  /* 0x01e00000145879f3 */ /* 0x000fe20008000858 */
[----:B0-----:R-:W-:-:S04]  /*8ea0*/  IADD3 R6, P1, R7, UR5, RZ ;  /* 0x0000000507067c10 */ /* 0x001fc8000ff3e0ff */
[----:B-----5:R-:W-:-:S05]  /*8eb0*/  IADD3.X R7, R9, UR7, RZ, P1, !PT ;  /* 0x0000000709077c10 */ /* 0x020fca0008ffe4ff */
[----:B------:R0:W5:Y:S04]  /*8ec0*/  LDG.E.U8 R9, desc[UR18][R6.64] ;  /* 0x0000001206097981 */ /* 0x000168000c1e1100 */
[----:B------:R-:W0:Y:S01]  /*8ed0*/  LDL R7, [R1+0x4f4] ;  /* 0x0004f40001077983 */ /* 0x000e220000100800 */
[----:B------:R-:W-:Y:S02]  /*8ee0*/  WARPGROUP.DEPBAR.LE gsb0, 0x0 ;  /* 0x00008000000079c5 */ /* 0x000fe40000010000 */
[----:B------:R-:W-:-:S06]  /*8ef0*/  WARPGROUP.ARRIVE ;  /* 0x00000000000079c5 */ /* 0x000fcc0000000000 */
[----:B------:R-:W-:Y:S01]  /*8f00*/  QGMMA.64x128x32.F32.E4M3.E4M3 R24, gdesc[UR12], RZ, !UPT, gsb0 ;  /* 0x01e000000c1879f3 */ /* 0x000fe2000c0008ff */
[----:B------:R-:W-:Y:S01]  /*8f10*/  UMOV UR30, UR10 ;  /* 0x0000000a001e7c82 */ /* 0x000fe20008000000 */
[----:B------:R-:W-:Y:S01]  /*8f20*/  UMOV UR31, UR11 ;  /* 0x0000000b001f7c82 */ /* 0x000fe20008000000 */
[----:B------:R-:W-:Y:S01]  /*8f30*/  UIADD3.64 UR24, UR8, 0x402, URZ ;  /* 0x0000040208187897 */ /* 0x000fe2000fffe03f */
[----:B------:R-:W-:Y:S02]  /*8f40*/  WARPGROUP.DEPBAR.LE gsb0, 0x0 ;  /* 0x00008000000079c5 */ /* 0x000fe40000010000 */
[----:B------:R-:W-:-:S06]  /*8f50*/  WARPGROUP.ARRIVE ;  /* 0x00000000000079c5 */ /* 0x000fcc0000000000 */
[----:B------:R-:W-:Y:S01]  /*8f60*/  QGMMA.64x128x32.F32.E4M3.E4M3 R24, gdesc[UR28], R24, gsb0 ;  /* 0x01e000001c1879f3 */ /* 0x000fe20008000818 */
[----:B0-----:R-:W-:-:S04]  /*8f70*/  IADD3 R6, P1, R7, UR5, RZ ;  /* 0x0000000507067c10 */ /* 0x001fc8000ff3e0ff */
[----:B--2---:R-:W-:-:S05]  /*8f80*/  IADD3.X R7, R8, UR7, RZ, P1, !PT ;  /* 0x0000000708077c10 */ /* 0x004fca0008ffe4ff */
[----:B------:R0:W2:Y:S04]  /*8f90*/  LDG.E.U8 R8, desc[UR18][R6.64] ;  /* 0x0000001206087981 */ /* 0x0000a8000c1e1100 */
[----:B------:R-:W0:Y:S01]  /*8fa0*/  LDL R7, [R1+0x4fc] ;  /* 0x0004fc0001077983 */ /* 0x000e220000100800 */
[----:B------:R-:W-:Y:S02]  /*8fb0*/  WARPGROUP.DEPBAR.LE gsb0, 0x0 ;  /* 0x00008000000079c5 */ /* 0x000fe40000010000 */
[----:B------:R-:W-:-:S06]  /*8fc0*/  WARPGROUP.ARRIVE ;  /* 0x00000000000079c5 */ /* 0x000fcc0000000000 */
[----:B------:R-:W-:Y:S01]  /*8fd0*/  QGMMA.64x128x32.F32.E4M3.E4M3 R24, gdesc[UR24], R24, gsb0 ;  /* 0x01e00000181879f3 */ /* 0x000fe20008000818 */
[----:B------:R-:W-:Y:S02]  /*8fe0*/  UIADD3.64 UR20, UR8, 0x404, URZ ;  /* 0x0000040408147897 */ /* 0x000fe4000fffe03f */
[----:B------:R-:W-:Y:S02]  /*8ff0*/  WARPGROUP.DEPBAR.LE gsb0, 0x0 ;  /* 0x00008000000079c5 */ /* 0x000fe40000010000 */
[----:B------:R-:W-:-:S07]  /*9000*/  WARPGROUP.ARRIVE ;  /* 0x00000000000079c5 */ /* 0x000fce0000000000 */
[----:B------:R-:W-:Y:S03]  /*9010*/  QGMMA.64x128x32.F32.E4M3.E4M3 R24, gdesc[UR20], R24, gsb0 ;  /* 0x01e00000141879f3 */ /* 0x000fe60008000818 */
[----:B------:R-:W-:Y:S02]  /*9020*/  WARPGROUP.DEPBAR.LE gsb0, 0x0 ;  /* 0x00008000000079c5 */ /* 0x000fe40000010000 */
[----:B0-----:R-:W-:-:S04]  /*9030*/  IADD3 R6, P1, R7, UR5, RZ ;  /* 0x0000000507067c10 */ /* 0x001fc8000ff3e0ff */
[----:B------:R-:W-:-:S05]  /*9040*/  IADD3.X R7, R244, UR7, RZ, P1, !PT ;  /* 0x00000007f4077c10 */ /* 0x000fca0008ffe4ff */
[----:B------:R0:W2:Y:S01]  /*9050*/  LDG.E.U8 R244, desc[UR18][R6.64] ;  /* 0x0000001206f47981 */ /* 0x0000a2000c1e1100 */
[----:B------:R-:W-:Y:S01]  /*9060*/  BAR.SYNC.DEFER_BLOCKING 0x0 ;  /* 0x0000000000007b1d */ /* 0x000fe20000010000 */
[----:B0-----:R-:W-:-:S05]  /*9070*/  FMUL R6, R90, UR32 ;  /* 0x000000205a067c20 */ /* 0x001fca0008400000 */
[----:B------:R0:W-:Y:S04]  /*9080*/  STS.U8 [R0+UR17+0xbc00], R5 ;  /* 0x00bc000500007988 */ /* 0x0001e80008000011 */
[----:B------:R-:W-:Y:S01]  /*9090*/  STS.U8 [R0+UR17+0x8000], R222 ;  /* 0x008000de00007988 */ /* 0x000fe20008000011 */
[----:B0-----:R-:W-:-:S03]  /*90a0*/  FMUL R5, R91, UR32 ;  /* 0x000000205b057c20 */ /* 0x001fc60008400000 */
        /* <DEDUP_REMOVED lines=13> */
[----:B------:R0:W-:Y:S02]  /*9180*/  STS.U8 [R0+UR17+0xb800], R12 ;  /* 0x00b8000c00007988 */ /* 0x0001e40008000011 */
[----:B0-----:R-:W-:Y:S01]  /*9190*/  FMNMX R0, R6, R5, !PT ;  /* 0x0000000506007209 */ /* 0x001fe20007800000 */
[----:B------:R-:W-:-:S05]  /*91a0*/  FMUL R5, R94, UR32 ;  /* 0x000000205e057c20 */ /* 0x000fca0008400000 */
[----:B------:R-:W-:Y:S01]  /*91b0*/  FMNMX R0, R5, R0, !PT ;  /* 0x0000000005007209 */ /* 0x000fe20007800000 */
        /* <DEDUP_REMOVED lines=18> */
[----:B------:R-:W-:Y:S01]  /*92e0*/  FMUL R5, R114, UR32 ;  /* 0x0000002072057c20 */ /* 0x000fe20008400000 */
[----:B------:R-:W-:Y:S01]  /*92f0*/  FMUL R7, R88, UR32 ;  /* 0x0000002058077c20 */ /* 0x000fe20008400000 */
[----:B------:R-:W-:-:S03]  /*9300*/  FMUL R6, R89, UR32 ;  /* 0x0000002059067c20 */ /* 0x000fc60008400000 */
[----:B------:R-:W-:Y:S01]  /*9310*/  FMNMX R0, R5, R0, !PT ;  /* 0x0000000005007209 */ /* 0x000fe20007800000 */
[----:B------:R-:W-:Y:S01]  /*9320*/  FMUL R5, R115, UR32 ;  /* 0x0000002073057c20 */ /* 0x000fe20008400000 */
[----:B------:R-:W-:Y:S01]  /*9330*/  FMNMX R7, R7, R6, !PT ;  /* 0x0000000607077209 */ /* 0x000fe20007800000 */
        /* <DEDUP_REMOVED lines=71> */
[----:B------:R-:W-:-:S04]  /*97b0*/  FMNMX R6, R6, R7, !PT ;  /* 0x0000000706067209 */ /* 0x000fc80007800000 */
        /* <DEDUP_REMOVED lines=20> */
[----:B------:R-:W0:Y:S04]  /*9900*/  SHFL.BFLY PT, R7, R0, 0x2, 0x1f ;  /* 0x0c401f0000077f89 */ /* 0x000e2800000e0000 */
[----:B------:R-:W-:Y:S01]  /*9910*/  FMNMX R6, R6, R5, !PT ;  /* 0x0000000506067209 */ /* 0x000fe20007800000 */
[----:B------:R-:W-:-:S05]  /*9920*/  FMUL R5, R148, UR32 ;  /* 0x0000002094057c20 */ /* 0x000fca0008400000 */
[----:B------:R-:W-:Y:S01]  /*9930*/  FMNMX R5, R5, R6, !PT ;  /* 0x0000000605057209 */ /* 0x000fe20007800000 */
[----:B------:R-:W-:-:S05]  /*9940*/  FMUL R6, R149, UR32 ;  /* 0x0000002095067c20 */ /* 0x000fca0008400000 */
[----:B------:R-:W-:-:S05]  /*9950*/  FMNMX R5, R6, R5, !PT ;  /* 0x0000000506057209 */ /* 0x000fca0007800000 */
[----:B------:R-:W1:Y:S01]  /*9960*/  SHFL.BFLY PT, R6, R5, 0x2, 0x1f ;  /* 0x0c401f0005067f89 */ /* 0x000e6200000e0000 */
[----:B0-----:R-:W-:-:S05]  /*9970*/  FMNMX R0, R0, R7, !PT ;  /* 0x0000000700007209 */ /* 0x001fca0007800000 */
[----:B------:R-:W0:Y:S01]  /*9980*/  SHFL.BFLY PT, R7, R0, 0x1, 0x1f ;  /* 0x0c201f0000077f89 */ /* 0x000e2200000e0000 */
[----:B-1----:R-:W-:-:S05]  /*9990*/  FMNMX R5, R5, R6, !PT ;  /* 0x0000000605057209 */ /* 0x002fca0007800000 */
[----:B------:R-:W1:Y:S01]  /*99a0*/  SHFL.BFLY PT, R6, R5, 0x1, 0x1f ;  /* 0x0c201f0005067f89 */ /* 0x000e6200000e0000 */
[----:B0-----:R-:W-:-:S04]  /*99b0*/  FMNMX R0, R0, R7, !PT ;  /* 0x0000000700007209 */ /* 0x001fc80007800000 */
[----:B------:R-:W-:-:S05]  /*99c0*/  FMNMX R0, R0, R22, !PT ;  /* 0x0000001600007209 */ /* 0x000fca0007800000 */
[----:B------:R-:W-:-:S04]  /*99d0*/  FFMA R98, R98, UR32, -R0 ;  /* 0x0000002062627c23 */ /* 0x000fc80008000800 */
[----:B------:R-:W-:-:S04]  /*99e0*/  FMUL R98, R98, 1.4426950216293334961 ;  /* 0x3fb8aa3b62627820 */ /* 0x000fc80000400000 */
[----:B------:R-:W0:Y:S01]  /*99f0*/  MUFU.EX2 R221, R98 ;  /* 0x0000006200dd7308 */ /* 0x000e220000000800 */
[----:B-1----:R-:W-:-:S04]  /*9a00*/  FMNMX R6, R5, R6, !PT ;  /* 0x0000000605067209 */ /* 0x002fc80007800000 */
[----:B------:R-:W-:-:S05]  /*9a10*/  FMNMX R6, R6, R23, !PT ;  /* 0x0000001706067209 */ /* 0x000fca0007800000 */
[--C-:B------:R-:W-:Y:S01]  /*9a20*/  FFMA R89, R89, UR32, -R6.reuse ;  /* 0x0000002059597c23 */ /* 0x100fe20008000806 */
[----:B------:R-:W-:-:S03]  /*9a30*/  FFMA R101, R101, UR32, -R6 ;  /* 0x0000002065657c23 */ /* 0x000fc60008000806 */
[----:B------:R-:W-:Y:S01]  /*9a40*/  FMUL R89, R89, 1.4426950216293334961 ;  /* 0x3fb8aa3b59597820 */ /* 0x000fe20000400000 */
[----:B------:R-:W-:-:S03]  /*9a50*/  FMUL R101, R101, 1.4426950216293334961 ;  /* 0x3fb8aa3b65657820 */ /* 0x000fc60000400000 */
[----:B------:R-:W-:Y:S08]  /*9a60*/  MUFU.EX2 R12, R89 ;  /* 0x00000059000c7308 */ /* 0x000ff00000000800 */
[----:B------:R0:W-:Y:S01]  /*9a70*/  MUFU.EX2 R89, R101 ;  /* 0x0000006500597308 */ /* 0x0001e20000000800 */
[----:B------:R-:W-:Y:S01]  /*9a80*/  FFMA R96, R96, UR32, -R6 ;  /* 0x0000002060607c23 */ /* 0x000fe20008000806 */
[----:B0-----:R-:W-:-:S02]  /*9a90*/  IMAD.MOV.U32 R101, RZ, RZ, R221 ;  /* 0x000000ffff657224 */ /* 0x001fc400078e00dd */
[----:B------:R-:W0:Y:S01]  /*9aa0*/  S2R R221, SR_TID.X ;  /* 0x0000000000dd7919 */ /* 0x000e220000002100 */
[----:B------:R-:W-:Y:S01]  /*9ab0*/  FMUL R96, R96, 1.4426950216293334961 ;  /* 0x3fb8aa3b60607820 */ /* 0x000fe20000400000 */
[--C-:B------:R-:W-:Y:S01]  /*9ac0*/  FFMA R90, R90, UR32, -R0.reuse ;  /* 0x000000205a5a7c23 */ /* 0x100fe20008000800 */
[--C-:B------:R-:W-:Y:S01]  /*9ad0*/  FFMA R91, R91, UR32, -R0.reuse ;  /* 0x000000205b5b7c23 */ /* 0x100fe20008000800 */
[--C-:B------:R-:W-:Y:S01]  /*9ae0*/  FFMA R95, R95, UR32, -R0.reuse ;  /* 0x000000205f5f7c23 */ /* 0x100fe20008000800 */
[--C-:B------:R-:W-:Y:S01]  /*9af0*/  FFMA R99, R99, UR32, -R0.reuse ;  /* 0x0000002063637c23 */ /* 0x100fe20008000800 */
[----:B------:R-:W-:Y:S01]  /*9b00*/  MUFU.EX2 R7, R96 ;  /* 0x0000006000077308 */ /* 0x000fe20000000800 */
[----:B------:R-:W-:Y:S01]  /*9b10*/  FMUL R90, R90, 1.4426950216293334961 ;  /* 0x3fb8aa3b5a5a7820 */ /* 0x000fe20000400000 */
[----:B------:R-:W-:Y:S01]  /*9b20*/  FMUL R91, R91, 1.4426950216293334961 ;  /* 0x3fb8aa3b5b5b7820 */ /* 0x000fe20000400000 */
[----:B------:R-:W-:Y:S01]  /*9b30*/  FMUL R95, R95, 1.4426950216293334961 ;  /* 0x3fb8aa3b5f5f7820 */ /* 0x000fe20000400000 */
[--C-:B------:R-:W-:Y:S01]  /*9b40*/  FFMA R94, R94, UR32, -R0.reuse ;  /* 0x000000205e5e7c23 */ /* 0x100fe20008000800 */
[----:B------:R-:W-:Y:S01]  /*9b50*/  FMUL R99, R99, 1.4426950216293334961 ;  /* 0x3fb8aa3b63637820 */ /* 0x000fe20000400000 */
[--C-:B------:R-:W-:Y:S01]  /*9b60*/  FFMA R103, R103, UR32, -R0.reuse ;  /* 0x0000002067677c23 */ /* 0x100fe20008000800 */
[--C-:B------:R-:W-:Y:S01]  /*9b70*/  FFMA R102, R102, UR32, -R0.reuse ;  /* 0x0000002066667c23 */ /* 0x100fe20008000800 */
[--C-:B------:R-:W-:Y:S01]  /*9b80*/  FFMA R107, R107, UR32, -R0.reuse ;  /* 0x000000206b6b7c23 */ /* 0x100fe20008000800 */
[--C-:B------:R-:W-:Y:S01]  /*9b90*/  FFMA R110, R110, UR32, -R0.reuse ;  /* 0x000000206e6e7c23 */ /* 0x100fe20008000800 */
[----:B------:R-:W-:Y:S01]  /*9ba0*/  MUFU.EX2 R220, R90 ;  /* 0x0000005a00dc7308 */ /* 0x000fe20000000800 */
[----:B------:R-:W-:Y:S01]  /*9bb0*/  FMUL R94, R94, 1.4426950216293334961 ;  /* 0x3fb8aa3b5e5e7820 */ /* 0x000fe20000400000 */
[--C-:B------:R-:W-:Y:S01]  /*9bc0*/  FFMA R106, R106, UR32, -R0.reuse ;  /* 0x000000206a6a7c23 */ /* 0x100fe20008000800 */
[----:B------:R-:W-:Y:S01]  /*9bd0*/  FFMA R111, R111, UR32, -R0 ;  /* 0x000000206f6f7c23 */ /* 0x000fe20008000800 */
[--C-:B------:R-:W-:Y:S01]  /*9be0*/  FFMA R88, R88, UR32, -R6.reuse ;  /* 0x0000002058587c23 */ /* 0x100fe20008000806 */
[--C-:B------:R-:W-:Y:S01]  /*9bf0*/  FFMA R92, R92, UR32, -R6.reuse ;  /* 0x000000205c5c7c23 */ /* 0x100fe20008000806 */
[----:B------:R-:W-:-:S02]  /*9c00*/  FFMA R93, R93, UR32, -R6 ;  /* 0x000000205d5d7c23 */ /* 0x000fc40008000806 */
[----:B------:R-:W-:Y:S01]  /*9c10*/  MUFU.EX2 R219, R91 ;  /* 0x0000005b00db7308 */ /* 0x000fe20000000800 */
[----:B------:R-:W-:Y:S01]  /*9c20*/  FMUL R103, R103, 1.4426950216293334961 ;  /* 0x3fb8aa3b67677820 */ /* 0x000fe20000400000 */
[----:B------:R-:W-:Y:S01]  /*9c30*/  FMUL R102, R102, 1.4426950216293334961 ;  /* 0x3fb8aa3b66667820 */ /* 0x000fe20000400000 */
[----:B------:R-:W-:Y:S01]  /*9c40*/  FMUL R107, R107, 1.4426950216293334961 ;  /* 0x3fb8aa3b6b6b7820 */ /* 0x000fe20000400000 */
[----:B------:R-:W-:Y:S01]  /*9c50*/  FMUL R110, R110, 1.4426950216293334961 ;  /* 0x3fb8aa3b6e6e7820 */ /* 0x000fe20000400000 */
[----:B------:R-:W-:-:S03]  /*9c60*/  FFMA R97, R97, UR32, -R6 ;  /* 0x0000002061617c23 */ /* 0x000fc60008000806 */
[----:B------:R-:W1:Y:S01]  /*9c70*/  MUFU.EX2 R217, R95 ;  /* 0x0000005f00d97308 */ /* 0x000e620000000800 */
[--C-:B------:R-:W-:Y:S01]  /*9c80*/  FFMA R100, R100, UR32, -R6.reuse ;  /* 0x0000002064647c23 */ /* 0x100fe20008000806 */
[----:B------:R-:W-:Y:S01]  /*9c90*/  FFMA R104, R104, UR32, -R6 ;  /* 0x0000002068687c23 */ /* 0x000fe20008000806 */
[----:B------:R-:W-:Y:S01]  /*9ca0*/  FMUL R106, R106, 1.4426950216293334961 ;  /* 0x3fb8aa3b6a6a7820 */ /* 0x000fe20000400000 */
[----:B------:R-:W-:Y:S01]  /*9cb0*/  FMUL R111, R111, 1.4426950216293334961 ;  /* 0x3fb8aa3b6f6f7820 */ /* 0x000fe20000400000 */
[----:B------:R-:W-:-:S03]  /*9cc0*/  FMUL R88, R88, 1.4426950216293334961 ;  /* 0x3fb8aa3b58587820 */ /* 0x000fc60000400000 */
[----:B------:R-:W4:Y:S01]  /*9cd0*/  MUFU.EX2 R218, R99 ;  /* 0x0000006300da7308 */ /* 0x000f220000000800 */
[----:B------:R-:W-:Y:S01]  /*9ce0*/  FMUL R92, R92, 1.4426950216293334961 ;  /* 0x3fb8aa3b5c5c7820 */ /* 0x000fe20000400000 */
[----:B------:R-:W-:Y:S01]  /*9cf0*/  FMUL R93, R93, 1.4426950216293334961 ;  /* 0x3fb8aa3b5d5d7820 */ /* 0x000fe20000400000 */
[--C-:B------:R-:W-:Y:S01]  /*9d00*/  FFMA R105, R105, UR32, -R6.reuse ;  /* 0x0000002069697c23 */ /* 0x100fe20008000806 */
[--C-:B------:R-:W-:Y:S01]  /*9d10*/  FFMA R108, R108, UR32, -R6.reuse ;  /* 0x000000206c6c7c23 */ /* 0x100fe20008000806 */
[----:B------:R-:W-:Y:S01]  /*9d20*/  FFMA R5, R109, UR32, -R6 ;  /* 0x000000206d057c23 */ /* 0x000fe20008000806 */
[----:B------:R-:W-:Y:S02]  /*9d30*/  FMUL R97, R97, 1.4426950216293334961 ;  /* 0x3fb8aa3b61617820 */ /* 0x000fe40000400000 */
[----:B------:R-:W2:Y:S01]  /*9d40*/  MUFU.EX2 R90, R94 ;  /* 0x0000005e005a7308 */ /* 0x000ea20000000800 */
[----:B------:R-:W-:Y:S01]  /*9d50*/  FMUL R100, R100, 1.4426950216293334961 ;  /* 0x3fb8aa3b64647820 */ /* 0x000fe20000400000 */
[----:B------:R-:W-:Y:S01]  /*9d60*/  FMUL R104, R104, 1.4426950216293334961 ;  /* 0x3fb8aa3b68687820 */ /* 0x000fe20000400000 */
[----:B------:R-:W-:Y:S01]  /*9d70*/  FMUL R105, R105, 1.4426950216293334961 ;  /* 0x3fb8aa3b69697820 */ /* 0x000fe20000400000 */
[----:B------:R-:W-:Y:S01]  /*9d80*/  FMUL R108, R108, 1.4426950216293334961 ;  /* 0x3fb8aa3b6c6c7820 */ /* 0x000fe20000400000 */
[----:B------:R-:W-:-:S03]  /*9d90*/  FMUL R5, R5, 1.4426950216293334961 ;  /* 0x3fb8aa3b05057820 */ /* 0x000fc60000400000 */
[----:B------:R-:W-:Y:S01]  /*9da0*/  MUFU.EX2 R222, R102 ;  /* 0x0000006600de7308 */ /* 0x000fe20000000800 */
[----:B------:R-:W-:Y:S07]  /*9db0*/  STS.U8 [R4+UR17+0x8100], R230 ;  /* 0x008100e604007988 */ /* 0x000fee0008000011 */
[----:B------:R-:W2:Y:S01]  /*9dc0*/  MUFU.EX2 R91, R103 ;  /* 0x00000067005b7308 */ /* 0x000ea20000000800 */
[----:B------:R-:W-:Y:S07]  /*9dd0*/  STS.U8 [R4+UR17+0x8500], R233 ;  /* 0x008500e904007988 */ /* 0x000fee0008000011 */
[----:B------:R-:W-:Y:S01]  /*9de0*/  MUFU.EX2 R103, R107 ;  /* 0x0000006b00677308 */ /* 0x000fe20000000800 */
[----:B------:R-:W-:Y:S07]  /*9df0*/  STS.U8 [R4+UR17+0x8900], R235 ;  /* 0x008900eb04007988 */ /* 0x000fee0008000011 */
[----:B------:R-:W-:Y:S01]  /*9e00*/  MUFU.EX2 R99, R110 ;  /* 0x0000006e00637308 */ /* 0x000fe20000000800 */
[----:B------:R-:W-:Y:S04]  /*9e10*/  STS.U8 [R4+UR17+0x8d00], R234 ;  /* 0x008d00ea04007988 */ /* 0x000fe80008000011 */
[----:B------:R-:W-:Y:S03]  /*9e20*/  STS.U8 [R4+UR17+0x9100], R232 ;  /* 0x009100e804007988 */ /* 0x000fe60008000011 */
[----:B------:R1:W-:Y:S01]  /*9e30*/  MUFU.EX2 R21, R106 ;  /* 0x0000006a00157308 */ /* 0x0003e20000000800 */
[----:B------:R-:W-:Y:S04]  /*9e40*/  STS.U8 [R4+UR17+0x9500], R231 ;  /* 0x009500e704007988 */ /* 0x000fe80008000011 */
[----:B------:R-:W-:Y:S03]  /*9e50*/  STS.U8 [R4+UR17+0x9900], R229 ;  /* 0x009900e504007988 */ /* 0x000fe60008000011 */
[----:B------:R-:W-:Y:S01]  /*9e60*/  MUFU.EX2 R110, R111 ;  /* 0x0000006f006e7308 */ /* 0x000fe20000000800 */
[----:B------:R-:W-:Y:S04]  /*9e70*/  STS.U8 [R4+UR17+0x9d00], R228 ;  /* 0x009d00e404007988 */ /* 0x000fe80008000011 */
[----:B------:R-:W-:Y:S03]  /*9e80*/  STS.U8 [R4+UR17+0xa100], R227 ;  /* 0x00a100e304007988 */ /* 0x000fe60008000011 */
[----:B------:R-:W2:Y:S01]  /*9e90*/  MUFU.EX2 R95, R88 ;  /* 0x00000058005f7308 */ /* 0x000ea20000000800 */
[----:B------:R-:W-:Y:S04]  /*9ea0*/  STS.U8 [R4+UR17+0xa500], R226 ;  /* 0x00a500e204007988 */ /* 0x000fe80008000011 */
[----:B------:R-:W-:Y:S03]  /*9eb0*/  STS.U8 [R4+UR17+0xa900], R225 ;  /* 0x00a900e104007988 */ /* 0x000fe60008000011 */
[----:B------:R-:W-:Y:S01]  /*9ec0*/  MUFU.EX2 R18, R92 ;  /* 0x0000005c00127308 */ /* 0x000fe20000000800 */
[----:B------:R-:W-:Y:S04]  /*9ed0*/  STS.U8 [R4+UR17+0xad00], R224 ;  /* 0x00ad00e004007988 */ /* 0x000fe80008000011 */
[----:B------:R-:W-:Y:S03]  /*9ee0*/  STS.U8 [R4+UR17+0xb100], R223 ;  /* 0x00b100df04007988 */ /* 0x000fe60008000011 */
[----:B------:R-:W2:Y:S01]  /*9ef0*/  MUFU.EX2 R107, R93 ;  /* 0x0000005d006b7308 */ /* 0x000ea20000000800 */
[----:B------:R-:W-:Y:S04]  /*9f00*/  STS.U8 [R4+UR17+0xb500], R11 ;  /* 0x00b5000b04007988 */ /* 0x000fe80008000011 */
[----:B---3--:R0:W-:Y:S03]  /*9f10*/  STS.U8 [R4+UR17+0xb900], R10 ;  /* 0x00b9000a04007988 */ /* 0x0081e60008000011 */
[----:B------:R-:W3:Y:S01]  /*9f20*/  MUFU.EX2 R111, R97 ;  /* 0x00000061006f7308 */ /* 0x000ee20000000800 */
[----:B-----5:R5:W-:Y:S01]  /*9f30*/  STS.U8 [R4+UR17+0xbd00], R9 ;  /* 0x00bd000904007988 */ /* 0x020be20008000011 */
[----:B-1----:R-:W-:-:S06]  /*9f40*/  IMAD.MOV.U32 R106, RZ, RZ, R217 ;  /* 0x000000ffff6a7224 */ /* 0x002fcc00078e00d9 */
[----:B------:R-:W1:Y:S01]  /*9f50*/  MUFU.EX2 R94, R100 ;  /* 0x00000064005e7308 */ /* 0x000e620000000800 */
[----:B0-----:R-:W-:Y:S02]  /*9f60*/  SHF.R.U32.HI R10, RZ, 0x1, R221 ;  /* 0x00000001ff0a7819 */ /* 0x001fe400000116dd */
[----:B-----5:R-:W-:-:S05]  /*9f70*/  LOP3.LUT R4, R221, 0x1c, RZ, 0xc0, !PT ;  /* 0x0000001cdd047812 */ /* 0x020fca00078ec0ff */
[----:B------:R0:W-:Y:S01]  /*9f80*/  MUFU.EX2 R88, R104 ;  /* 0x0000006800587308 */ /* 0x0001e20000000800 */
[----:B------:R-:W-:Y:S01]  /*9f90*/  IMAD.MOV.U32 R109, RZ, RZ, R220 ;  /* 0x000000ffff6d7224 */ /* 0x000fe200078e00dc */
[----:B------:R-:W-:-:S06]  /*9fa0*/  SGXT.U32 R10, R10, 0x1 ;  /* 0x000000010a0a781a */ /* 0x000fcc0000000000 */
[----:B------:R5:W1:Y:S01]  /*9fb0*/  MUFU.EX2 R102, R105 ;  /* 0x0000006900667308 */ /* 0x000a620000000800 */
[----:B0-----:R-:W-:Y:S01]  /*9fc0*/  IMAD.MOV.U32 R104, RZ, RZ, R7 ;  /* 0x000000ffff687224 */ /* 0x001fe200078e0007 */
[----:B------:R-:W-:-:S06]  /*9fd0*/  LOP3.LUT R7, R221, 0x1, RZ, 0xc0, !PT ;  /* 0x00000001dd077812 */ /* 0x000fcc00078ec0ff */
[----:B------:R0:W-:Y:S01]  /*9fe0*/  MUFU.EX2 R17, R108 ;  /* 0x0000006c00117308 */ /* 0x0001e20000000800 */
[----:B-----5:R-:W-:Y:S02]  /*9ff0*/  IMAD.MOV.U32 R105, RZ, RZ, R219 ;  /* 0x000000ffff697224 */ /* 0x020fe400078e00db */
[----:B------:R-:W-:-:S05]  /*a000*/  IMAD R4, R7, 0x2, R4 ;  /* 0x0000000207047824 */ /* 0x000fca00078e0204 */
[----:B------:R5:W1:Y:S01]  /*a010*/  MUFU.EX2 R235, R5 ;  /* 0x0000000500eb7308 */ /* 0x000a620000000800 */
[----:B----4-:R-:W-:Y:S01]  /*a020*/  IMAD.MOV.U32 R100, RZ, RZ, R218 ;  /* 0x000000ffff647224 */ /* 0x010fe200078e00da */
[----:B------:R-:W-:Y:S01]  /*a030*/  F2FP.SATFINITE.E4M3.F32.PACK_AB_MERGE_C R9, R105, R109, RZ ;  /* 0x0000006d6909723e */ /* 0x000fe200048070ff */
[----:B0-----:R-:W-:Y:S01]  /*a040*/  IMAD.MOV.U32 R108, RZ, RZ, R12 ;  /* 0x000000ffff6c7224 */ /* 0x001fe200078e000c */
[----:B--2---:R-:W-:Y:S02]  /*a050*/  F2FP.SATFINITE.E4M3.F32.PACK_AB_MERGE_C R7, R106, R90, RZ ;  /* 0x0000005a6a07723e */ /* 0x004fe400048070ff */
[----:B------:R-:W-:Y:S02]  /*a060*/  LOP3.LUT R4, R4, R10, RZ, 0xfc, !PT ;  /* 0x0000000a04047212 */ /* 0x000fe400078efcff */
[----:B------:R-:W-:Y:S02]  /*a070*/  F2FP.SATFINITE.E4M3.F32.PACK_AB_MERGE_C R10, R100, R101, RZ ;  /* 0x00000065640a723e */ /* 0x000fe400048070ff */
[----:B------:R-:W-:-:S02]  /*a080*/  F2FP.SATFINITE.E4M3.F32.PACK_AB_MERGE_C R11, R91, R222, RZ ;  /* 0x000000de5b0b723e */ /* 0x000fc400048070ff */
[----:B-----5:R-:W-:Y:S02]  /*a090*/  F2FP.SATFINITE.E4M3.F32.PACK_AB_MERGE_C R5, R108, R95, R9 ;  /* 0x0000005f6c05723e */ /* 0x020fe40004807009 */
[----:B------:R-:W-:Y:S02]  /*a0a0*/  F2FP.SATFINITE.E4M3.F32.PACK_AB_MERGE_C R7, R107, R18, R7 ;  /* 0x000000126b07723e */ /* 0x000fe40004807007 */
[----:B------:R-:W-:Y:S02]  /*a0b0*/  F2FP.SATFINITE.E4M3.F32.PACK_AB_MERGE_C R12, R103, R21, RZ ;  /* 0x00000015670c723e */ /* 0x000fe400048070ff */
[----:B------:R-:W-:Y:S02]  /*a0c0*/  F2FP.SATFINITE.E4M3.F32.PACK_AB_MERGE_C R13, R110, R99, RZ ;  /* 0x000000636e0d723e */ /* 0x000fe400048070ff */
[----:B---3--:R-:W-:Y:S02]  /*a0d0*/  F2FP.SATFINITE.E4M3.F32.PACK_AB_MERGE_C R10, R111, R104, R10 ;  /* 0x000000686f0a723e */ /* 0x008fe4000480700a */
[----:B-1----:R-:W-:-:S02]  /*a0e0*/  F2FP.SATFINITE.E4M3.F32.PACK_AB_MERGE_C R11, R89, R94, R11 ;  /* 0x0000005e590b723e */ /* 0x002fc4000480700b */
[----:B------:R-:W-:Y:S02]  /*a0f0*/  SEL R9, R5, R7, !P0 ;  /* 0x0000000705097207 */ /* 0x000fe40004000000 */
[----:B------:R-:W-:Y:S02]  /*a100*/  F2FP.SATFINITE.E4M3.F32.PACK_AB_MERGE_C R12, R102, R88, R12 ;  /* 0x00000058660c723e */ /* 0x000fe4000480700c */
[----:B------:R-:W-:Y:S02]  /*a110*/  F2FP.SATFINITE.E4M3.F32.PACK_AB_MERGE_C R13, R235, R17, R13 ;  /* 0x00000011eb0d723e */ /* 0x000fe4000480700d */
[----:B------:R-:W-:Y:S02]  /*a120*/  SEL R5, R7, R5, !P0 ;  /* 0x0000000507057207 */ /* 0x000fe40004000000 */
[----:B------:R-:W-:Y:S02]  /*a130*/  SEL R7, R10, R11, !P0 ;  /* 0x0000000b0a077207 */ /* 0x000fe40004000000 */
[----:B------:R-:W-:-:S02]  /*a140*/  SEL R10, R11, R10, !P0 ;  /* 0x0000000a0b0a7207 */ /* 0x000fc40004000000 */
[----:B------:R-:W-:Y:S01]  /*a150*/  SEL R11, R12, R13, !P0 ;  /* 0x0000000d0c0b7207 */ /* 0x000fe20004000000 */
[----:B------:R-:W-:Y:S01]  /*a160*/  FMUL R14, R25, UR32 ;  /* 0x00000020190e7c20 */ /* 0x000fe20008400000 */
[----:B------:R-:W-:Y:S01]  /*a170*/  SEL R12, R13, R12, !P0 ;  /* 0x0000000c0d0c7207 */ /* 0x000fe20004000000 */
        /* <DEDUP_REMOVED lines=64> */
[----:B------:R-:W-:-:S04]  /*a580*/  FMUL R16, R29, UR32 ;  /* 0x000000201d107c20 */ /* 0x000fc80008400000 */
[----:B------:R-:W-:Y:S01]  /*a590*/  FMNMX R14, R15, R14, !PT ;  /* 0x0000000e0f0e7209 */ /* 0x000fe20007800000 */
[----:B------:R-:W-:Y:S01]  /*a5a0*/  FMUL R15, R87, UR32 ;  /* 0x00000020570f7c20 */ /* 0x000fe20008400000 */
[----:B------:R-:W-:-:S04]  /*a5b0*/  FMNMX R13, R16, R13, !PT ;  /* 0x0000000d100d7209 */ /* 0x000fc80007800000 */
[----:B------:R-:W-:Y:S01]  /*a5c0*/  FMNMX R14, R15, R14, !PT ;  /* 0x0000000e0f0e7209 */ /* 0x000fe20007800000 */
[----:B------:R-:W-:-:S05]  /*a5d0*/  FMUL R15, R32, UR32 ;  /* 0x00000020200f7c20 */ /* 0x000fca0008400000 */
[----:B------:R-:W-:Y:S02]  /*a5e0*/  FMNMX R15, R15, R13, !PT ;  /* 0x0000000d0f0f7209 */ /* 0x000fe40007800000 */
[----:B------:R-:W0:Y:S01]  /*a5f0*/  SHFL.BFLY PT, R13, R14, 0x2, 0x1f ;  /* 0x0c401f000e0d7f89 */ /* 0x000e2200000e0000 */
[----:B------:R-:W-:-:S05]  /*a600*/  FMUL R16, R33, UR32 ;  /* 0x0000002021107c20 */ /* 0x000fca0008400000 */
[----:B------:R-:W-:Y:S01]  /*a610*/  FMNMX R15, R16, R15, !PT ;  /* 0x0000000f100f7209 */ /* 0x000fe20007800000 */
[----:B------:R-:W-:-:S05]  /*a620*/  FMUL R16, R36, UR32 ;  /* 0x0000002024107c20 */ /* 0x000fca0008400000 */
[----:B------:R-:W-:Y:S01]  /*a630*/  FMNMX R15, R16, R15, !PT ;  /* 0x0000000f100f7209 */ /* 0x000fe20007800000 */
[----:B------:R-:W-:-:S05]  /*a640*/  FMUL R16, R37, UR32 ;  /* 0x0000002025107c20 */ /* 0x000fca0008400000 */
[----:B------:R-:W-:Y:S02]  /*a650*/  FMNMX R15, R16, R15, !PT ;  /* 0x0000000f100f7209 */ /* 0x000fe40007800000 */
[----:B0-----:R-:W-:Y:S01]  /*a660*/  FMNMX R14, R14, R13, !PT ;  /* 0x0000000d0e0e7209 */ /* 0x001fe20007800000 */
[----:B------:R-:W-:-:S05]  /*a670*/  FMUL R13, R40, UR32 ;  /* 0x00000020280d7c20 */ /* 0x000fca0008400000 */
[----:B------:R-:W-:Y:S02]  /*a680*/  FMNMX R15, R13, R15, !PT ;  /* 0x0000000f0d0f7209 */ /* 0x000fe40007800000 */
[----:B------:R-:W0:Y:S01]  /*a690*/  SHFL.BFLY PT, R13, R14, 0x1, 0x1f ;  /* 0x0c201f000e0d7f89 */ /* 0x000e2200000e0000 */
[----:B------:R-:W-:-:S05]  /*a6a0*/  FMUL R16, R41, UR32 ;  /* 0x0000002029107c20 */ /* 0x000fca0008400000 */
[----:B------:R-:W-:Y:S01]  /*a6b0*/  FMNMX R15, R16, R15, !PT ;  /* 0x0000000f100f7209 */ /* 0x000fe20007800000 */
[----:B------:R-:W-:Y:S01]  /*a6c0*/  FMUL R16, R44, UR32 ;  /* 0x000000202c107c20 */ /* 0x000fe20008400000 */
[----:B------:R-:W-:-:S04]  /*a6d0*/  FFMA R119, R119, UR32, -R0 ;  /* 0x0000002077777c23 */ /* 0x000fc80008000800 */
[----:B------:R-:W-:Y:S01]  /*a6e0*/  FMNMX R15, R16, R15, !PT ;  /* 0x0000000f100f7209 */ /* 0x000fe20007800000 */
[----:B------:R-:W-:Y:S01]  /*a6f0*/  FMUL R16, R45, UR32 ;  /* 0x000000202d107c20 */ /* 0x000fe20008400000 */
[----:B------:R-:W-:Y:S01]  /*a700*/  FFMA R146, R146, UR32, -R0 ;  /* 0x0000002092927c23 */ /* 0x000fe20008000800 */
[----:B------:R-:W-:Y:S01]  /*a710*/  FMUL R119, R119, 1.4426950216293334961 ;  /* 0x3fb8aa3b77777820 */ /* 0x000fe20000400000 */
[----:B------:R-:W-:Y:S02]  /*a720*/  FFMA R113, R113, UR32, -R6 ;  /* 0x0000002071717c23 */ /* 0x000fe40008000806 */
[----:B------:R-:W-:Y:S01]  /*a730*/  FMNMX R15, R16, R15, !PT ;  /* 0x0000000f100f7209 */ /* 0x000fe20007800000 */
[----:B------:R-:W-:Y:S01]  /*a740*/  FFMA R143, R143, UR32, -R0 ;  /* 0x000000208f8f7c23 */ /* 0x000fe20008000800 */
[----:B0-----:R-:W-:Y:S01]  /*a750*/  FMNMX R14, R14, R13, !PT ;  /* 0x0000000d0e0e7209 */ /* 0x001fe20007800000 */
[----:B------:R-:W-:Y:S01]  /*a760*/  FMUL R13, R48, UR32 ;  /* 0x00000020300d7c20 */ /* 0x000fe20008400000 */
[----:B------:R-:W-:Y:S01]  /*a770*/  FMUL R146, R146, 1.4426950216293334961 ;  /* 0x3fb8aa3b92927820 */ /* 0x000fe20000400000 */
[----:B------:R-:W-:Y:S01]  /*a780*/  FMUL R16, R49, UR32 ;  /* 0x0000002031107c20 */ /* 0x000fe20008400000 */
[----:B------:R0:W-:Y:S01]  /*a790*/  MUFU.EX2 R231, R119 ;  /* 0x0000007700e77308 */ /* 0x0001e20000000800 */
[----:B------:R-:W-:Y:S01]  /*a7a0*/  FMUL R113, R113, 1.4426950216293334961 ;  /* 0x3fb8aa3b71717820 */ /* 0x000fe20000400000 */
[----:B------:R-:W-:Y:S01]  /*a7b0*/  FMNMX R15, R13, R15, !PT ;  /* 0x0000000f0d0f7209 */ /* 0x000fe20007800000 */
[----:B------:R-:W-:Y:S01]  /*a7c0*/  FFMA R116, R116, UR32, -R6 ;  /* 0x0000002074747c23 */ /* 0x000fe20008000806 */
[----:B------:R-:W-:Y:S01]  /*a7d0*/  FMUL R143, R143, 1.4426950216293334961 ;  /* 0x3fb8aa3b8f8f7820 */ /* 0x000fe20000400000 */
[----:B------:R-:W-:-:S02]  /*a7e0*/  FMNMX R14, R14, R19, !PT ;  /* 0x000000130e0e7209 */ /* 0x000fc40007800000 */
[----:B------:R-:W-:Y:S01]  /*a7f0*/  FMNMX R16, R16, R15, !PT ;  /* 0x0000000f10107209 */ /* 0x000fe20007800000 */
[----:B0-----:R-:W-:Y:S02]  /*a800*/  IMAD.MOV.U32 R119, RZ, RZ, R17 ;  /* 0x000000ffff777224 */ /* 0x001fe400078e0011 */
[----:B------:R-:W-:Y:S01]  /*a810*/  FMUL R17, R52, UR32 ;  /* 0x0000002034117c20 */ /* 0x000fe20008400000 */
[----:B------:R-:W-:Y:S01]  /*a820*/  MUFU.EX2 R218, R146 ;  /* 0x0000009200da7308 */ /* 0x000fe20000000800 */
[----:B------:R-:W-:Y:S01]  /*a830*/  FMUL R116, R116, 1.4426950216293334961 ;  /* 0x3fb8aa3b74747820 */ /* 0x000fe20000400000 */
[----:B------:R-:W-:Y:S02]  /*a840*/  FFMA R26, R26, UR32, -R14 ;  /* 0x000000201a1a7c23 */ /* 0x000fe4000800080e */
[----:B------:R-:W-:-:S04]  /*a850*/  FMNMX R17, R17, R16, !PT ;  /* 0x0000001011117209 */ /* 0x000fc80007800000 */
[----:B------:R0:W-:Y:S01]  /*a860*/  MUFU.EX2 R146, R113 ;  /* 0x0000007100927308 */ /* 0x0001e20000000800 */
[----:B------:R-:W-:Y:S01]  /*a870*/  FMUL R15, R26, 1.4426950216293334961 ;  /* 0x3fb8aa3b1a0f7820 */ /* 0x000fe20000400000 */
[----:B0-----:R-:W-:Y:S02]  /*a880*/  IMAD.MOV.U32 R113, RZ, RZ, R18 ;  /* 0x000000ffff717224 */ /* 0x001fe400078e0012 */
[----:B------:R-:W-:-:S04]  /*a890*/  FMUL R18, R53, UR32 ;  /* 0x0000002035127c20 */ /* 0x000fc80008400000 */
[----:B------:R-:W-:Y:S01]  /*a8a0*/  MUFU.EX2 R219, R143 ;  /* 0x0000008f00db7308 */ /* 0x000fe20000000800 */
[----:B------:R-:W-:Y:S01]  /*a8b0*/  FFMA R27, R27, UR32, -R14 ;  /* 0x000000201b1b7c23 */ /* 0x000fe2000800080e */
[----:B------:R-:W-:-:S06]  /*a8c0*/  FMNMX R18, R18, R17, !PT ;  /* 0x0000001112127209 */ /* 0x000fcc0007800000 */
[----:B------:R0:W-:Y:S01]  /*a8d0*/  MUFU.EX2 R143, R116 ;  /* 0x00000074008f7308 */ /* 0x0001e20000000800 */
[----:B------:R-:W-:Y:S01]  /*a8e0*/  FMUL R26, R57, UR32 ;  /* 0x00000020391a7c20 */ /* 0x000fe20008400000 */
[----:B0-----:R-:W-:Y:S02]  /*a8f0*/  IMAD.MOV.U32 R116, RZ, RZ, R21 ;  /* 0x000000ffff747224 */ /* 0x001fe400078e0015 */
[----:B------:R-:W-:Y:S01]  /*a900*/  FMUL R21, R56, UR32 ;  /* 0x0000002038157c20 */ /* 0x000fe20008400000 */
[----:B------:R-:W-:Y:S01]  /*a910*/  FMUL R16, R27, 1.4426950216293334961 ;  /* 0x3fb8aa3b1b107820 */ /* 0x000fe20000400000 */
[----:B------:R-:W-:-:S03]  /*a920*/  FFMA R30, R30, UR32, -R14 ;  /* 0x000000201e1e7c23 */ /* 0x000fc6000800080e */
[----:B------:R-:W-:Y:S01]  /*a930*/  FMNMX R21, R21, R18, !PT ;  /* 0x0000001215157209 */ /* 0x000fe20007800000 */
[----:B------:R-:W-:Y:S01]  /*a940*/  FMUL R27, R60, UR32 ;  /* 0x000000203c1b7c20 */ /* 0x000fe20008400000 */
[----:B------:R-:W-:Y:S02]  /*a950*/  FMUL R17, R30, 1.4426950216293334961 ;  /* 0x3fb8aa3b1e117820 */ /* 0x000fe40000400000 */
[----:B------:R-:W-:Y:S01]  /*a960*/  FMNMX R26, R26, R21, !PT ;  /* 0x000000151a1a7209 */ /* 0x000fe20007800000 */
[--C-:B------:R-:W-:Y:S01]  /*a970*/  FFMA R31, R31, UR32, -R14.reuse ;  /* 0x000000201f1f7c23 */ /* 0x100fe2000800080e */
[----:B------:R-:W-:Y:S02]  /*a980*/  FMUL R30, R61, UR32 ;  /* 0x000000203d1e7c20 */ /* 0x000fe40008400000 */
[----:B------:R-:W-:Y:S01]  /*a990*/  FMNMX R27, R27, R26, !PT ;  /* 0x0000001a1b1b7209 */ /* 0x000fe20007800000 */
[----:B------:R-:W-:Y:S01]  /*a9a0*/  FMUL R18, R31, 1.4426950216293334961 ;  /* 0x3fb8aa3b1f127820 */ /* 0x000fe20000400000 */
[--C-:B------:R-:W-:Y:S01]  /*a9b0*/  FFMA R34, R34, UR32, -R14.reuse ;  /* 0x0000002022227c23 */ /* 0x100fe2000800080e */
[----:B------:R-:W-:Y:S01]  /*a9c0*/  FMUL R31, R64, UR32 ;  /* 0x00000020401f7c20 */ /* 0x000fe20008400000 */
[----:B------:R-:W-:Y:S01]  /*a9d0*/  FMNMX R30, R30, R27, !PT ;  /* 0x0000001b1e1e7209 */ /* 0x000fe20007800000 */
[--C-:B------:R-:W-:Y:S01]  /*a9e0*/  FFMA R35, R35, UR32, -R14.reuse ;  /* 0x0000002023237c23 */ /* 0x100fe2000800080e */
[----:B------:R-:W-:Y:S01]  /*a9f0*/  FMUL R21, R34, 1.4426950216293334961 ;  /* 0x3fb8aa3b22157820 */ /* 0x000fe20000400000 */
[----:B------:R-:W-:Y:S01]  /*aa00*/  FMUL R34, R65, UR32 ;  /* 0x0000002041227c20 */ /* 0x000fe20008400000 */
[----:B------:R-:W-:Y:S01]  /*aa10*/  FMNMX R31, R31, R30, !PT ;  /* 0x0000001e1f1f7209 */ /* 0x000fe20007800000 */
[----:B------:R-:W-:Y:S01]  /*aa20*/  FMUL R26, R35, 1.4426950216293334961 ;  /* 0x3fb8aa3b231a7820 */ /* 0x000fe20000400000 */
[--C-:B------:R-:W-:Y:S01]  /*aa30*/  FFMA R38, R38, UR32, -R14.reuse ;  /* 0x0000002026267c23 */ /* 0x100fe2000800080e */
[----:B------:R-:W-:Y:S01]  /*aa40*/  FMUL R35, R68, UR32 ;  /* 0x0000002044237c20 */ /* 0x000fe20008400000 */
[----:B------:R-:W-:Y:S01]  /*aa50*/  FMNMX R34, R34, R31, !PT ;  /* 0x0000001f22227209 */ /* 0x000fe20007800000 */
[----:B------:R-:W-:Y:S01]  /*aa60*/  FFMA R39, R39, UR32, -R14 ;  /* 0x0000002027277c23 */ /* 0x000fe2000800080e */
[----:B------:R-:W-:Y:S01]  /*aa70*/  FMUL R27, R38, 1.4426950216293334961 ;  /* 0x3fb8aa3b261b7820 */ /* 0x000fe20000400000 */
[----:B------:R-:W-:Y:S01]  /*aa80*/  FMUL R38, R69, UR32 ;  /* 0x0000002045267c20 */ /* 0x000fe20008400000 */
[----:B------:R-:W-:Y:S01]  /*aa90*/  FMNMX R35, R35, R34, !PT ;  /* 0x0000002223237209 */ /* 0x000fe20007800000 */
[----:B------:R-:W-:Y:S01]  /*aaa0*/  FMUL R30, R39, 1.4426950216293334961 ;  /* 0x3fb8aa3b271e7820 */ /* 0x000fe20000400000 */
[----:B------:R-:W-:-:S02]  /*aab0*/  FMUL R39, R72, UR32 ;  /* 0x0000002048277c20 */ /* 0x000fc40008400000 */
        /* <DEDUP_REMOVED lines=11> */
[----:B------:R-:W-:-:S04]  /*ab70*/  FFMA R46, R46, UR32, -R14 ;  /* 0x000000202e2e7c23 */ /* 0x000fc8000800080e */
[----:B------:R-:W-:Y:S01]  /*ab80*/  FMNMX R38, R39, R38, !PT ;  /* 0x0000002627267209 */ /* 0x000fe20007800000 */
[----:B------:R-:W-:Y:S01]  /*ab90*/  FMUL R39, R84, UR32 ;  /* 0x0000002054277c20 */ /* 0x000fe20008400000 */
[----:B------:R-:W-:Y:S01]  /*aba0*/  FMUL R35, R46, 1.4426950216293334961 ;  /* 0x3fb8aa3b2e237820 */ /* 0x000fe20000400000 */
[----:B------:R-:W-:-:S03]  /*abb0*/  FMUL R46, R85, UR32 ;  /* 0x00000020552e7c20 */ /* 0x000fc60008400000 */
[----:B------:R-:W-:Y:S01]  /*abc0*/  FMNMX R38, R39, R38, !PT ;  /* 0x0000002627267209 */ /* 0x000fe20007800000 */
[----:B------:R-:W-:-:S03]  /*abd0*/  FFMA R42, R42, UR32, -R14 ;  /* 0x000000202a2a7c23 */ /* 0x000fc6000800080e */
[----:B------:R-:W-:Y:S01]  /*abe0*/  FMNMX R46, R46, R38, !PT ;  /* 0x000000262e2e7209 */ /* 0x000fe20007800000 */
[----:B------:R-:W-:-:S04]  /*abf0*/  FMUL R31, R42, 1.4426950216293334961 ;  /* 0x3fb8aa3b2a1f7820 */ /* 0x000fc80000400000 */
[----:B------:R-:W0:Y:S01]  /*ac00*/  SHFL.BFLY PT, R42, R46, 0x2, 0x1f ;  /* 0x0c401f002e2a7f89 */ /* 0x000e2200000e0000 */
[----:B------:R-:W-:Y:S01]  /*ac10*/  FFMA R142, R142, UR32, -R0 ;  /* 0x000000208e8e7c23 */ /* 0x000fe20008000800 */
[----:B------:R-:W-:Y:S01]  /*ac20*/  FFMA R117, R117, UR32, -R6 ;  /* 0x0000002075757c23 */ /* 0x000fe20008000806 */
[----:B------:R-:W-:Y:S02]  /*ac30*/  FFMA R47, R47, UR32, -R14 ;  /* 0x000000202f2f7c23 */ /* 0x000fe4000800080e */
[----:B------:R-:W-:Y:S01]  /*ac40*/  FMUL R142, R142, 1.4426950216293334961 ;  /* 0x3fb8aa3b8e8e7820 */ /* 0x000fe20000400000 */
[----:B------:R-:W-:Y:S01]  /*ac50*/  FMUL R117, R117, 1.4426950216293334961 ;  /* 0x3fb8aa3b75757820 */ /* 0x000fe20000400000 */
[----:B------:R-:W-:Y:S02]  /*ac60*/  FMUL R47, R47, 1.4426950216293334961 ;  /* 0x3fb8aa3b2f2f7820 */ /* 0x000fe40000400000 */
[----:B------:R-:W-:Y:S08]  /*ac70*/  MUFU.EX2 R220, R142 ;  /* 0x0000008e00dc7308 */ /* 0x000ff00000000800 */
[----:B------:R1:W-:Y:S01]  /*ac80*/  MUFU.EX2 R142, R117 ;  /* 0x00000075008e7308 */ /* 0x0003e20000000800 */
[----:B0-----:R-:W-:Y:S01]  /*ac90*/  FMNMX R46, R46, R42, !PT ;  /* 0x0000002a2e2e7209 */ /* 0x001fe20007800000 */
[----:B-1----:R-:W-:-:S06]  /*aca0*/  IMAD.MOV.U32 R117, RZ, RZ, R88 ;  /* 0x000000ffff757224 */ /* 0x002fcc00078e0058 */
[----:B------:R0:W-:Y:S02]  /*acb0*/  MUFU.EX2 R88, R47 ;  /* 0x0000002f00587308 */ /* 0x0001e40000000800 */
[----:B0-----:R-:W0:Y:S01]  /*acc0*/  SHFL.BFLY PT, R47, R46, 0x1, 0x1f ;  /* 0x0c201f002e2f7f89 */ /* 0x001e2200000e0000 */
[--C-:B------:R-:W-:Y:S01]  /*acd0*/  FFMA R130, R130, UR32, -R0.reuse ;  /* 0x0000002082827c23 */ /* 0x100fe20008000800 */
[--C-:B------:R-:W-:Y:S01]  /*ace0*/  FFMA R131, R131, UR32, -R0.reuse ;  /* 0x0000002083837c23 */ /* 0x100fe20008000800 */
[--C-:B------:R-:W-:Y:S01]  /*acf0*/  FFMA R134, R134, UR32, -R0.reuse ;  /* 0x0000002086867c23 */ /* 0x100fe20008000800 */
[--C-:B------:R-:W-:Y:S01]  /*ad00*/  FFMA R126, R126, UR32, -R0.reuse ;  /* 0x000000207e7e7c23 */ /* 0x100fe20008000800 */
[----:B------:R-:W-:Y:S01]  /*ad10*/  FMUL R130, R130, 1.4426950216293334961 ;  /* 0x3fb8aa3b82827820 */ /* 0x000fe20000400000 */
[----:B------:R-:W-:Y:S01]  /*ad20*/  FMUL R131, R131, 1.4426950216293334961 ;  /* 0x3fb8aa3b83837820 */ /* 0x000fe20000400000 */
[--C-:B------:R-:W-:Y:S01]  /*ad30*/  FFMA R135, R135, UR32, -R0.reuse ;  /* 0x0000002087877c23 */ /* 0x100fe20008000800 */
[----:B------:R-:W-:Y:S01]  /*ad40*/  FMUL R134, R134, 1.4426950216293334961 ;  /* 0x3fb8aa3b86867820 */ /* 0x000fe20000400000 */
[--C-:B------:R-:W-:Y:S01]  /*ad50*/  FFMA R114, R114, UR32, -R0.reuse ;  /* 0x0000002072727c23 */ /* 0x100fe20008000800 */
[--C-:B------:R-:W-:Y:S01]  /*ad60*/  FFMA R115, R115, UR32, -R0.reuse ;  /* 0x0000002073737c23 */ /* 0x100fe20008000800 */
[--C-:B------:R-:W-:Y:S01]  /*ad70*/  FFMA R118, R118, UR32, -R0.reuse ;  /* 0x0000002076767c23 */ /* 0x100fe20008000800 */
[----:B------:R-:W-:Y:S01]  /*ad80*/  FMUL R126, R126, 1.4426950216293334961 ;  /* 0x3fb8aa3b7e7e7820 */ /* 0x000fe20000400000 */
[----:B------:R-:W-:Y:S01]  /*ad90*/  FFMA R127, R127, UR32, -R0 ;  /* 0x000000207f7f7c23 */ /* 0x000fe20008000800 */
[----:B------:R-:W-:Y:S01]  /*ada0*/  FFMA R124, R124, UR32, -R6 ;  /* 0x000000207c7c7c23 */ /* 0x000fe20008000806 */
[----:B------:R1:W-:Y:S01]  /*adb0*/  MUFU.EX2 R226, R130 ;  /* 0x0000008200e27308 */ /* 0x0003e20000000800 */
[----:B------:R-:W-:Y:S01]  /*adc0*/  FMUL R135, R135, 1.4426950216293334961 ;  /* 0x3fb8aa3b87877820 */ /* 0x000fe20000400000 */
[--C-:B------:R-:W-:Y:S01]  /*add0*/  FFMA R147, R147, UR32, -R0.reuse ;  /* 0x0000002093937c23 */ /* 0x100fe20008000800 */
[--C-:B------:R-:W-:Y:S01]  /*ade0*/  FFMA R138, R138, UR32, -R0.reuse ;  /* 0x000000208a8a7c23 */ /* 0x100fe20008000800 */
[----:B------:R-:W-:Y:S01]  /*adf0*/  FFMA R139, R139, UR32, -R0 ;  /* 0x000000208b8b7c23 */ /* 0x000fe20008000800 */
[--C-:B------:R-:W-:Y:S01]  /*ae00*/  FFMA R132, R132, UR32, -R6.reuse ;  /* 0x0000002084847c23 */ /* 0x100fe20008000806 */
[----:B------:R-:W-:-:S02]  /*ae10*/  FFMA R133, R133, UR32, -R6 ;  /* 0x0000002085857c23 */ /* 0x000fc40008000806 */
[----:B------:R2:W-:Y:S01]  /*ae20*/  MUFU.EX2 R225, R131 ;  /* 0x0000008300e17308 */ /* 0x0005e20000000800 */
[--C-:B-1----:R-:W-:Y:S01]  /*ae30*/  FFMA R130, R129, UR32, -R6.reuse ;  /* 0x0000002081827c23 */ /* 0x102fe20008000806 */
[----:B------:R-:W-:Y:S01]  /*ae40*/  FMUL R114, R114, 1.4426950216293334961 ;  /* 0x3fb8aa3b72727820 */ /* 0x000fe20000400000 */
[----:B------:R-:W-:Y:S01]  /*ae50*/  FMUL R115, R115, 1.4426950216293334961 ;  /* 0x3fb8aa3b73737820 */ /* 0x000fe20000400000 */
[----:B------:R-:W-:Y:S01]  /*ae60*/  FMUL R118, R118, 1.4426950216293334961 ;  /* 0x3fb8aa3b76767820 */ /* 0x000fe20000400000 */
[----:B------:R-:W-:Y:S01]  /*ae70*/  FMUL R127, R127, 1.4426950216293334961 ;  /* 0x3fb8aa3b7f7f7820 */ /* 0x000fe20000400000 */
[--C-:B------:R-:W-:Y:S01]  /*ae80*/  FFMA R112, R112, UR32, -R6.reuse ;  /* 0x0000002070707c23 */ /* 0x100fe20008000806 */
[----:B------:R-:W-:Y:S01]  /*ae90*/  FMUL R124, R124, 1.4426950216293334961 ;  /* 0x3fb8aa3b7c7c7820 */ /* 0x000fe20000400000 */
[----:B------:R1:W-:Y:S01]  /*aea0*/  MUFU.EX2 R224, R134 ;  /* 0x0000008600e07308 */ /* 0x0003e20000000800 */
[--C-:B--2---:R-:W-:Y:S01]  /*aeb0*/  FFMA R131, R128, UR32, -R6.reuse ;  /* 0x0000002080837c23 */ /* 0x104fe20008000806 */
[--C-:B------:R-:W-:Y:S01]  /*aec0*/  FFMA R136, R136, UR32, -R6.reuse ;  /* 0x0000002088887c23 */ /* 0x100fe20008000806 */
[----:B------:R-:W-:Y:S01]  /*aed0*/  FFMA R141, R141, UR32, -R6 ;  /* 0x000000208d8d7c23 */ /* 0x000fe20008000806 */
[----:B------:R-:W-:Y:S01]  /*aee0*/  FMUL R147, R147, 1.4426950216293334961 ;  /* 0x3fb8aa3b93937820 */ /* 0x000fe20000400000 */
[----:B------:R-:W-:Y:S01]  /*aef0*/  FFMA R150, R150, UR32, -R0 ;  /* 0x0000002096967c23 */ /* 0x000fe20008000800 */
[----:B------:R-:W-:-:S02]  /*af00*/  FFMA R121, R121, UR32, -R6 ;  /* 0x0000002079797c23 */ /* 0x000fc40008000806 */
[----:B------:R2:W-:Y:S01]  /*af10*/  MUFU.EX2 R228, R126 ;  /* 0x0000007e00e47308 */ /* 0x0005e20000000800 */
[--C-:B-1----:R-:W-:Y:S01]  /*af20*/  FFMA R134, R125, UR32, -R6.reuse ;  /* 0x000000207d867c23 */ /* 0x102fe20008000806 */
[--C-:B------:R-:W-:Y:S01]  /*af30*/  FFMA R125, R140, UR32, -R6.reuse ;  /* 0x000000208c7d7c23 */ /* 0x100fe20008000806 */
[----:B------:R-:W-:Y:S01]  /*af40*/  FMUL R138, R138, 1.4426950216293334961 ;  /* 0x3fb8aa3b8a8a7820 */ /* 0x000fe20000400000 */
[----:B------:R-:W-:Y:S01]  /*af50*/  FMUL R139, R139, 1.4426950216293334961 ;  /* 0x3fb8aa3b8b8b7820 */ /* 0x000fe20000400000 */
[----:B------:R-:W-:Y:S01]  /*af60*/  FMUL R131, R131, 1.4426950216293334961 ;  /* 0x3fb8aa3b83837820 */ /* 0x000fe20000400000 */
[----:B------:R-:W-:Y:S01]  /*af70*/  FMUL R130, R130, 1.4426950216293334961 ;  /* 0x3fb8aa3b82827820 */ /* 0x000fe20000400000 */
[----:B------:R-:W-:Y:S01]  /*af80*/  FMUL R129, R132, 1.4426950216293334961 ;  /* 0x3fb8aa3b84817820 */ /* 0x000fe20000400000 */
[----:B--2---:R-:W-:Y:S01]  /*af90*/  FFMA R126, R137, UR32, -R6 ;  /* 0x00000020897e7c23 */ /* 0x004fe20008000806 */
[----:B------:R-:W-:Y:S01]  /*afa0*/  MUFU.EX2 R223, R135 ;  /* 0x0000008700df7308 */ /* 0x000fe20000000800 */
[----:B------:R-:W-:Y:S01]  /*afb0*/  FMUL R128, R133, 1.4426950216293334961 ;  /* 0x3fb8aa3b85807820 */ /* 0x000fe20000400000 */
[----:B0-----:R-:W-:Y:S01]  /*afc0*/  FMNMX R47, R46, R47, !PT ;  /* 0x0000002f2e2f7209 */ /* 0x001fe20007800000 */
[----:B------:R-:W-:Y:S01]  /*afd0*/  FMUL R112, R112, 1.4426950216293334961 ;  /* 0x3fb8aa3b70707820 */ /* 0x000fe20000400000 */
[----:B------:R-:W-:Y:S01]  /*afe0*/  FMUL R126, R126, 1.4426950216293334961 ;  /* 0x3fb8aa3b7e7e7820 */ /* 0x000fe20000400000 */
[----:B------:R-:W-:Y:S01]  /*aff0*/  FMUL R125, R125, 1.4426950216293334961 ;  /* 0x3fb8aa3b7d7d7820 */ /* 0x000fe20000400000 */
[----:B------:R-:W-:-:S02]  /*b000*/  FFMA R46, R79, UR32, -R14 ;  /* 0x000000204f2e7c23 */ /* 0x000fc4000800080e */
[----:B------:R-:W-:Y:S01]  /*b010*/  MUFU.EX2 R234, R114 ;  /* 0x0000007200ea7308 */ /* 0x000fe20000000800 */
[--C-:B------:R-:W-:Y:S01]  /*b020*/  FFMA R122, R122, UR32, -R0.reuse ;  /* 0x000000207a7a7c23 */ /* 0x100fe20008000800 */
[--C-:B------:R-:W-:Y:S01]  /*b030*/  FFMA R123, R123, UR32, -R0.reuse ;  /* 0x000000207b7b7c23 */ /* 0x100fe20008000800 */
[----:B------:R-:W-:Y:S01]  /*b040*/  FMUL R150, R150, 1.4426950216293334961 ;  /* 0x3fb8aa3b96967820 */ /* 0x000fe20000400000 */
[----:B------:R-:W-:Y:S01]  /*b050*/  FMUL R121, R121, 1.4426950216293334961 ;  /* 0x3fb8aa3b79797820 */ /* 0x000fe20000400000 */
[----:B------:R-:W-:-:S03]  /*b060*/  FFMA R151, R151, UR32, -R0 ;  /* 0x0000002097977c23 */ /* 0x000fc60008000800 */
[----:B------:R0:W1:Y:S01]  /*b070*/  MUFU.EX2 R233, R115 ;  /* 0x0000007300e97308 */ /* 0x0000620000000800 */
[----:B------:R-:W-:Y:S01]  /*b080*/  FMNMX R79, R47, R20, !PT ;  /* 0x000000142f4f7209 */ /* 0x000fe20007800000 */
[----:B------:R-:W-:-:S06]  /*b090*/  FMUL R46, R46, 1.4426950216293334961 ;  /* 0x3fb8aa3b2e2e7820 */ /* 0x000fcc0000400000 */
[----:B------:R-:W2:Y:S01]  /*b0a0*/  MUFU.EX2 R232, R118 ;  /* 0x0000007600e87308 */ /* 0x000ea20000000800 */
[----:B0-----:R-:W-:Y:S02]  /*b0b0*/  IMAD.MOV.U32 R115, RZ, RZ, R222 ;  /* 0x000000ffff737224 */ /* 0x001fe400078e00de */
[----:B------:R-:W-:-:S05]  /*b0c0*/  FMUL R122, R122, 1.4426950216293334961 ;  /* 0x3fb8aa3b7a7a7820 */ /* 0x000fca0000400000 */
[----:B------:R0:W-:Y:S01]  /*b0d0*/  MUFU.EX2 R227, R127 ;  /* 0x0000007f00e37308 */ /* 0x0001e20000000800 */
[----:B------:R-:W-:-:S07]  /*b0e0*/  FMUL R123, R123, 1.4426950216293334961 ;  /* 0x3fb8aa3b7b7b7820 */ /* 0x000fce0000400000 */
[----:B------:R3:W-:Y:S01]  /*b0f0*/  MUFU.EX2 R135, R124 ;  /* 0x0000007c00877308 */ /* 0x0007e20000000800 */
[----:B0-----:R-:W-:Y:S01]  /*b100*/  FMUL R127, R136, 1.4426950216293334961 ;  /* 0x3fb8aa3b887f7820 */ /* 0x001fe20000400000 */
[--C-:B------:R-:W-:Y:S01]  /*b110*/  FFMA R144, R144, UR32, -R6.reuse ;  /* 0x0000002090907c23 */ /* 0x100fe20008000806 */
[----:B------:R-:W-:Y:S01]  /*b120*/  FFMA R145, R145, UR32, -R6 ;  /* 0x0000002091917c23 */ /* 0x000fe20008000806 */
[----:B---3--:R-:W-:-:S04]  /*b130*/  FMUL R124, R141, 1.4426950216293334961 ;  /* 0x3fb8aa3b8d7c7820 */ /* 0x008fc80000400000 */
[----:B------:R-:W-:Y:S01]  /*b140*/  MUFU.EX2 R222, R138 ;  /* 0x0000008a00de7308 */ /* 0x000fe20000000800 */
[----:B------:R-:W-:Y:S01]  /*b150*/  FFMA R149, R149, UR32, -R6 ;  /* 0x0000002095957c23 */ /* 0x000fe20008000806 */
[----:B------:R-:W-:Y:S01]  /*b160*/  FFMA R58, R58, UR32, -R14 ;  /* 0x000000203a3a7c23 */ /* 0x000fe2000800080e */
[----:B------:R-:W-:-:S05]  /*b170*/  FFMA R47, R24, UR32, -R79 ;  /* 0x00000020182f7c23 */ /* 0x000fca000800084f */
[----:B------:R-:W-:Y:S01]  /*b180*/  MUFU.EX2 R221, R139 ;  /* 0x0000008b00dd7308 */ /* 0x000fe20000000800 */
[--C-:B------:R-:W-:Y:S01]  /*b190*/  FFMA R36, R36, UR32, -R79.reuse ;  /* 0x0000002024247c23 */ /* 0x100fe2000800084f */
[----:B------:R-:W-:-:S06]  /*b1a0*/  FFMA R41, R41, UR32, -R79 ;  /* 0x0000002029297c23 */ /* 0x000fcc000800084f */
[----:B------:R-:W-:Y:S01]  /*b1b0*/  MUFU.EX2 R217, R147 ;  /* 0x0000009300d97308 */ /* 0x000fe20000000800 */
[----:B------:R-:W-:-:S07]  /*b1c0*/  IMAD.MOV.U32 R118, RZ, RZ, R94 ;  /* 0x000000ffff767224 */ /* 0x000fce00078e005e */
[----:B------:R-:W0:Y:S01]  /*b1d0*/  MUFU.EX2 R147, R112 ;  /* 0x0000007000937308 */ /* 0x000e220000000800 */
[----:B------:R-:W-:Y:S01]  /*b1e0*/  FMUL R13, R149, 1.4426950216293334961 ;  /* 0x3fb8aa3b950d7820 */ /* 0x000fe20000400000 */
[----:B------:R-:W-:-:S06]  /*b1f0*/  FMUL R58, R58, 1.4426950216293334961 ;  /* 0x3fb8aa3b3a3a7820 */ /* 0x000fcc0000400000 */
[----:B------:R-:W-:Y:S01]  /*b200*/  MUFU.EX2 R131, R131 ;  /* 0x0000008300837308 */ /* 0x000fe20000000800 */
[--C-:B------:R-:W-:Y:S01]  /*b210*/  FFMA R37, R37, UR32, -R79.reuse ;  /* 0x0000002025257c23 */ /* 0x100fe2000800084f */
[----:B------:R-:W-:-:S06]  /*b220*/  FFMA R40, R40, UR32, -R79 ;  /* 0x0000002028287c23 */ /* 0x000fcc000800084f */
[----:B------:R-:W3:Y:S01]  /*b230*/  MUFU.EX2 R130, R130 ;  /* 0x0000008200827308 */ /* 0x000ee20000000800 */
[----:B------:R-:W-:-:S07]  /*b240*/  FFMA R43, R43, UR32, -R14 ;  /* 0x000000202b2b7c23 */ /* 0x000fce000800080e */
[----:B------:R-:W-:Y:S01]  /*b250*/  MUFU.EX2 R129, R129 ;  /* 0x0000008100817308 */ /* 0x000fe20000000800 */
[----:B------:R-:W-:-:S07]  /*b260*/  FMUL R47, R47, 1.4426950216293334961 ;  /* 0x3fb8aa3b2f2f7820 */ /* 0x000fce0000400000 */
[----:B------:R-:W4:Y:S01]  /*b270*/  MUFU.EX2 R128, R128 ;  /* 0x0000008000807308 */ /* 0x000f220000000800 */
[----:B------:R-:W-:-:S07]  /*b280*/  FMUL R36, R36, 1.4426950216293334961 ;  /* 0x3fb8aa3b24247820 */ /* 0x000fce0000400000 */
[----:B------:R5:W-:Y:S01]  /*b290*/  MUFU.EX2 R216, R150 ;  /* 0x0000009600d87308 */ /* 0x000be20000000800 */
[----:B------:R-:W-:-:S07]  /*b2a0*/  FMUL R41, R41, 1.4426950216293334961 ;  /* 0x3fb8aa3b29297820 */ /* 0x000fce0000400000 */
[----:B------:R1:W-:Y:S01]  /*b2b0*/  MUFU.EX2 R138, R121 ;  /* 0x00000079008a7308 */ /* 0x0003e20000000800 */
[----:B-----5:R-:W-:-:S07]  /*b2c0*/  FMUL R150, R151, 1.4426950216293334961 ;  /* 0x3fb8aa3b97967820 */ /* 0x020fce0000400000 */
[----:B------:R-:W-:Y:S01]  /*b2d0*/  MUFU.EX2 R127, R127 ;  /* 0x0000007f007f7308 */ /* 0x000fe20000000800 */
[----:B-1----:R-:W-:-:S07]  /*b2e0*/  FFMA R121, R148, UR32, -R6 ;  /* 0x0000002094797c23 */ /* 0x002fce0008000806 */
[----:B------:R-:W1:Y:S01]  /*b2f0*/  MUFU.EX2 R126, R126 ;  /* 0x0000007e007e7308 */ /* 0x000e620000000800 */
[----:B------:R-:W-:-:S07]  /*b300*/  FMUL R121, R121, 1.4426950216293334961 ;  /* 0x3fb8aa3b79797820 */ /* 0x000fce0000400000 */
[----:B------:R-:W-:Y:S08]  /*b310*/  MUFU.EX2 R125, R125 ;  /* 0x0000007d007d7308 */ /* 0x000ff00000000800 */
[----:B------:R-:W5:Y:S01]  /*b320*/  MUFU.EX2 R124, R124 ;  /* 0x0000007c007c7308 */ /* 0x000f620000000800 */
[----:B------:R-:W-:Y:S02]  /*b330*/  IMAD.MOV.U32 R136, RZ, RZ, R118 ;  /* 0x000000ffff887224 */ /* 0x000fe400078e0076 */
[----:B------:R-:W-:-:S05]  /*b340*/  FMUL R37, R37, 1.4426950216293334961 ;  /* 0x3fb8aa3b25257820 */ /* 0x000fca0000400000 */
[----:B------:R2:W-:Y:S01]  /*b350*/  MUFU.EX2 R24, R46 ;  /* 0x0000002e00187308 */ /* 0x0005e20000000800 */
[----:B------:R-:W-:Y:S01]  /*b360*/  FMUL R40, R40, 1.4426950216293334961 ;  /* 0x3fb8aa3b28287820 */ /* 0x000fe20000400000 */
[----:B------:R-:W-:-:S06]  /*b370*/  FMUL R34, R43, 1.4426950216293334961 ;  /* 0x3fb8aa3b2b227820 */ /* 0x000fcc0000400000 */
[----:B------:R0:W-:Y:S01]  /*b380*/  MUFU.EX2 R230, R122 ;  /* 0x0000007a00e67308 */ /* 0x0001e20000000800 */
[----:B--2---:R-:W-:Y:S01]  /*b390*/  FFMA R46, R25, UR32, -R79 ;  /* 0x00000020192e7c23 */ /* 0x004fe2000800084f */
[----:B------:R-:W-:-:S06]  /*b3a0*/  IMAD.MOV.U32 R118, RZ, RZ, R103 ;  /* 0x000000ffff767224 */ /* 0x000fcc00078e0067 */
[----:B------:R2:W-:Y:S01]  /*b3b0*/  MUFU.EX2 R229, R123 ;  /* 0x0000007b00e57308 */ /* 0x0005e20000000800 */
[----:B0-----:R-:W-:Y:S01]  /*b3c0*/  FMUL R122, R145, 1.4426950216293334961 ;  /* 0x3fb8aa3b917a7820 */ /* 0x001fe20000400000 */
[----:B------:R-:W-:Y:S01]  /*b3d0*/  FMUL R46, R46, 1.4426950216293334961 ;  /* 0x3fb8aa3b2e2e7820 */ /* 0x000fe20000400000 */
[----:B------:R-:W-:Y:S01]  /*b3e0*/  F2FP.SATFINITE.E4M3.F32.PACK_AB_MERGE_C R38, R233, R234, RZ ;  /* 0x000000eae926723e */ /* 0x000fe200048070ff */
[----:B--2---:R-:W-:-:S04]  /*b3f0*/  FMUL R123, R144, 1.4426950216293334961 ;  /* 0x3fb8aa3b907b7820 */ /* 0x004fc80000400000 */
[----:B------:R-:W-:Y:S01]  /*b400*/  MUFU.EX2 R150, R150 ;  /* 0x0000009600967308 */ /* 0x000fe20000000800 */
[----:B------:R-:W-:Y:S01]  /*b410*/  F2FP.SATFINITE.E4M3.F32.PACK_AB_MERGE_C R43, R231, R232, RZ ;  /* 0x000000e8e72b723e */ /* 0x000fe200048070ff */
[----:B------:R-:W-:Y:S02]  /*b420*/  IMAD.MOV.U32 R137, RZ, RZ, R115 ;  /* 0x000000ffff897224 */ /* 0x000fe400078e0073 */
[----:B------:R-:W-:Y:S01]  /*b430*/  FFMA R44, R44, UR32, -R79 ;  /* 0x000000202c2c7c23 */ /* 0x000fe2000800084f */
[----:B------:R-:W-:-:S03]  /*b440*/  IMAD.MOV.U32 R149, RZ, RZ, R101 ;  /* 0x000000ffff957224 */ /* 0x000fc600078e0065 */
[----:B------:R0:W-:Y:S01]  /*b450*/  MUFU.EX2 R93, R58 ;  /* 0x0000003a005d7308 */ /* 0x0001e20000000800 */
[----:B------:R-:W-:Y:S02]  /*b460*/  IMAD.MOV.U32 R115, RZ, RZ, R102 ;  /* 0x000000ffff737224 */ /* 0x000fe400078e0066 */
[----:B------:R-:W-:Y:S01]  /*b470*/  FFMA R120, R120, UR32, -R6 ;  /* 0x0000002078787c23 */ /* 0x000fe20008000806 */
[----:B------:R-:W-:-:S04]  /*b480*/  F2FP.SATFINITE.E4M3.F32.PACK_AB_MERGE_C R38, R146, R147, R38 ;  /* 0x000000939226723e */ /* 0x000fc80004807026 */
[----:B------:R2:W-:Y:S01]  /*b490*/  MUFU.EX2 R25, R47 ;  /* 0x0000002f00197308 */ /* 0x0005e20000000800 */
[----:B0-----:R-:W-:Y:S01]  /*b4a0*/  IMAD.MOV.U32 R58, RZ, RZ, R100 ;  /* 0x000000ffff3a7224 */ /* 0x001fe200078e0064 */
[----:B------:R-:W-:Y:S01]  /*b4b0*/  F2FP.SATFINITE.E4M3.F32.PACK_AB_MERGE_C R43, R142, R143, R43 ;  /* 0x0000008f8e2b723e */ /* 0x000fe2000480702b */
[----:B------:R-:W-:Y:S01]  /*b4c0*/  FMUL R44, R44, 1.4426950216293334961 ;  /* 0x3fb8aa3b2c2c7820 */ /* 0x000fe20000400000 */
[----:B------:R-:W-:-:S04]  /*b4d0*/  FFMA R45, R45, UR32, -R79 ;  /* 0x000000202d2d7c23 */ /* 0x000fc8000800084f */
[----:B------:R-:W-:Y:S01]  /*b4e0*/  MUFU.EX2 R123, R123 ;  /* 0x0000007b007b7308 */ /* 0x000fe20000000800 */
[----:B--2---:R-:W-:Y:S01]  /*b4f0*/  FFMA R47, R28, UR32, -R79 ;  /* 0x000000201c2f7c23 */ /* 0x004fe2000800084f */
[----:B------:R-:W-:-:S06]  /*b500*/  FMUL R134, R134, 1.4426950216293334961 ;  /* 0x3fb8aa3b86867820 */ /* 0x000fcc0000400000 */
[----:B------:R-:W0:Y:S01]  /*b510*/  MUFU.EX2 R122, R122 ;  /* 0x0000007a007a7308 */ /* 0x000e220000000800 */
[----:B------:R-:W-:-:S07]  /*b520*/  FMUL R47, R47, 1.4426950216293334961 ;  /* 0x3fb8aa3b2f2f7820 */ /* 0x000fce0000400000 */
[----:B------:R-:W-:Y:S01]  /*b530*/  MUFU.EX2 R121, R121 ;  /* 0x0000007900797308 */ /* 0x000fe20000000800 */
[----:B------:R-:W-:-:S07]  /*b540*/  FMUL R120, R120, 1.4426950216293334961 ;  /* 0x3fb8aa3b78787820 */ /* 0x000fce0000400000 */
[----:B------:R-:W2:Y:S01]  /*b550*/  MUFU.EX2 R13, R13 ;  /* 0x0000000d000d7308 */ /* 0x000ea20000000800 */
[----:B------:R-:W-:-:S07]  /*b560*/  IMAD.MOV.U32 R148, RZ, RZ, R104 ;  /* 0x000000ffff947224 */ /* 0x000fce00078e0068 */
[----:B------:R3:W-:Y:S08]  /*b570*/  MUFU.EX2 R100, R36 ;  /* 0x0000002400647308 */ /* 0x0007f00000000800 */
[----:B------:R4:W-:Y:S01]  /*b580*/  MUFU.EX2 R103, R41 ;  /* 0x0000002900677308 */ /* 0x0009e20000000800 */
[----:B---3--:R-:W-:-:S07]  /*b590*/  F2FP.SATFINITE.E4M3.F32.PACK_AB_MERGE_C R36, R225, R226, RZ ;  /* 0x000000e2e124723e */ /* 0x008fce00048070ff */
[----:B------:R3:W-:Y:S01]  /*b5a0*/  MUFU.EX2 R28, R46 ;  /* 0x0000002e001c7308 */ /* 0x0007e20000000800 */
[----:B----4-:R-:W-:Y:S02]  /*b5b0*/  F2FP.SATFINITE.E4M3.F32.PACK_AB_MERGE_C R41, R223, R224, RZ ;  /* 0x000000e0df29723e */ /* 0x010fe400048070ff */
[----:B------:R-:W-:Y:S02]  /*b5c0*/  F2FP.SATFINITE.E4M3.F32.PACK_AB_MERGE_C R36, R130, R131, R36 ;  /* 0x000000838224723e */ /* 0x000fe40004807024 */
[----:B------:R-:W-:-:S03]  /*b5d0*/  F2FP.SATFINITE.E4M3.F32.PACK_AB_MERGE_C R41, R128, R129, R41 ;  /* 0x000000818029723e */ /* 0x000fc60004807029 */
[----:B------:R4:W-:Y:S01]  /*b5e0*/  MUFU.EX2 R101, R37 ;  /* 0x0000002500657308 */ /* 0x0009e20000000800 */
[----:B---3--:R-:W-:Y:S01]  /*b5f0*/  FFMA R46, R29, UR32, -R79 ;  /* 0x000000201d2e7c23 */ /* 0x008fe2000800084f */
[----:B------:R-:W-:-:S06]  /*b600*/  SEL R39, R38, R43, !P0 ;  /* 0x0000002b26277207 */ /* 0x000fcc0004000000 */
[----:B------:R3:W-:Y:S01]  /*b610*/  MUFU.EX2 R102, R40 ;  /* 0x0000002800667308 */ /* 0x0007e20000000800 */
[----:B----4-:R-:W-:Y:S01]  /*b620*/  F2FP.SATFINITE.E4M3.F32.PACK_AB_MERGE_C R37, R221, R222, RZ ;  /* 0x000000dedd25723e */ /* 0x010fe200048070ff */
[----:B------:R-:W-:Y:S01]  /*b630*/  FMUL R46, R46, 1.4426950216293334961 ;  /* 0x3fb8aa3b2e2e7820 */ /* 0x000fe20000400000 */
[----:B------:R-:W-:Y:S02]  /*b640*/  FMUL R45, R45, 1.4426950216293334961 ;  /* 0x3fb8aa3b2d2d7820 */ /* 0x000fe40000400000 */
[----:B-1----:R-:W-:Y:S02]  /*b650*/  F2FP.SATFINITE.E4M3.F32.PACK_AB_MERGE_C R37, R126, R127, R37 ;  /* 0x0000007f7e25723e */ /* 0x002fe40004807025 */
[----:B---3--:R-:W-:Y:S01]  /*b660*/  F2FP.SATFINITE.E4M3.F32.PACK_AB_MERGE_C R40, R219, R220, RZ ;  /* 0x000000dcdb28723e */ /* 0x008fe200048070ff */
[----:B------:R-:W-:Y:S01]  /*b670*/  MUFU.EX2 R15, R15 ;  /* 0x0000000f000f7308 */ /* 0x000fe20000000800 */
[----:B------:R-:W-:Y:S02]  /*b680*/  SEL R38, R43, R38, !P0 ;  /* 0x000000262b267207 */ /* 0x000fe40004000000 */
[----:B-----5:R-:W-:Y:S01]  /*b690*/  F2FP.SATFINITE.E4M3.F32.PACK_AB_MERGE_C R40, R124, R125, R40 ;  /* 0x0000007d7c28723e */ /* 0x020fe20004807028 */
[----:B------:R-:W-:-:S04]  /*b6a0*/  FFMA R43, R70, UR32, -R14 ;  /* 0x00000020462b7c23 */ /* 0x000fc8000800080e */
[----:B------:R-:W-:Y:S01]  /*b6b0*/  MUFU.EX2 R16, R16 ;  /* 0x0000001000107308 */ /* 0x000fe20000000800 */
[----:B------:R-:W-:Y:S07]  /*b6c0*/  STS.U8 [R2+UR17+0x8200], R251 ;  /* 0x008200fb02007988 */ /* 0x000fee0008000011 */
[----:B------:R-:W-:Y:S01]  /*b6d0*/  MUFU.EX2 R17, R17 ;  /* 0x0000001100117308 */ /* 0x000fe20000000800 */
[----:B------:R-:W-:Y:S07]  /*b6e0*/  STS.U8 [R2+UR17+0x8600], R252 ;  /* 0x008600fc02007988 */ /* 0x000fee0008000011 */
[----:B------:R-:W1:Y:S01]  /*b6f0*/  MUFU.EX2 R18, R18 ;  /* 0x0000001200127308 */ /* 0x000e620000000800 */
[----:B------:R-:W-:Y:S01]  /*b700*/  STS.U8 [R2+UR17+0x8a00], R189 ;  /* 0x008a00bd02007988 */ /* 0x000fe20008000011 */
[----:B------:R-:W-:-:S03]  /*b710*/  IMAD.MOV.U32 R114, RZ, RZ, R95 ;  /* 0x000000ffff727224 */ /* 0x000fc600078e005f */
[----:B------:R-:W-:Y:S03]  /*b720*/  STS.U8 [R2+UR17+0x8e00], R250 ;  /* 0x008e00fa02007988 */ /* 0x000fe60008000011 */
[----:B------:R3:W-:Y:S01]  /*b730*/  MUFU.EX2 R29, R47 ;  /* 0x0000002f001d7308 */ /* 0x0007e20000000800 */
[----:B------:R-:W-:Y:S01]  /*b740*/  STS.U8 [R2+UR17+0x9200], R248 ;  /* 0x009200f802007988 */ /* 0x000fe20008000011 */
[----:B------:R-:W-:-:S03]  /*b750*/  FMUL R42, R43, 1.4426950216293334961 ;  /* 0x3fb8aa3b2b2a7820 */ /* 0x000fc60000400000 */
[----:B------:R-:W-:Y:S03]  /*b760*/  STS.U8 [R2+UR17+0x9600], R247 ;  /* 0x009600f702007988 */ /* 0x000fe60008000011 */
[----:B------:R4:W-:Y:S01]  /*b770*/  MUFU.EX2 R104, R44 ;  /* 0x0000002c00687308 */ /* 0x0009e20000000800 */
[----:B---3--:R-:W-:Y:S01]  /*b780*/  FFMA R47, R32, UR32, -R79 ;  /* 0x00000020202f7c23 */ /* 0x008fe2000800084f */
[----:B------:R-:W-:Y:S04]  /*b790*/  STS.U8 [R2+UR17+0x9a00], R245 ;  /* 0x009a00f502007988 */ /* 0x000fe80008000011 */
[----:B------:R-:W-:Y:S02]  /*b7a0*/  STS.U8 [R2+UR17+0x9e00], R243 ;  /* 0x009e00f302007988 */ /* 0x000fe40008000011 */
[----:B------:R3:W5:Y:S01]  /*b7b0*/  MUFU.EX2 R32, R46 ;  /* 0x0000002e00207308 */ /* 0x0007620000000800 */
[----:B----4-:R-:W-:Y:S01]  /*b7c0*/  SEL R44, R36, R41, !P0 ;  /* 0x00000029242c7207 */ /* 0x010fe20004000000 */
[----:B------:R-:W-:Y:S01]  /*b7d0*/  STS.U8 [R2+UR17+0xa200], R242 ;  /* 0x00a200f202007988 */ /* 0x000fe20008000011 */
[----:B------:R-:W-:-:S02]  /*b7e0*/  SEL R36, R41, R36, !P0 ;  /* 0x0000002429247207 */ /* 0x000fc40004000000 */
[----:B------:R-:W-:Y:S01]  /*b7f0*/  SEL R41, R37, R40, !P0 ;  /* 0x0000002825297207 */ /* 0x000fe20004000000 */
[----:B------:R-:W-:Y:S01]  /*b800*/  STS.U8 [R2+UR17+0xa600], R241 ;  /* 0x00a600f102007988 */ /* 0x000fe20008000011 */
[----:B------:R-:W-:Y:S01]  /*b810*/  SEL R37, R40, R37, !P0 ;  /* 0x0000002528257207 */ /* 0x000fe20004000000 */
[----:B------:R-:W-:Y:S01]  /*b820*/  MUFU.EX2 R139, R120 ;  /* 0x00000078008b7308 */ /* 0x000fe20000000800 */
[----:B---3--:R-:W-:Y:S01]  /*b830*/  FFMA R46, R33, UR32, -R79 ;  /* 0x00000020212e7c23 */ /* 0x008fe2000800084f */
[----:B------:R-:W-:Y:S01]  /*b840*/  STS.U8 [R2+UR17+0xaa00], R240 ;  /* 0x00aa00f002007988 */ /* 0x000fe20008000011 */
[----:B------:R-:W-:-:S03]  /*b850*/  F2FP.SATFINITE.E4M3.F32.PACK_AB_MERGE_C R40, R217, R218, RZ ;  /* 0x000000dad928723e */ /* 0x000fc600048070ff */
[----:B------:R-:W-:Y:S02]  /*b860*/  STS.U8 [R2+UR17+0xae00], R239 ;  /* 0x00ae00ef02007988 */ /* 0x000fe40008000011 */
[----:B------:R-:W3:Y:S02]  /*b870*/  MUFU.EX2 R134, R134 ;  /* 0x0000008600867308 */ /* 0x000ee40000000800 */
[----:B------:R-:W-:Y:S04]  /*b880*/  STS.U8 [R2+UR17+0xb200], R238 ;  /* 0x00b200ee02007988 */ /* 0x000fe80008000011 */
[----:B------:R-:W-:Y:S04]  /*b890*/  STS.U8 [R2+UR17+0xb600], R237 ;  /* 0x00b600ed02007988 */ /* 0x000fe80008000011 */
[----:B------:R-:W-:Y:S04]  /*b8a0*/  STS.U8 [R2+UR17+0xba00], R236 ;  /* 0x00ba00ec02007988 */ /* 0x000fe80008000011 */
[----:B------:R4:W-:Y:S01]  /*b8b0*/  STS.U8 [R2+UR17+0xbe00], R8 ;  /* 0x00be000802007988 */ /* 0x0009e20008000011 */
[--C-:B------:R-:W-:Y:S01]  /*b8c0*/  FFMA R50, R50, UR32, -R14.reuse ;  /* 0x0000002032327c23 */ /* 0x100fe2000800080e */
[----:B------:R-:W-:Y:S01]  /*b8d0*/  FFMA R43, R71, UR32, -R14 ;  /* 0x00000020472b7c23 */ /* 0x000fe2000800080e */
[----:B------:R-:W-:Y:S01]  /*b8e0*/  MUFU.EX2 R21, R21 ;  /* 0x0000001500157308 */ /* 0x000fe20000000800 */
[----:B------:R-:W-:Y:S01]  /*b8f0*/  FMUL R47, R47, 1.4426950216293334961 ;  /* 0x3fb8aa3b2f2f7820 */ /* 0x000fe20000400000 */
[----:B------:R-:W-:Y:S01]  /*b900*/  FMUL R46, R46, 1.4426950216293334961 ;  /* 0x3fb8aa3b2e2e7820 */ /* 0x000fe20000400000 */
[----:B0-----:R-:W-:Y:S01]  /*b910*/  F2FP.SATFINITE.E4M3.F32.PACK_AB_MERGE_C R40, R122, R123, R40 ;  /* 0x0000007b7a28723e */ /* 0x001fe20004807028 */
[----:B------:R-:W-:-:S04]  /*b920*/  FFMA R67, R67, UR32, -R14 ;  /* 0x0000002043437c23 */ /* 0x000fc8000800080e */
[----:B------:R-:W0:Y:S01]  /*b930*/  MUFU.EX2 R26, R26 ;  /* 0x0000001a001a7308 */ /* 0x000e220000000800 */
[----:B------:R-:W-:Y:S02]  /*b940*/  IMAD.MOV.U32 R140, RZ, RZ, R114 ;  /* 0x000000ffff8c7224 */ /* 0x000fe400078e0072 */
[----:B------:R-:W-:-:S05]  /*b950*/  FFMA R51, R51, UR32, -R14 ;  /* 0x0000002033337c23 */ /* 0x000fca000800080e */
[----:B------:R-:W-:Y:S01]  /*b960*/  MUFU.EX2 R27, R27 ;  /* 0x0000001b001b7308 */ /* 0x000fe20000000800 */
[----:B------:R-:W-:Y:S01]  /*b970*/  FMUL R50, R50, 1.4426950216293334961 ;  /* 0x3fb8aa3b32327820 */ /* 0x000fe20000400000 */
[----:B------:R-:W-:-:S06]  /*b980*/  IMAD.MOV.U32 R151, RZ, RZ, R89 ;  /* 0x000000ffff977224 */ /* 0x000fcc00078e0059 */
[----:B------:R-:W0:Y:S01]  /*b990*/  MUFU.EX2 R30, R30 ;  /* 0x0000001e001e7308 */ /* 0x000e220000000800 */
[----:B------:R-:W-:Y:S01]  /*b9a0*/  FMUL R43, R43, 1.4426950216293334961 ;  /* 0x3fb8aa3b2b2b7820 */ /* 0x000fe20000400000 */
[--C-:B------:R-:W-:Y:S01]  /*b9b0*/  FFMA R54, R54, UR32, -R14.reuse ;  /* 0x0000002036367c23 */ /* 0x100fe2000800080e */
[----:B------:R-:W-:Y:S01]  /*b9c0*/  FFMA R55, R55, UR32, -R14 ;  /* 0x0000002037377c23 */ /* 0x000fe2000800080e */
[----:B------:R-:W-:Y:S01]  /*b9d0*/  FFMA R48, R48, UR32, -R79 ;  /* 0x0000002030307c23 */ /* 0x000fe2000800084f */
[----:B------:R-:W-:-:S03]  /*b9e0*/  IMAD.MOV.U32 R145, RZ, RZ, R105 ;  /* 0x000000ffff917224 */ /* 0x000fc600078e0069 */
[----:B------:R-:W-:Y:S01]  /*b9f0*/  MUFU.EX2 R31, R31 ;  /* 0x0000001f001f7308 */ /* 0x000fe20000000800 */
[----:B------:R-:W-:Y:S02]  /*ba00*/  IMAD.MOV.U32 R114, RZ, RZ, R99 ;  /* 0x000000ffff727224 */ /* 0x000fe400078e0063 */
[----:B------:R-:W-:-:S05]  /*ba10*/  FFMA R53, R53, UR32, -R79 ;  /* 0x0000002035357c23 */ /* 0x000fca000800084f */
[----:B------:R-:W-:Y:S08]  /*ba20*/  MUFU.EX2 R34, R34 ;  /* 0x0000002200227308 */ /* 0x000ff00000000800 */
[----:B------:R-:W-:Y:S01]  /*ba30*/  MUFU.EX2 R35, R35 ;  /* 0x0000002300237308 */ /* 0x000fe20000000800 */
[----:B------:R-:W-:Y:S02]  /*ba40*/  IMAD.MOV.U32 R112, RZ, RZ, R91 ;  /* 0x000000ffff707224 */ /* 0x000fe400078e005b */
[--C-:B------:R-:W-:Y:S01]  /*ba50*/  FFMA R96, R63, UR32, -R14.reuse ;  /* 0x000000203f607c23 */ /* 0x100fe2000800080e */
[--C-:B------:R-:W-:Y:S01]  /*ba60*/  FFMA R59, R59, UR32, -R14.reuse ;  /* 0x000000203b3b7c23 */ /* 0x100fe2000800080e */
[--C-:B------:R-:W-:Y:S01]  /*ba70*/  FFMA R62, R62, UR32, -R14.reuse ;  /* 0x000000203e3e7c23 */ /* 0x100fe2000800080e */
[----:B------:R-:W-:Y:S01]  /*ba80*/  FFMA R97, R66, UR32, -R14 ;  /* 0x0000002042617c23 */ /* 0x000fe2000800080e */
[----:B------:R-:W-:-:S02]  /*ba90*/  IMAD.MOV.U32 R141, RZ, RZ, R108 ;  /* 0x000000ffff8d7224 */ /* 0x000fc400078e006c */
[--C-:B------:R-:W-:Y:S01]  /*baa0*/  FFMA R57, R57, UR32, -R79.reuse ;  /* 0x0000002039397c23 */ /* 0x100fe2000800084f */
[----:B----4-:R4:W-:Y:S01]  /*bab0*/  MUFU.EX2 R2, R45 ;  /* 0x0000002d00027308 */ /* 0x0109e20000000800 */
[----:B------:R-:W-:Y:S01]  /*bac0*/  FFMA R61, R61, UR32, -R79 ;  /* 0x000000203d3d7c23 */ /* 0x000fe2000800084f */
[----:B------:R-:W-:Y:S02]  /*bad0*/  IMAD.MOV.U32 R144, RZ, RZ, R109 ;  /* 0x000000ffff907224 */ /* 0x000fe400078e006d */
[----:B------:R-:W-:Y:S01]  /*bae0*/  FFMA R65, R65, UR32, -R79 ;  /* 0x0000002041417c23 */ /* 0x000fe2000800084f */
[----:B------:R-:W3:Y:S01]  /*baf0*/  LDL.LU R189, [R1+0x634] ;  /* 0x0006340001bd7983 */ /* 0x000ee20000300800 */
[----:B----4-:R-:W-:Y:S02]  /*bb00*/  F2FP.SATFINITE.E4M3.F32.PACK_AB_MERGE_C R45, R150, R216, RZ ;  /* 0x000000d8962d723e */ /* 0x010fe400048070ff */
[----:B------:R1:W-:Y:S02]  /*bb10*/  MUFU.EX2 R33, R47 ;  /* 0x0000002f00217308 */ /* 0x0003e40000000800 */
[----:B--2---:R-:W-:Y:S01]  /*bb20*/  F2FP.SATFINITE.E4M3.F32.PACK_AB_MERGE_C R45, R13, R121, R45 ;  /* 0x000000790d2d723e */ /* 0x004fe2000480702d */
[----:B------:R-:W-:-:S05]  /*bb30*/  FMUL R67, R67, 1.4426950216293334961 ;  /* 0x3fb8aa3b43437820 */ /* 0x000fca0000400000 */
[----:B------:R2:W4:Y:S01]  /*bb40*/  MUFU.EX2 R99, R46 ;  /* 0x0000002e00637308 */ /* 0x0005220000000800 */
[----:B-1----:R-:W-:Y:S01]  /*bb50*/  F2FP.SATFINITE.E4M3.F32.PACK_AB_MERGE_C R47, R18, R17, RZ ;  /* 0x00000011122f723e */ /* 0x002fe200048070ff */
[----:B------:R-:W-:-:S06]  /*bb60*/  FMUL R51, R51, 1.4426950216293334961 ;  /* 0x3fb8aa3b33337820 */ /* 0x000fcc0000400000 */
[----:B------:R1:W-:Y:S01]  /*bb70*/  MUFU.EX2 R71, R42 ;  /* 0x0000002a00477308 */ /* 0x0003e20000000800 */
[----:B--2---:R-:W-:Y:S02]  /*bb80*/  SEL R46, R40, R45, !P0 ;  /* 0x0000002d282e7207 */ /* 0x004fe40004000000 */
[----:B------:R-:W-:Y:S02]  /*bb90*/  SEL R40, R45, R40, !P0 ;  /* 0x000000282d287207 */ /* 0x000fe40004000000 */
[----:B------:R-:W-:-:S03]  /*bba0*/  F2FP.SATFINITE.E4M3.F32.PACK_AB_MERGE_C R45, R16, R15, RZ ;  /* 0x0000000f102d723e */ /* 0x000fc600048070ff */
[----:B------:R2:W-:Y:S01]  /*bbb0*/  MUFU.EX2 R89, R50 ;  /* 0x0000003200597308 */ /* 0x0005e20000000800 */
[----:B-1----:R-:W-:Y:S01]  /*bbc0*/  FFMA R42, R74, UR32, -R14 ;  /* 0x000000204a2a7c23 */ /* 0x002fe2000800080e */
[----:B------:R-:W-:Y:S01]  /*bbd0*/  F2FP.SATFINITE.E4M3.F32.PACK_AB_MERGE_C R45, R28, R25, R45 ;  /* 0x000000191c2d723e */ /* 0x000fe2000480702d */
[----:B------:R-:W-:Y:S01]  /*bbe0*/  IMAD.MOV.U32 R120, RZ, RZ, R90 ;  /* 0x000000ffff787224 */ /* 0x000fe200078e005a */
[----:B-----5:R-:W-:-:S04]  /*bbf0*/  F2FP.SATFINITE.E4M3.F32.PACK_AB_MERGE_C R47, R32, R29, R47 ;  /* 0x0000001d202f723e */ /* 0x020fc8000480702f */
[----:B------:R1:W-:Y:S01]  /*bc00*/  MUFU.EX2 R74, R43 ;  /* 0x0000002b004a7308 */ /* 0x0003e20000000800 */
[----:B--2---:R-:W-:Y:S01]  /*bc10*/  F2FP.SATFINITE.E4M3.F32.PACK_AB_MERGE_C R50, R227, R228, RZ ;  /* 0x000000e4e332723e */ /* 0x004fe200048070ff */
[----:B------:R-:W-:Y:S01]  /*bc20*/  FMUL R42, R42, 1.4426950216293334961 ;  /* 0x3fb8aa3b2a2a7820 */ /* 0x000fe20000400000 */
[----:B------:R-:W-:Y:S02]  /*bc30*/  FFMA R105, R49, UR32, -R79 ;  /* 0x0000002031697c23 */ /* 0x000fe4000800084f */
[----:B---3--:R-:W-:Y:S02]  /*bc40*/  F2FP.SATFINITE.E4M3.F32.PACK_AB_MERGE_C R50, R134, R135, R50 ;  /* 0x000000878632723e */ /* 0x008fe40004807032 */
[----:B-1----:R-:W-:Y:S01]  /*bc50*/  F2FP.SATFINITE.E4M3.F32.PACK_AB_MERGE_C R43, R229, R230, RZ ;  /* 0x000000e6e52b723e */ /* 0x002fe200048070ff */
[----:B------:R1:W-:Y:S03]  /*bc60*/  MUFU.EX2 R70, R67 ;  /* 0x0000004300467308 */ /* 0x0003e60000000800 */
[----:B------:R-:W-:Y:S01]  /*bc70*/  F2FP.SATFINITE.E4M3.F32.PACK_AB_MERGE_C R43, R138, R139, R43 ;  /* 0x0000008b8a2b723e */ /* 0x000fe2000480702b */
[----:B------:R-:W-:Y:S01]  /*bc80*/  FMUL R54, R54, 1.4426950216293334961 ;  /* 0x3fb8aa3b36367820 */ /* 0x000fe20000400000 */
[----:B------:R-:W-:-:S03]  /*bc90*/  SEL R49, R45, R47, !P0 ;  /* 0x0000002f2d317207 */ /* 0x000fc60004000000 */
[----:B------:R2:W-:Y:S01]  /*bca0*/  MUFU.EX2 R90, R51 ;  /* 0x00000033005a7308 */ /* 0x0005e20000000800 */
[----:B-1----:R-:W-:Y:S02]  /*bcb0*/  IMAD.MOV.U32 R67, RZ, RZ, R106 ;  /* 0x000000ffff437224 */ /* 0x002fe400078e006a */
[----:B------:R-:W-:Y:S01]  /*bcc0*/  FFMA R106, R52, UR32, -R79 ;  /* 0x00000020346a7c23 */ /* 0x000fe2000800084f */
[----:B------:R-:W-:Y:S01]  /*bcd0*/  FMUL R55, R55, 1.4426950216293334961 ;  /* 0x3fb8aa3b37377820 */ /* 0x000fe20000400000 */
[----:B------:R-:W-:Y:S01]  /*bce0*/  FMUL R8, R48, 1.4426950216293334961 ;  /* 0x3fb8aa3b30087820 */ /* 0x000fe20000400000 */
[----:B------:R-:W-:Y:S01]  /*bcf0*/  SEL R45, R47, R45, !P0 ;  /* 0x0000002d2f2d7207 */ /* 0x000fe20004000000 */
[----:B--2---:R-:W-:Y:S02]  /*bd00*/  FFMA R51, R75, UR32, -R14 ;  /* 0x000000204b337c23 */ /* 0x004fe4000800080e */
[----:B------:R1:W-:Y:S01]  /*bd10*/  MUFU.EX2 R75, R42 ;  /* 0x0000002a004b7308 */ /* 0x0003e20000000800 */
[----:B0-----:R-:W-:Y:S01]  /*bd20*/  F2FP.SATFINITE.E4M3.F32.PACK_AB_MERGE_C R47, R26, R21, RZ ;  /* 0x000000151a2f723e */ /* 0x001fe200048070ff */
[----:B------:R-:W-:Y:S01]  /*bd30*/  FMUL R105, R105, 1.4426950216293334961 ;  /* 0x3fb8aa3b69697820 */ /* 0x000fe20000400000 */
[----:B------:R-:W-:Y:S01]  /*bd40*/  F2FP.SATFINITE.E4M3.F32.PACK_AB_MERGE_C R48, R30, R27, RZ ;  /* 0x0000001b1e30723e */ /* 0x000fe200048070ff */
[----:B------:R-:W-:Y:S01]  /*bd50*/  FMUL R106, R106, 1.4426950216293334961 ;  /* 0x3fb8aa3b6a6a7820 */ /* 0x000fe20000400000 */
[----:B------:R-:W-:Y:S01]  /*bd60*/  FMUL R51, R51, 1.4426950216293334961 ;  /* 0x3fb8aa3b33337820 */ /* 0x000fe20000400000 */
[----:B-1----:R-:W-:-:S02]  /*bd70*/  SEL R42, R43, R50, !P0 ;  /* 0x000000322b2a7207 */ /* 0x002fc40004000000 */
[----:B------:R-:W-:Y:S01]  /*bd80*/  SEL R43, R50, R43, !P0 ;  /* 0x0000002b322b7207 */ /* 0x000fe20004000000 */
[----:B------:R-:W-:Y:S01]  /*bd90*/  FFMA R50, R78, UR32, -R14 ;  /* 0x000000204e327c23 */ /* 0x000fe2000800080e */
[----:B------:R-:W-:Y:S01]  /*bda0*/  MUFU.EX2 R91, R54 ;  /* 0x00000036005b7308 */ /* 0x000fe20000000800 */
[----:B------:R-:W-:Y:S01]  /*bdb0*/  FMUL R53, R53, 1.4426950216293334961 ;  /* 0x3fb8aa3b35357820 */ /* 0x000fe20000400000 */
[----:B----4-:R-:W-:Y:S01]  /*bdc0*/  F2FP.SATFINITE.E4M3.F32.PACK_AB_MERGE_C R47, R99, R33, R47 ;  /* 0x00000021632f723e */ /* 0x010fe2000480702f */
[----:B------:R-:W-:Y:S01]  /*bdd0*/  FMUL R50, R50, 1.4426950216293334961 ;  /* 0x3fb8aa3b32327820 */ /* 0x000fe20000400000 */
[----:B------:R-:W-:Y:S01]  /*bde0*/  F2FP.SATFINITE.E4M3.F32.PACK_AB_MERGE_C R48, R101, R100, R48 ;  /* 0x000000646530723e */ /* 0x000fe20004807030 */
[----:B------:R-:W-:-:S03]  /*bdf0*/  IMAD.MOV.U32 R133, RZ, RZ, R151 ;  /* 0x000000ffff857224 */ /* 0x000fc600078e0097 */
[----:B------:R-:W0:Y:S01]  /*be00*/  MUFU.EX2 R92, R55 ;  /* 0x00000037005c7308 */ /* 0x000e220000000800 */
[----:B------:R-:W-:Y:S02]  /*be10*/  IMAD.MOV.U32 R151, RZ, RZ, R110 ;  /* 0x000000ffff977224 */ /* 0x000fe400078e006e */
[----:B------:R-:W-:Y:S01]  /*be20*/  FMUL R96, R96, 1.4426950216293334961 ;  /* 0x3fb8aa3b60607820 */ /* 0x000fe20000400000 */
[----:B------:R-:W-:Y:S02]  /*be30*/  IMAD.MOV.U32 R66, RZ, RZ, R107 ;  /* 0x000000ffff427224 */ /* 0x000fe400078e006b */
[--C-:B------:R-:W-:Y:S01]  /*be40*/  FFMA R108, R56, UR32, -R79.reuse ;  /* 0x00000020386c7c23 */ /* 0x100fe2000800084f */
[----:B------:R-:W-:Y:S01]  /*be50*/  FFMA R110, R60, UR32, -R79 ;  /* 0x000000203c6e7c23 */ /* 0x000fe2000800084f */
[----:B------:R-:W-:Y:S01]  /*be60*/  FMUL R59, R59, 1.4426950216293334961 ;  /* 0x3fb8aa3b3b3b7820 */ /* 0x000fe20000400000 */
[----:B------:R1:W-:Y:S01]  /*be70*/  MUFU.EX2 R78, R51 ;  /* 0x00000033004e7308 */ /* 0x0003e20000000800 */
[----:B------:R-:W-:Y:S01]  /*be80*/  FMUL R62, R62, 1.4426950216293334961 ;  /* 0x3fb8aa3b3e3e7820 */ /* 0x000fe20000400000 */
[----:B------:R-:W-:Y:S01]  /*be90*/  FMUL R108, R108, 1.4426950216293334961 ;  /* 0x3fb8aa3b6c6c7820 */ /* 0x000fe20000400000 */
[----:B------:R-:W-:-:S05]  /*bea0*/  FMUL R110, R110, 1.4426950216293334961 ;  /* 0x3fb8aa3b6e6e7820 */ /* 0x000fca0000400000 */
[----:B------:R-:W-:Y:S01]  /*beb0*/  MUFU.EX2 R8, R8 ;  /* 0x0000000800087308 */ /* 0x000fe20000000800 */
[----:B-1----:R-:W-:Y:S02]  /*bec0*/  SEL R51, R47, R48, !P0 ;  /* 0x000000302f337207 */ /* 0x002fe40004000000 */
[----:B------:R-:W-:Y:S02]  /*bed0*/  SEL R47, R48, R47, !P0 ;  /* 0x0000002f302f7207 */ /* 0x000fe40004000000 */
[----:B------:R-:W-:-:S03]  /*bee0*/  F2FP.SATFINITE.E4M3.F32.PACK_AB_MERGE_C R48, R34, R31, RZ ;  /* 0x0000001f2230723e */ /* 0x000fc600048070ff */
[----:B------:R-:W1:Y:S01]  /*bef0*/  MUFU.EX2 R105, R105 ;  /* 0x0000006900697308 */ /* 0x000e620000000800 */
[----:B------:R-:W-:Y:S01]  /*bf00*/  FMUL R57, R57, 1.4426950216293334961 ;  /* 0x3fb8aa3b39397820 */ /* 0x000fe20000400000 */
[----:B------:R-:W-:-:S06]  /*bf10*/  FMUL R61, R61, 1.4426950216293334961 ;  /* 0x3fb8aa3b3d3d7820 */ /* 0x000fcc0000400000 */
[----:B------:R-:W-:Y:S01]  /*bf20*/  MUFU.EX2 R106, R106 ;  /* 0x0000006a006a7308 */ /* 0x000fe20000000800 */
[----:B------:R-:W-:-:S07]  /*bf30*/  F2FP.SATFINITE.E4M3.F32.PACK_AB_MERGE_C R48, R103, R102, R48 ;  /* 0x000000666730723e */ /* 0x000fce0004807030 */
[----:B------:R-:W2:Y:S01]  /*bf40*/  MUFU.EX2 R107, R53 ;  /* 0x00000035006b7308 */ /* 0x000ea20000000800 */
[----:B------:R-:W-:-:S07]  /*bf50*/  IMAD.MOV.U32 R132, RZ, RZ, R112 ;  /* 0x000000ffff847224 */ /* 0x000fce00078e0070 */
[----:B------:R3:W-:Y:S01]  /*bf60*/  MUFU.EX2 R98, R50 ;  /* 0x0000003200627308 */ /* 0x0007e20000000800 */
[----:B------:R-:W-:Y:S01]  /*bf70*/  FMUL R97, R97, 1.4426950216293334961 ;  /* 0x3fb8aa3b61617820 */ /* 0x000fe20000400000 */
[----:B------:R-:W-:Y:S01]  /*bf80*/  FFMA R112, R64, UR32, -R79 ;  /* 0x0000002040707c23 */ /* 0x000fe2000800084f */
[----:B---3--:R-:W-:-:S05]  /*bf90*/  F2FP.SATFINITE.E4M3.F32.PACK_AB_MERGE_C R50, R88, R35, RZ ;  /* 0x000000235832723e */ /* 0x008fca00048070ff */
[----:B------:R-:W3:Y:S01]  /*bfa0*/  MUFU.EX2 R94, R59 ;  /* 0x0000003b005e7308 */ /* 0x000ee20000000800 */
[----:B------:R-:W-:-:S07]  /*bfb0*/  F2FP.SATFINITE.E4M3.F32.PACK_AB_MERGE_C R50, R2, R104, R50 ;  /* 0x000000680232723e */ /* 0x000fce0004807032 */
[----:B------:R4:W-:Y:S01]  /*bfc0*/  MUFU.EX2 R95, R62 ;  /* 0x0000003e005f7308 */ /* 0x0009e20000000800 */
[--C-:B------:R-:W-:Y:S01]  /*bfd0*/  FFMA R54, R68, UR32, -R79.reuse ;  /* 0x0000002044367c23 */ /* 0x100fe2000800084f */
[----:B------:R-:W-:-:S06]  /*bfe0*/  FFMA R53, R69, UR32, -R79 ;  /* 0x0000002045357c23 */ /* 0x000fcc000800084f */
[----:B------:R-:W-:Y:S01]  /*bff0*/  MUFU.EX2 R96, R96 ;  /* 0x0000006000607308 */ /* 0x000fe20000000800 */
[----:B----4-:R-:W-:Y:S01]  /*c000*/  IMAD.MOV.U32 R62, RZ, RZ, R111 ;  /* 0x000000ffff3e7224 */ /* 0x010fe200078e006f */
[----:B0-----:R-:W-:Y:S01]  /*c010*/  F2FP.SATFINITE.E4M3.F32.PACK_AB_MERGE_C R52, R92, R91, RZ ;  /* 0x0000005b5c34723e */ /* 0x001fe200048070ff */
[----:B------:R-:W-:-:S05]  /*c020*/  FMUL R112, R112, 1.4426950216293334961 ;  /* 0x3fb8aa3b70707820 */ /* 0x000fca0000400000 */
[----:B------:R-:W-:Y:S01]  /*c030*/  MUFU.EX2 R108, R108 ;  /* 0x0000006c006c7308 */ /* 0x000fe20000000800 */
[----:B------:R-:W-:Y:S01]  /*c040*/  FMUL R65, R65, 1.4426950216293334961 ;  /* 0x3fb8aa3b41417820 */ /* 0x000fe20000400000 */
[----:B------:R-:W-:-:S06]  /*c050*/  FMUL R54, R54, 1.4426950216293334961 ;  /* 0x3fb8aa3b36367820 */ /* 0x000fcc0000400000 */
[----:B------:R0:W4:Y:S01]  /*c060*/  MUFU.EX2 R109, R57 ;  /* 0x00000039006d7308 */ /* 0x0001220000000800 */
[----:B------:R-:W-:-:S07]  /*c070*/  FMUL R53, R53, 1.4426950216293334961 ;  /* 0x3fb8aa3b35357820 */ /* 0x000fce0000400000 */
[----:B------:R-:W-:Y:S01]  /*c080*/  MUFU.EX2 R110, R110 ;  /* 0x0000006e006e7308 */ /* 0x000fe20000000800 */
[----:B0-----:R-:W-:Y:S02]  /*c090*/  SEL R57, R48, R50, !P0 ;  /* 0x0000003230397207 */ /* 0x001fe40004000000 */
[----:B------:R-:W-:Y:S02]  /*c0a0*/  SEL R48, R50, R48, !P0 ;  /* 0x0000003032307207 */ /* 0x000fe40004000000 */
[----:B------:R-:W-:-:S03]  /*c0b0*/  F2FP.SATFINITE.E4M3.F32.PACK_AB_MERGE_C R50, R90, R89, RZ ;  /* 0x000000595a32723e */ /* 0x000fc600048070ff */
[----:B------:R-:W0:Y:S01]  /*c0c0*/  MUFU.EX2 R111, R61 ;  /* 0x0000003d006f7308 */ /* 0x000e220000000800 */
[----:B-1----:R-:W-:Y:S02]  /*c0d0*/  F2FP.SATFINITE.E4M3.F32.PACK_AB_MERGE_C R50, R105, R8, R50 ;  /* 0x000000086932723e */ /* 0x002fe40004807032 */
[----:B--2---:R-:W-:Y:S01]  /*c0e0*/  F2FP.SATFINITE.E4M3.F32.PACK_AB_MERGE_C R52, R107, R106, R52 ;  /* 0x0000006a6b34723e */ /* 0x004fe20004807034 */
[----:B------:R-:W-:-:S04]  /*c0f0*/  FFMA R55, R82, UR32, -R14 ;  /* 0x0000002052377c23 */ /* 0x000fc8000800080e */
[----:B------:R-:W1:Y:S01]  /*c100*/  MUFU.EX2 R97, R97 ;  /* 0x0000006100617308 */ /* 0x000e620000000800 */
[----:B------:R-:W-:Y:S02]  /*c110*/  SEL R59, R50, R52, !P0 ;  /* 0x00000034323b7207 */ /* 0x000fe40004000000 */
[----:B------:R-:W-:Y:S02]  /*c120*/  SEL R50, R52, R50, !P0 ;  /* 0x0000003234327207 */ /* 0x000fe40004000000 */
[----:B---3--:R-:W-:-:S03]  /*c130*/  F2FP.SATFINITE.E4M3.F32.PACK_AB_MERGE_C R52, R94, R93, RZ ;  /* 0x0000005d5e34723e */ /* 0x008fc600048070ff */
[----:B------:R-:W-:Y:S01]  /*c140*/  MUFU.EX2 R112, R112 ;  /* 0x0000007000707308 */ /* 0x000fe20000000800 */
[----:B----4-:R-:W-:-:S07]  /*c150*/  F2FP.SATFINITE.E4M3.F32.PACK_AB_MERGE_C R52, R109, R108, R52 ;  /* 0x0000006c6d34723e */ /* 0x010fce0004807034 */
[----:B------:R-:W2:Y:S08]  /*c160*/  MUFU.EX2 R68, R65 ;  /* 0x0000004100447308 */ /* 0x000eb00000000800 */
[----:B------:R3:W-:Y:S08]  /*c170*/  MUFU.EX2 R69, R54 ;  /* 0x0000003600457308 */ /* 0x0007f00000000800 */
[----:B------:R4:W5:Y:S01]  /*c180*/  MUFU.EX2 R82, R53 ;  /* 0x0000003500527308 */ /* 0x0009620000000800 */
[----:B---3--:R-:W-:Y:S01]  /*c190*/  FFMA R54, R83, UR32, -R14 ;  /* 0x0000002053367c23 */ /* 0x008fe2000800080e */
[----:B----4-:R-:W-:-:S03]  /*c1a0*/  F2FP.SATFINITE.E4M3.F32.PACK_AB_MERGE_C R53, R96, R95, RZ ;  /* 0x0000005f6035723e */ /* 0x010fc600048070ff */
[----:B------:R-:W-:Y:S01]  /*c1b0*/  FMUL R54, R54, 1.4426950216293334961 ;  /* 0x3fb8aa3b36367820 */ /* 0x000fe20000400000 */
[----:B0-----:R-:W-:Y:S01]  /*c1c0*/  F2FP.SATFINITE.E4M3.F32.PACK_AB_MERGE_C R53, R111, R110, R53 ;  /* 0x0000006e6f35723e */ /* 0x001fe20004807035 */
[----:B------:R-:W-:Y:S01]  /*c1d0*/  FMUL R55, R55, 1.4426950216293334961 ;  /* 0x3fb8aa3b37377820 */ /* 0x000fe20000400000 */
[----:B------:R-:W-:Y:S02]  /*c1e0*/  FFMA R56, R86, UR32, -R14 ;  /* 0x0000002056387c23 */ /* 0x000fe4000800080e */
[----:B------:R-:W-:Y:S01]  /*c1f0*/  SEL R61, R52, R53, !P0 ;  /* 0x00000035343d7207 */ /* 0x000fe20004000000 */
[----:B------:R0:W-:Y:S01]  /*c200*/  MUFU.EX2 R86, R54 ;  /* 0x0000003600567308 */ /* 0x0001e20000000800 */
[----:B------:R-:W-:Y:S02]  /*c210*/  SEL R52, R53, R52, !P0 ;  /* 0x0000003435347207 */ /* 0x000fe40004000000 */
[----:B-1----:R-:W-:Y:S02]  /*c220*/  F2FP.SATFINITE.E4M3.F32.PACK_AB_MERGE_C R53, R70, R97, RZ ;  /* 0x000000614635723e */ /* 0x002fe400048070ff */
[----:B0-----:R-:W-:-:S03]  /*c230*/  F2FP.SATFINITE.E4M3.F32.PACK_AB_MERGE_C R54, R74, R71, RZ ;  /* 0x000000474a36723e */ /* 0x001fc600048070ff */
[----:B------:R0:W-:Y:S01]  /*c240*/  MUFU.EX2 R83, R55 ;  /* 0x0000003700537308 */ /* 0x0001e20000000800 */
[----:B--2---:R-:W-:Y:S02]  /*c250*/  F2FP.SATFINITE.E4M3.F32.PACK_AB_MERGE_C R53, R68, R112, R53 ;  /* 0x000000704435723e */ /* 0x004fe40004807035 */
[----:B-----5:R-:W-:Y:S01]  /*c260*/  F2FP.SATFINITE.E4M3.F32.PACK_AB_MERGE_C R54, R82, R69, R54 ;  /* 0x000000455236723e */ /* 0x020fe20004807036 */
[----:B0-----:R-:W-:-:S03]  /*c270*/  FFMA R55, R87, UR32, -R14 ;  /* 0x0000002057377c23 */ /* 0x001fc6000800080e */
[----:B------:R-:W-:Y:S01]  /*c280*/  SEL R63, R53, R54, !P0 ;  /* 0x00000036353f7207 */ /* 0x000fe20004000000 */
[----:B------:R-:W-:Y:S01]  /*c290*/  FMUL R55, R55, 1.4426950216293334961 ;  /* 0x3fb8aa3b37377820 */ /* 0x000fe20000400000 */
[----:B------:R-:W-:Y:S01]  /*c2a0*/  SEL R53, R54, R53, !P0 ;  /* 0x0000003536357207 */ /* 0x000fe20004000000 */
[--C-:B------:R-:W-:Y:S02]  /*c2b0*/  FFMA R54, R72, UR32, -R79.reuse ;  /* 0x0000002048367c23 */ /* 0x100fe4000800084f */
[----:B------:R0:W-:Y:S02]  /*c2c0*/  MUFU.EX2 R72, R55 ;  /* 0x0000003700487308 */ /* 0x0001e40000000800 */
[----:B------:R-:W-:Y:S01]  /*c2d0*/  FMUL R54, R54, 1.4426950216293334961 ;  /* 0x3fb8aa3b36367820 */ /* 0x000fe20000400000 */
[----:B0-----:R-:W-:-:S05]  /*c2e0*/  FFMA R55, R73, UR32, -R79 ;  /* 0x0000002049377c23 */ /* 0x001fca000800084f */
[----:B------:R0:W-:Y:S01]  /*c2f0*/  MUFU.EX2 R73, R54 ;  /* 0x0000003600497308 */ /* 0x0001e20000000800 */
[----:B------:R-:W-:Y:S01]  /*c300*/  FMUL R55, R55, 1.4426950216293334961 ;  /* 0x3fb8aa3b37377820 */ /* 0x000fe20000400000 */
[----:B0-----:R-:W-:-:S06]  /*c310*/  FFMA R54, R76, UR32, -R79 ;  /* 0x000000204c367c23 */ /* 0x001fcc000800084f */
[----:B------:R0:W1:Y:S01]  /*c320*/  MUFU.EX2 R76, R55 ;  /* 0x00000037004c7308 */ /* 0x0000620000000800 */
[----:B------:R-:W-:Y:S01]  /*c330*/  FMUL R54, R54, 1.4426950216293334961 ;  /* 0x3fb8aa3b36367820 */ /* 0x000fe20000400000 */
[----:B0-----:R-:W-:Y:S01]  /*c340*/  FFMA R55, R77, UR32, -R79 ;  /* 0x000000204d377c23 */ /* 0x001fe2000800084f */
[----:B------:R-:W-:-:S05]  /*c350*/  IMAD.MOV.U32 R251, RZ, RZ, R67 ;  /* 0x000000fffffb7224 */ /* 0x000fca00078e0043 */
[----:B------:R0:W-:Y:S01]  /*c360*/  MUFU.EX2 R77, R54 ;  /* 0x00000036004d7308 */ /* 0x0001e20000000800 */
[----:B------:R-:W-:Y:S01]  /*c370*/  FMUL R55, R55, 1.4426950216293334961 ;  /* 0x3fb8aa3b37377820 */ /* 0x000fe20000400000 */
[----:B------:R-:W-:Y:S02]  /*c380*/  IMAD.MOV.U32 R67, RZ, RZ, R66 ;  /* 0x000000ffff437224 */ /* 0x000fe400078e0042 */
[----:B------:R-:W-:Y:S02]  /*c390*/  IMAD.MOV.U32 R66, RZ, RZ, R62 ;  /* 0x000000ffff427224 */ /* 0x000fe400078e003e */
[----:B0-----:R-:W-:Y:S02]  /*c3a0*/  FFMA R54, R80, UR32, -R79 ;  /* 0x0000002050367c23 */ /* 0x001fe4000800084f */
[----:B------:R0:W2:Y:S01]  /*c3b0*/  MUFU.EX2 R80, R55 ;  /* 0x0000003700507308 */ /* 0x0000a20000000800 */
[----:B------:R-:W-:Y:S02]  /*c3c0*/  IMAD.MOV.U32 R62, RZ, RZ, R58 ;  /* 0x000000ffff3e7224 */ /* 0x000fe400078e003a */
[----:B------:R-:W-:Y:S01]  /*c3d0*/  FMUL R54, R54, 1.4426950216293334961 ;  /* 0x3fb8aa3b36367820 */ /* 0x000fe20000400000 */
[----:B------:R-:W-:-:S02]  /*c3e0*/  IMAD.MOV.U32 R58, RZ, RZ, R149 ;  /* 0x000000ffff3a7224 */ /* 0x000fc400078e0095 */
[----:B------:R-:W-:Y:S02]  /*c3f0*/  IMAD.MOV.U32 R149, RZ, RZ, R148 ;  /* 0x000000ffff957224 */ /* 0x000fe400078e0094 */
[----:B0-----:R-:W-:Y:S01]  /*c400*/  FFMA R55, R81, UR32, -R79 ;  /* 0x0000002051377c23 */ /* 0x001fe2000800084f */
[----:B------:R-:W-:Y:S01]  /*c410*/  IMAD.MOV.U32 R148, RZ, RZ, R145 ;  /* 0x000000ffff947224 */ /* 0x000fe200078e0091 */
[----:B------:R0:W-:Y:S01]  /*c420*/  MUFU.EX2 R81, R54 ;  /* 0x0000003600517308 */ /* 0x0001e20000000800 */
[----:B------:R-:W-:Y:S02]  /*c430*/  IMAD.MOV.U32 R145, RZ, RZ, R144 ;  /* 0x000000ffff917224 */ /* 0x000fe400078e0090 */
[----:B------:R-:W-:Y:S01]  /*c440*/  FMUL R55, R55, 1.4426950216293334961 ;  /* 0x3fb8aa3b37377820 */ /* 0x000fe20000400000 */
[----:B------:R-:W-:Y:S01]  /*c450*/  IMAD.MOV.U32 R144, RZ, RZ, R141 ;  /* 0x000000ffff907224 */ /* 0x000fe200078e008d */
[----:B------:R3:W-:Y:S01]  /*c460*/  STS.U8 [R3+UR17+0x8300], R192 ;  /* 0x008300c003007988 */ /* 0x0007e20008000011 */
[----:B------:R-:W-:-:S02]  /*c470*/  IMAD.MOV.U32 R141, RZ, RZ, R140 ;  /* 0x000000ffff8d7224 */ /* 0x000fc400078e008c */
[----:B------:R-:W-:Y:S02]  /*c480*/  IMAD.MOV.U32 R140, RZ, RZ, R137 ;  /* 0x000000ffff8c7224 */ /* 0x000fe400078e0089 */
[----:B0-----:R-:W-:Y:S01]  /*c490*/  FFMA R54, R84, UR32, -R79 ;  /* 0x0000002054367c23 */ /* 0x001fe2000800084f */
[----:B------:R0:W-:Y:S01]  /*c4a0*/  STS.U8 [R3+UR17+0x8700], R193 ;  /* 0x008700c103007988 */ /* 0x0001e20008000011 */
[----:B------:R4:W-:Y:S01]  /*c4b0*/  MUFU.EX2 R84, R55 ;  /* 0x0000003700547308 */ /* 0x0009e20000000800 */
[----:B------:R-:W-:Y:S02]  /*c4c0*/  IMAD.MOV.U32 R137, RZ, RZ, R136 ;  /* 0x000000ffff897224 */ /* 0x000fe400078e0088 */
[----:B---3--:R-:W3:Y:S01]  /*c4d0*/  LDL.LU R192, [R1+0x630] ;  /* 0x0006300001c07983 */ /* 0x008ee20000300800 */
[----:B------:R-:W-:Y:S02]  /*c4e0*/  IMAD.MOV.U32 R136, RZ, RZ, R133 ;  /* 0x000000ffff887224 */ /* 0x000fe400078e0085 */
[----:B------:R-:W-:Y:S01]  /*c4f0*/  IMAD.MOV.U32 R133, RZ, RZ, R132 ;  /* 0x000000ffff857224 */ /* 0x000fe200078e0084 */
[----:B------:R5:W-:Y:S01]  /*c500*/  STS.U8 [R3+UR17+0x8b00], R196 ;  /* 0x008b00c403007988 */ /* 0x000be20008000011 */
[----:B----4-:R-:W-:-:S03]  /*c510*/  FFMA R55, R85, UR32, -R79 ;  /* 0x0000002055377c23 */ /* 0x010fc6000800084f */
[----:B0-----:R-:W4:Y:S01]  /*c520*/  LDL.LU R193, [R1+0x62c] ;  /* 0x00062c0001c17983 */ /* 0x001f220000300800 */
[----:B------:R-:W-:Y:S02]  /*c530*/  IMAD.MOV.U32 R132, RZ, RZ, R120 ;  /* 0x000000ffff847224 */ /* 0x000fe400078e0078 */
[----:B------:R-:W-:Y:S01]  /*c540*/  FMUL R55, R55, 1.4426950216293334961 ;  /* 0x3fb8aa3b37377820 */ /* 0x000fe20000400000 */
[----:B------:R0:W-:Y:S01]  /*c550*/  STS.U8 [R3+UR17+0x8f00], R197 ;  /* 0x008f00c503007988 */ /* 0x0001e20008000011 */
[----:B------:R-:W-:-:S03]  /*c560*/  IMAD.MOV.U32 R120, RZ, RZ, R117 ;  /* 0x000000ffff787224 */ /* 0x000fc600078e0075 */
[----:B-----5:R-:W5:Y:S01]  /*c570*/  LDL.LU R196, [R1+0x628] ;  /* 0x0006280001c47983 */ /* 0x020f620000300800 */
[----:B------:R-:W-:Y:S01]  /*c580*/  FMUL R56, R56, 1.4426950216293334961 ;  /* 0x3fb8aa3b38387820 */ /* 0x000fe20000400000 */
[----:B------:R-:W-:Y:S02]  /*c590*/  IMAD.MOV.U32 R117, RZ, RZ, R116 ;  /* 0x000000ffff757224 */ /* 0x000fe400078e0074 */
[----:B------:R1:W-:Y:S04]  /*c5a0*/  STS.U8 [R3+UR17+0x9300], R200 ;  /* 0x009300c803007988 */ /* 0x0003e80008000011 */
[----:B0-----:R-:W5:Y:S01]  /*c5b0*/  LDL.LU R197, [R1+0x624] ;  /* 0x0006240001c57983 */ /* 0x001f620000300800 */
[----:B------:R-:W-:-:S03]  /*c5c0*/  IMAD.MOV.U32 R116, RZ, RZ, R113 ;  /* 0x000000ffff747224 */ /* 0x000fc600078e0071 */
[----:B------:R0:W-:Y:S01]  /*c5d0*/  STS.U8 [R3+UR17+0x9700], R201 ;  /* 0x009700c903007988 */ /* 0x0001e20008000011 */
[----:B------:R-:W-:-:S03]  /*c5e0*/  IMAD.MOV.U32 R250, RZ, RZ, R149 ;  /* 0x000000fffffa7224 */ /* 0x000fc600078e0095 */
[----:B-1----:R-:W5:Y:S01]  /*c5f0*/  LDL.LU R200, [R1+0x620] ;  /* 0x0006200001c87983 */ /* 0x002f620000300800 */
[----:B------:R-:W1:Y:S03]  /*c600*/  MUFU.EX2 R113, R55 ;  /* 0x0000003700717308 */ /* 0x000e660000000800 */
[----:B------:R2:W-:Y:S01]  /*c610*/  STS.U8 [R3+UR17+0x9b00], R204 ;  /* 0x009b00cc03007988 */ /* 0x0005e20008000011 */
[----:B------:R-:W-:-:S03]  /*c620*/  IMAD.MOV.U32 R241, RZ, RZ, R141 ;  /* 0x000000fffff17224 */ /* 0x000fc600078e008d */
[----:B0-----:R-:W5:Y:S01]  /*c630*/  LDL.LU R201, [R1+0x61c] ;  /* 0x00061c0001c97983 */ /* 0x001f620000300800 */
[----:B------:R-:W-:-:S03]  /*c640*/  IMAD.MOV.U32 R149, RZ, RZ, R140 ;  /* 0x000000ffff957224 */ /* 0x000fc600078e008c */
[----:B------:R0:W-:Y:S01]  /*c650*/  STS.U8 [R3+UR17+0x9f00], R205 ;  /* 0x009f00cd03007988 */ /* 0x0001e20008000011 */
[----:B------:R-:W1:Y:S03]  /*c660*/  MUFU.EX2 R87, R56 ;  /* 0x0000003800577308 */ /* 0x000e660000000800 */
[----:B--2---:R-:W2:Y:S01]  /*c670*/  LDL.LU R204, [R1+0x618] ;  /* 0x0006180001cc7983 */ /* 0x004ea20000300800 */
[----:B------:R-:W-:Y:S01]  /*c680*/  FMUL R54, R54, 1.4426950216293334961 ;  /* 0x3fb8aa3b36367820 */ /* 0x000fe20000400000 */
[----:B------:R-:W-:Y:S02]  /*c690*/  IMAD.MOV.U32 R238, RZ, RZ, R148 ;  /* 0x000000ffffee7224 */ /* 0x000fe400078e0094 */
[----:B------:R1:W-:Y:S01]  /*c6a0*/  STS.U8 [R3+UR17+0xa300], R208 ;  /* 0x00a300d003007988 */ /* 0x0003e20008000011 */
[----:B------:R-:W-:-:S03]  /*c6b0*/  IMAD.MOV.U32 R240, RZ, RZ, R144 ;  /* 0x000000fffff07224 */ /* 0x000fc600078e0090 */
[----:B0-----:R-:W2:Y:S01]  /*c6c0*/  LDL.LU R205, [R1+0x614] ;  /* 0x0006140001cd7983 */ /* 0x001ea20000300800 */
[----:B------:R-:W-:Y:S02]  /*c6d0*/  IMAD.MOV.U32 R140, RZ, RZ, R120 ;  /* 0x000000ffff8c7224 */ /* 0x000fe400078e0078 */
[----:B------:R-:W-:Y:S01]  /*c6e0*/  IMAD.MOV.U32 R141, RZ, RZ, R117 ;  /* 0x000000ffff8d7224 */ /* 0x000fe200078e0075 */
[----:B------:R0:W-:Y:S01]  /*c6f0*/  STS.U8 [R3+UR17+0xa700], R209 ;  /* 0x00a700d103007988 */ /* 0x0001e20008000011 */
[----:B------:R-:W-:-:S03]  /*c700*/  IMAD.MOV.U32 R148, RZ, RZ, R137 ;  /* 0x000000ffff947224 */ /* 0x000fc600078e0089 */
[----:B-1----:R-:W2:Y:S01]  /*c710*/  LDL.LU R208, [R1+0x610] ;  /* 0x0006100001d07983 */ /* 0x002ea20000300800 */
[----:B------:R-:W-:-:S03]  /*c720*/  IMAD.MOV.U32 R144, RZ, RZ, R136 ;  /* 0x000000ffff907224 */ /* 0x000fc600078e0088 */
        /* <DEDUP_REMOVED lines=8> */
[----:B------:R-:W-:Y:S01]  /*c7b0*/  IMAD.MOV.U32 R242, RZ, RZ, R132 ;  /* 0x000000fffff27224 */ /* 0x000fe200078e0084 */
[----:B------:R1:W1:Y:S02]  /*c7c0*/  MUFU.EX2 R85, R54 ;  /* 0x0000003600557308 */ /* 0x0002640000000800 */
[----:B------:R1:W-:Y:S01]  /*c7d0*/  STS.U8 [R3+UR17+0xb300], R215 ;  /* 0x00b300d703007988 */ /* 0x0003e20008000011 */
[----:B------:R-:W-:-:S03]  /*c7e0*/  IMAD.MOV.U32 R245, RZ, RZ, R251 ;  /* 0x000000fffff57224 */ /* 0x000fc600078e00fb */
[----:B0-----:R-:W2:Y:S01]  /*c7f0*/  LDL.LU R213, [R1+0x604] ;  /* 0x0006040001d57983 */ /* 0x001ea20000300800 */
[----:B------:R-:W-:Y:S02]  /*c800*/  IMAD.MOV.U32 R132, RZ, RZ, R119 ;  /* 0x000000ffff847224 */ /* 0x000fe400078e0077 */
[----:B------:R-:W-:Y:S01]  /*c810*/  IMAD.MOV.U32 R133, RZ, RZ, R114 ;  /* 0x000000ffff857224 */ /* 0x000fe200078e0072 */
[----:B-1----:R-:W2:Y:S01]  /*c820*/  LDL.LU R215, [R1+0x600] ;  /* 0x0006000001d77983 */ /* 0x002ea20000300800 */
[----:B------:R-:W-:Y:S01]  /*c830*/  IMAD.MOV.U32 R251, RZ, RZ, R66 ;  /* 0x000000fffffb7224 */ /* 0x000fe200078e0042 */
[----:B------:R-:W-:Y:S02]  /*c840*/  F2FP.SATFINITE.E4M3.F32.PACK_AB_MERGE_C R66, R78, R75, RZ ;  /* 0x0000004b4e42723e */ /* 0x000fe400048070ff */
[----:B------:R-:W-:Y:S01]  /*c850*/  STL.64 [R1+0x5f8], R142 ;  /* 0x0005f88e01007387 */ /* 0x000fe20000100a00 */
[----:B------:R-:W-:-:S03]  /*c860*/  F2FP.SATFINITE.E4M3.F32.PACK_AB_MERGE_C R54, R24, R98, RZ ;  /* 0x000000621836723e */ /* 0x000fc600048070ff */
[----:B------:R-:W-:Y:S01]  /*c870*/  STL.64 [R1+0x5f0], R140 ;  /* 0x0005f08c01007387 */ /* 0x000fe20000100a00 */
[----:B------:R-:W0:Y:S03]  /*c880*/  S2R R237, SR_TID.X ;  /* 0x0000000000ed7919 */ /* 0x000e260000002100 */
[----:B------:R-:W-:Y:S01]  /*c890*/  STL.64 [R1+0x5e8], R138 ;  /* 0x0005e88a01007387 */ /* 0x000fe20000100a00 */
[----:B------:R-:W-:-:S03]  /*c8a0*/  F2FP.SATFINITE.E4M3.F32.PACK_AB_MERGE_C R66, R76, R73, R66 ;  /* 0x000000494c42723e */ /* 0x000fc60004807042 */
[----:B------:R-:W-:Y:S01]  /*c8b0*/  STL.64 [R1+0x5e0], R136 ;  /* 0x0005e08801007387 */ /* 0x000fe20000100a00 */
[----:B------:R-:W-:-:S03]  /*c8c0*/  F2FP.SATFINITE.E4M3.F32.PACK_AB_MERGE_C R54, R80, R77, R54 ;  /* 0x0000004d5036723e */ /* 0x000fc60004807036 */
[----:B------:R-:W-:Y:S04]  /*c8d0*/  STL.64 [R1+0x5d8], R134 ;  /* 0x0005d88601007387 */ /* 0x000fe80000100a00 */
[----:B------:R-:W-:Y:S04]  /*c8e0*/  STL.64 [R1+0x5d0], R132 ;  /* 0x0005d08401007387 */ /* 0x000fe80000100a00 */
[----:B------:R-:W-:Y:S01]  /*c8f0*/  STL.64 [R1+0x5c8], R130 ;  /* 0x0005c88201007387 */ /* 0x000fe20000100a00 */
[----:B------:R-:W-:-:S03]  /*c900*/  SEL R65, R66, R54, !P0 ;  /* 0x0000003642417207 */ /* 0x000fc60004000000 */
[----:B------:R-:W-:Y:S01]  /*c910*/  STL.64 [R1+0x5c0], R128 ;  /* 0x0005c08001007387 */ /* 0x000fe20000100a00 */
[----:B------:R-:W-:-:S03]  /*c920*/  SEL R66, R54, R66, !P0 ;  /* 0x0000004236427207 */ /* 0x000fc60004000000 */
[----:B------:R-:W-:Y:S04]  /*c930*/  STL.64 [R1+0x5b8], R126 ;  /* 0x0005b87e01007387 */ /* 0x000fe80000100a00 */
[----:B------:R-:W-:Y:S01]  /*c940*/  STL.64 [R1+0x5b0], R124 ;  /* 0x0005b07c01007387 */ /* 0x000fe20000100a00 */
[----:B------:R-:W-:-:S03]  /*c950*/  F2FP.SATFINITE.E4M3.F32.PACK_AB_MERGE_C R64, R86, R83, RZ ;  /* 0x000000535640723e */ /* 0x000fc600048070ff */
[----:B------:R-:W-:Y:S04]  /*c960*/  STL.64 [R1+0x5a8], R122 ;  /* 0x0005a87a01007387 */ /* 0x000fe80000100a00 */
[----:B------:R-:W-:Y:S01]  /*c970*/  STL [R1+0x5a0], R121 ;  /* 0x0005a07901007387 */ /* 0x000fe20000100800 */
[----:B------:R-:W-:-:S03]  /*c980*/  IMAD.MOV.U32 R252, RZ, RZ, R62 ;  /* 0x000000fffffc7224 */ /* 0x000fc600078e003e */
[----:B------:R-:W-:Y:S04]  /*c990*/  STS.U8 [R3+UR17+0xb700], R249 ;  /* 0x00b700f903007988 */ /* 0x000fe80008000011 */
[----:B------:R-:W-:Y:S04]  /*c9a0*/  STS.U8 [R3+UR17+0xbb00], R246 ;  /* 0x00bb00f603007988 */ /* 0x000fe80008000011 */
[----:B------:R1:W-:Y:S04]  /*c9b0*/  STS.U8 [R3+UR17+0xbf00], R244 ;  /* 0x00bf00f403007988 */ /* 0x0003e80008000011 */
[----:B------:R0:W-:Y:S04]  /*c9c0*/  SHFL.IDX PT, R54, R42, R4, 0x1f ;  /* 0x00001f042a367589 */ /* 0x0001e800000e0000 */
[----:B------:R-:W-:Y:S01]  /*c9d0*/  STL.64 [R1+0x598], R112 ;  /* 0x0005987001007387 */ /* 0x000fe20000100a00 */
[----:B-1----:R-:W-:-:S03]  /*c9e0*/  F2FP.SATFINITE.E4M3.F32.PACK_AB_MERGE_C R3, R72, R87, RZ ;  /* 0x000000574803723e */ /* 0x002fc600048070ff */
[----:B------:R-:W-:Y:S01]  /*c9f0*/  STL.64 [R1+0x590], R110 ;  /* 0x0005906e01007387 */ /* 0x000fe20000100a00 */
[----:B0-----:R-:W-:-:S03]  /*ca00*/  LOP3.LUT R42, R4, 0x1, RZ, 0x3c, !PT ;  /* 0x00000001042a7812 */ /* 0x001fc600078e3cff */
[----:B------:R-:W-:Y:S01]  /*ca10*/  STL.64 [R1+0x588], R108 ;  /* 0x0005886c01007387 */ /* 0x000fe20000100a00 */
[----:B------:R-:W-:Y:S01]  /*ca20*/  IMAD.MOV.U32 R248, RZ, RZ, R58 ;  /* 0x000000fffff87224 */ /* 0x000fe200078e003a */
[----:B------:R-:W-:Y:S02]  /*ca30*/  F2FP.SATFINITE.E4M3.F32.PACK_AB_MERGE_C R64, R84, R81, R64 ;  /* 0x000000515440723e */ /* 0x000fe40004807040 */
[----:B------:R-:W-:Y:S01]  /*ca40*/  STL.64 [R1+0x580], R106 ;  /* 0x0005806a01007387 */ /* 0x000fe20000100a00 */
[----:B------:R-:W-:-:S03]  /*ca50*/  F2FP.SATFINITE.E4M3.F32.PACK_AB_MERGE_C R3, R113, R85, R3 ;  /* 0x000000557103723e */ /* 0x000fc60004807003 */
[----:B------:R-:W-:Y:S04]  /*ca60*/  SHFL.IDX PT, R62, R9, R4, 0x1f ;  /* 0x00001f04093e7589 */ /* 0x000fe800000e0000 */
[----:B------:R-:W-:Y:S01]  /*ca70*/  STL.64 [R1+0x578], R104 ;  /* 0x0005786801007387 */ /* 0x000fe20000100a00 */
[----:B------:R-:W-:-:S03]  /*ca80*/  IMAD.MOV.U32 R247, RZ, RZ, R67 ;  /* 0x000000fffff77224 */ /* 0x000fc600078e0043 */
[----:B------:R-:W-:Y:S01]  /*ca90*/  SHFL.IDX PT, R58, R11, R4, 0x1f ;  /* 0x00001f040b3a7589 */ /* 0x000fe200000e0000 */
[----:B------:R-:W-:-:S03]  /*caa0*/  IMAD.MOV.U32 R243, RZ, RZ, R116 ;  /* 0x000000fffff37224 */ /* 0x000fc600078e0074 */
[----:B------:R-:W-:Y:S04]  /*cab0*/  SHFL.IDX PT, R56, R39, R4, 0x1f ;  /* 0x00001f0427387589 */ /* 0x000fe800000e0000 */
[----:B------:R-:W-:Y:S04]  /*cac0*/  SHFL.IDX PT, R9, R41, R4, 0x1f ;  /* 0x00001f0429097589 */ /* 0x000fe800000e0000 */
[----:B------:R-:W-:Y:S01]  /*cad0*/  STL.64 [R1+0x570], R102 ;  /* 0x0005706601007387 */ /* 0x000fe20000100a00 */
[----:B------:R-:W-:-:S03]  /*cae0*/  SEL R67, R64, R3, !P0 ;  /* 0x0000000340437207 */ /* 0x000fc60004000000 */
[----:B------:R-:W-:Y:S04]  /*caf0*/  SHFL.IDX PT, R60, R7, R4, 0x1f ;  /* 0x00001f04073c7589 */ /* 0x000fe800000e0000 */
[----:B------:R-:W-:Y:S04]  /*cb00*/  SHFL.IDX PT, R11, R44, R4, 0x1f ;  /* 0x00001f042c0b7589 */ /* 0x000fe800000e0000 */
[----:B------:R-:W0:Y:S04]  /*cb10*/  SHFL.IDX PT, R39, R10, R42, 0x1f ;  /* 0x00001f2a0a277589 */ /* 0x000e2800000e0000 */
[----:B------:R-:W-:Y:S04]  /*cb20*/  SHFL.IDX PT, R41, R12, R42, 0x1f ;  /* 0x00001f2a0c297589 */ /* 0x000fe800000e0000 */
[----:B------:R-:W-:Y:S01]  /*cb30*/  STL.64 [R1+0x568], R100 ;  /* 0x0005686401007387 */ /* 0x000fe20000100a00 */
[----:B------:R-:W-:-:S03]  /*cb40*/  SEL R64, R3, R64, !P0 ;  /* 0x0000004003407207 */ /* 0x000fc60004000000 */
[----:B------:R-:W-:Y:S04]  /*cb50*/  SHFL.IDX PT, R7, R46, R4, 0x1f ;  /* 0x00001f042e077589 */ /* 0x000fe800000e0000 */
[----:B------:R-:W1:Y:S04]  /*cb60*/  SHFL.IDX PT, R44, R38, R42, 0x1f ;  /* 0x00001f2a262c7589 */ /* 0x000e6800000e0000 */
[----:B------:R-:W-:Y:S04]  /*cb70*/  STL.64 [R1+0x560], R98 ;  /* 0x0005606201007387 */ /* 0x000fe80000100a00 */
[----:B------:R-:W-:Y:S04]  /*cb80*/  SHFL.IDX PT, R59, R59, R4, 0x1f ;  /* 0x00001f043b3b7589 */ /* 0x000fe800000e0000 */
[----:B------:R-:W-:Y:S04]  /*cb90*/  SHFL.IDX PT, R61, R61, R4, 0x1f ;  /* 0x00001f043d3d7589 */ /* 0x000fe800000e0000 */
[----:B------:R-:W1:Y:S04]  /*cba0*/  SHFL.IDX PT, R46, R43, R42, 0x1f ;  /* 0x00001f2a2b2e7589 */ /* 0x000e6800000e0000 */
[----:B------:R-:W-:Y:S04]  /*cbb0*/  SHFL.IDX PT, R115, R50, R42, 0x1f ;  /* 0x00001f2a32737589 */ /* 0x000fe800000e0000 */
[----:B------:R-:W1:Y:S04]  /*cbc0*/  SHFL.IDX PT, R114, R52, R42, 0x1f ;  /* 0x00001f2a34727589 */ /* 0x000e6800000e0000 */
[----:B------:R-:W-:Y:S04]  /*cbd0*/  STL.64 [R1+0x558], R96 ;  /* 0x0005586001007387 */ /* 0x000fe80000100a00 */
[----:B------:R-:W-:Y:S04]  /*cbe0*/  SHFL.IDX PT, R55, R51, R4, 0x1f ;  /* 0x00001f0433377589 */ /* 0x000fe800000e0000 */
[----:B------:R-:W-:Y:S04]  /*cbf0*/  SHFL.IDX PT, R57, R57, R4, 0x1f ;  /* 0x00001f0439397589 */ /* 0x000fe800000e0000 */
[----:B------:R-:W3:Y:S04]  /*cc00*/  SHFL.IDX PT, R117, R47, R42, 0x1f ;  /* 0x00001f2a2f757589 */ /* 0x000ee800000e0000 */
[----:B------:R-:W3:Y:S04]  /*cc10*/  SHFL.IDX PT, R116, R48, R42, 0x1f ;  /* 0x00001f2a30747589 */ /* 0x000ee800000e0000 */
[----:B------:R-:W-:Y:S04]  /*cc20*/  STL.64 [R1+0x550], R94 ;  /* 0x0005505e01007387 */ /* 0x000fe80000100a00 */
[----:B------:R-:W-:Y:S04]  /*cc30*/  STL.64 [R1+0x548], R92 ;  /* 0x0005485c01007387 */ /* 0x000fe80000100a00 */
[----:B------:R-:W-:Y:S04]  /*cc40*/  SHFL.IDX PT, R3, R49, R4, 0x1f ;  /* 0x00001f0431037589 */ /* 0x000fe800000e0000 */
[----:B------:R-:W4:Y:S04]  /*cc50*/  SHFL.IDX PT, R119, R36, R42, 0x1f ;  /* 0x00001f2a24777589 */ /* 0x000f2800000e0000 */
[----:B------:R-:W4:Y:S04]  /*cc60*/  SHFL.IDX PT, R118, R45, R42, 0x1f ;  /* 0x00001f2a2d767589 */ /* 0x000f2800000e0000 */
[----:B------:R-:W-:Y:S04]  /*cc70*/  STL.64 [R1+0x540], R90 ;  /* 0x0005405a01007387 */ /* 0x000fe80000100a00 */
[----:B------:R0:W4:Y:S04]  /*cc80*/  SHFL.IDX PT, R120, R5, R42, 0x1f ;  /* 0x00001f2a05787589 */ /* 0x00012800000e0000 */
[----:B------:R-:W-:Y:S04]  /*cc90*/  STL.64 [R1+0x538], R88 ;  /* 0x0005385801007387 */ /* 0x000fe80000100a00 */
[----:B------:R-:W-:Y:S04]  /*cca0*/  STL.64 [R1+0x530], R86 ;  /* 0x0005305601007387 */ /* 0x000fe80000100a00 */
[----:B------:R-:W-:Y:S04]  /*ccb0*/  STL.64 [R1+0x528], R84 ;  /* 0x0005285401007387 */ /* 0x000fe80000100a00 */
[----:B------:R-:W-:Y:S04]  /*ccc0*/  STL.64 [R1+0x520], R82 ;  /* 0x0005205201007387 */ /* 0x000fe80000100a00 */
[----:B------:R1:W-:Y:S01]  /*ccd0*/  STL.64 [R1+0x518], R80 ;  /* 0x0005185001007387 */ /* 0x0003e20000100a00 */
[----:B0-----:R-:W-:Y:S01]  /*cce0*/  IMAD.MOV.U32 R5, RZ, RZ, 0x5410 ;  /* 0x00005410ff057424 */ /* 0x001fe200078e00ff */
[----:B------:R-:W-:Y:S01]  /*ccf0*/  LOP3.LUT P1, RZ, R237, 0x2, RZ, 0xc0, !PT ;  /* 0x00000002edff7812 */ /* 0x000fe2000782c0ff */
[----:B------:R-:W-:Y:S01]  /*cd00*/  IMAD.MOV.U32 R36, RZ, RZ, 0x7632 ;  /* 0x00007632ff247424 */ /* 0x000fe200078e00ff */
[----:B------:R0:W-:Y:S04]  /*cd10*/  SHFL.IDX PT, R10, R66, R42, 0x1f ;  /* 0x00001f2a420a7589 */ /* 0x0001e800000e0000 */
[----:B------:R-:W-:Y:S04]  /*cd20*/  SHFL.IDX PT, R63, R63, R4, 0x1f ;  /* 0x00001f043f3f7589 */ /* 0x000fe800000e0000 */
[----:B-1----:R-:W5:Y:S04]  /*cd30*/  LDL.LU.64 R80, [R1] ;  /* 0x0000000001507983 */ /* 0x002f680000300a00 */
[----:B------:R-:W2:Y:S04]  /*cd40*/  LDL.LU.64 R82, [R1+0x8] ;  /* 0x0000080001527983 */ /* 0x000ea80000300a00 */
[----:B------:R-:W2:Y:S04]  /*cd50*/  LDL.LU.64 R84, [R1+0x10] ;  /* 0x0000100001547983 */ /* 0x000ea80000300a00 */
[----:B------:R-:W2:Y:S04]  /*cd60*/  LDL.LU.64 R86, [R1+0x18] ;  /* 0x0000180001567983 */ /* 0x000ea80000300a00 */
[----:B------:R-:W2:Y:S04]  /*cd70*/  LDL.LU.64 R88, [R1+0x20] ;  /* 0x0000200001587983 */ /* 0x000ea80000300a00 */
[----:B------:R-:W2:Y:S01]  /*cd80*/  LDL.LU.64 R90, [R1+0x28] ;  /* 0x00002800015a7983 */ /* 0x000ea20000300a00 */
[----:B0-----:R-:W-:-:S03]  /*cd90*/  SEL R66, R5, 0x1054, !P1 ;  /* 0x0000105405427807 */ /* 0x001fc60004800000 */
[----:B------:R-:W2:Y:S01]  /*cda0*/  LDL.LU.64 R92, [R1+0x30] ;  /* 0x00003000015c7983 */ /* 0x000ea20000300a00 */
[----:B------:R-:W-:-:S03]  /*cdb0*/  SEL R5, R36, 0x3276, !P1 ;  /* 0x0000327624057807 */ /* 0x000fc60004800000 */
[----:B------:R-:W2:Y:S04]  /*cdc0*/  LDL.LU.64 R94, [R1+0x38] ;  /* 0x00003800015e7983 */ /* 0x000ea80000300a00 */
[----:B------:R-:W2:Y:S04]  /*cdd0*/  LDL.LU.64 R96, [R1+0x40] ;  /* 0x0000400001607983 */ /* 0x000ea80000300a00 */
[----:B------:R-:W2:Y:S01]  /*cde0*/  LDL.LU.64 R98, [R1+0x48] ;  /* 0x0000480001627983 */ /* 0x000ea20000300a00 */
[----:B------:R-:W-:-:S03]  /*cdf0*/  PRMT R38, R60, R66, R39 ;  /* 0x000000423c267216 */ /* 0x000fc60000000027 */
[----:B------:R-:W2:Y:S01]  /*ce00*/  LDL.LU.64 R100, [R1+0x50] ;  /* 0x0000500001647983 */ /* 0x000ea20000300a00 */
[----:B------:R-:W-:-:S03]  /*ce10*/  PRMT R39, R60, R5, R39 ;  /* 0x000000053c277216 */ /* 0x000fc60000000027 */
[----:B------:R-:W2:Y:S01]  /*ce20*/  LDL.LU.64 R102, [R1+0x58] ;  /* 0x0000580001667983 */ /* 0x000ea20000300a00 */
[----:B------:R-:W-:-:S03]  /*ce30*/  PRMT R43, R56, R5, R44 ;  /* 0x00000005382b7216 */ /* 0x000fc6000000002c */
[----:B------:R-:W-:Y:S01]  /*ce40*/  SHFL.IDX PT, R65, R65, R4, 0x1f ;  /* 0x00001f0441417589 */ /* 0x000fe200000e0000 */
[----:B------:R-:W-:-:S03]  /*ce50*/  PRMT R45, R54, R5, R46 ;  /* 0x00000005362d7216 */ /* 0x000fc6000000002e */
[----:B------:R-:W-:Y:S01]  /*ce60*/  SHFL.IDX PT, R67, R67, R4, 0x1f ;  /* 0x00001f0443437589 */ /* 0x000fe200000e0000 */
[----:B------:R-:W-:-:S03]  /*ce70*/  PRMT R60, R61, R66, R114 ;  /* 0x000000423d3c7216 */ /* 0x000fc60000000072 */
[----:B------:R0:W1:Y:S04]  /*ce80*/  SHFL.IDX PT, R51, R40, R42, 0x1f ;  /* 0x00001f2a28337589 */ /* 0x00006800000e0000 */
[----:B------:R-:W2:Y:S01]  /*ce90*/  LDL.LU.64 R104, [R1+0x60] ;  /* 0x0000600001687983 */ /* 0x000ea20000300a00 */
[----:B------:R-:W-:-:S03]  /*cea0*/  PRMT R61, R61, R5, R114 ;  /* 0x000000053d3d7216 */ /* 0x000fc60000000072 */
[----:B------:R-:W2:Y:S01]  /*ceb0*/  SHFL.IDX PT, R49, R37, R42, 0x1f ;  /* 0x00001f2a25317589 */ /* 0x000ea200000e0000 */
[----:B0-----:R-:W-:-:S03]  /*cec0*/  PRMT R40, R58, R66, R41 ;  /* 0x000000423a287216 */ /* 0x001fc60000000029 */
[----:B------:R-:W0:Y:S01]  /*ced0*/  SHFL.IDX PT, R12, R53, R42, 0x1f ;  /* 0x00001f2a350c7589 */ /* 0x000e2200000e0000 */
[----:B------:R-:W-:-:S03]  /*cee0*/  PRMT R41, R58, R5, R41 ;  /* 0x000000053a297216 */ /* 0x000fc60000000029 */
[----:B------:R3:W0:Y:S01]  /*cef0*/  SHFL.IDX PT, R4, R64, R42, 0x1f ;  /* 0x00001f2a40047589 */ /* 0x00062200000e0000 */
[----:B------:R-:W-:-:S03]  /*cf00*/  PRMT R58, R59, R66, R115 ;  /* 0x000000423b3a7216 */ /* 0x000fc60000000073 */
[----:B------:R-:W2:Y:S01]  /*cf10*/  LDL.LU.64 R106, [R1+0x68] ;  /* 0x00006800016a7983 */ /* 0x000ea20000300a00 */
[----:B------:R-:W-:-:S03]  /*cf20*/  PRMT R59, R59, R5, R115 ;  /* 0x000000053b3b7216 */ /* 0x000fc60000000073 */
[----:B------:R-:W2:Y:S01]  /*cf30*/  LDL.LU.64 R108, [R1+0x70] ;  /* 0x00007000016c7983 */ /* 0x000ea20000300a00 */
[-C--:B---3--:R-:W-:Y:S02]  /*cf40*/  PRMT R42, R56, R66.reuse, R44 ;  /* 0x00000042382a7216 */ /* 0x088fe4000000002c */
[-C--:B------:R-:W-:Y:S01]  /*cf50*/  PRMT R44, R54, R66.reuse, R46 ;  /* 0x00000042362c7216 */ /* 0x080fe2000000002e */
[----:B------:R-:W3:Y:S01]  /*cf60*/  LDL.LU.64 R110, [R1+0x78] ;  /* 0x00007800016e7983 */ /* 0x000ee20000300a00 */
[-CC-:B------:R-:W-:Y:S02]  /*cf70*/  PRMT R54, R55, R66.reuse, R117.reuse ;  /* 0x0000004237367216 */ /* 0x180fe40000000075 */
[-CC-:B------:R-:W-:Y:S01]  /*cf80*/  PRMT R56, R57, R66.reuse, R116.reuse ;  /* 0x0000004239387216 */ /* 0x180fe20000000074 */
[----:B------:R-:W3:Y:S01]  /*cf90*/  LDL.LU.64 R112, [R1+0x80] ;  /* 0x0000800001707983 */ /* 0x000ee20000300a00 */
[-C--:B------:R-:W-:Y:S02]  /*cfa0*/  PRMT R55, R55, R5.reuse, R117 ;  /* 0x0000000537377216 */ /* 0x080fe40000000075 */
[----:B------:R-:W-:Y:S01]  /*cfb0*/  PRMT R57, R57, R5, R116 ;  /* 0x0000000539397216 */ /* 0x000fe20000000074 */
[----:B------:R-:W3:Y:S01]  /*cfc0*/  LDL.LU.64 R114, [R1+0x88] ;  /* 0x0000880001727983 */ /* 0x000ee20000300a00 */
[----:B----4-:R-:W-:-:S02]  /*cfd0*/  PRMT R46, R11, R66, R119 ;  /* 0x000000420b2e7216 */ /* 0x010fc40000000077 */
[-C--:B------:R-:W-:Y:S01]  /*cfe0*/  PRMT R47, R11, R5.reuse, R119 ;  /* 0x000000050b2f7216 */ /* 0x080fe20000000077 */
[----:B------:R-:W4:Y:S01]  /*cff0*/  LDL.LU.64 R116, [R1+0x90] ;  /* 0x0000900001747983 */ /* 0x000f220000300a00 */
[CCC-:B------:R-:W-:Y:S02]  /*d000*/  PRMT R52, R3.reuse, R66.reuse, R118.reuse ;  /* 0x0000004203347216 */ /* 0x1c0fe40000000076 */
[----:B------:R-:W-:Y:S01]  /*d010*/  PRMT R53, R3, R5, R118 ;  /* 0x0000000503357216 */ /* 0x000fe20000000076 */
[----:B------:R1:W-:Y:S06]  /*d020*/  MEMBAR.ALL.CTA ;  /* 0x0000000000007992 */ /* 0x0003ec0000008000 */
[----:B-1----:R-:W1:Y:S01]  /*d030*/  FENCE.VIEW.ASYNC.S ;  /* 0x00000000000073c6 */ /* 0x002e620000000000 */
[----:B------:R-:W-:-:S02]  /*d040*/  PRMT R36, R62, R66, R120 ;  /* 0x000000423e247216 */ /* 0x000fc40000000078 */
[-C--:B------:R-:W-:Y:S01]  /*d050*/  PRMT R37, R62, R5.reuse, R120 ;  /* 0x000000053e257216 */ /* 0x080fe20000000078 */
[----:B------:R-:W4:Y:S04]  /*d060*/  LDL.LU.64 R118, [R1+0x98] ;  /* 0x0000980001767983 */ /* 0x000f280000300a00 */
        /* <DEDUP_REMOVED lines=11> */
[----:B------:R-:W4:Y:S01]  /*d120*/  LDL.LU.64 R142, [R1+0xf8] ;  /* 0x0000f800018e7983 */ /* 0x000f220000300a00 */
[C-C-:B------:R-:W-:Y:S01]  /*d130*/  PRMT R50, R7.reuse, R66, R51.reuse ;  /* 0x0000004207327216 */ /* 0x140fe20000000033 */
[----:B------:R-:W-:Y:S01]  /*d140*/  FADD R3, -R0, R22 ;  /* 0x0000001600037221 */ /* 0x000fe20000000100 */
[----:B------:R-:W-:Y:S01]  /*d150*/  PRMT R51, R7, R5, R51 ;  /* 0x0000000507337216 */ /* 0x000fe20000000033 */
[----:B------:R-:W-:-:S02]  /*d160*/  FADD R7, -R6, R23 ;  /* 0x0000001706077221 */ /* 0x000fc40000000100 */
[----:B------:R-:W-:Y:S02]  /*d170*/  FMUL R3, R3, 1.4426950216293334961 ;  /* 0x3fb8aa3b03037820 */ /* 0x000fe40000400000 */
[----:B------:R-:W-:-:S04]  /*d180*/  FMUL R7, R7, 1.4426950216293334961 ;  /* 0x3fb8aa3b07077820 */ /* 0x000fc80000400000 */
[----:B------:R-:W-:Y:S08]  /*d190*/  MUFU.EX2 R3, R3 ;  /* 0x0000000300037308 */ /* 0x000ff00000000800 */
[----:B------:R-:W5:Y:S02]  /*d1a0*/  MUFU.EX2 R7, R7 ;  /* 0x0000000700077308 */ /* 0x000f640000000800 */
[-C--:B-----5:R-:W-:Y:S01]  /*d1b0*/  FMUL R80, R80, R7.reuse ;  /* 0x0000000750507220 */ /* 0x0a0fe20000400000 */
[----:B------:R-:W-:Y:S01]  /*d1c0*/  FMUL R81, R81, R7 ;  /* 0x0000000751517220 */ /* 0x000fe20000400000 */
[-C--:B--2---:R-:W-:Y:S01]  /*d1d0*/  FMUL R82, R82, R3.reuse ;  /* 0x0000000352527220 */ /* 0x084fe20000400000 */
[----:B------:R-:W-:Y:S01]  /*d1e0*/  FMUL R83, R83, R3 ;  /* 0x0000000353537220 */ /* 0x000fe20000400000 */
[-C--:B------:R-:W-:Y:S01]  /*d1f0*/  FMUL R84, R84, R7.reuse ;  /* 0x0000000754547220 */ /* 0x080fe20000400000 */
        /* <DEDUP_REMOVED lines=25> */
[-C--:B---3--:R-:W-:Y:S01]  /*d390*/  FMUL R110, R110, R3.reuse ;  /* 0x000000036e6e7220 */ /* 0x088fe20000400000 */
[----:B------:R-:W-:Y:S01]  /*d3a0*/  FMUL R111, R111, R3 ;  /* 0x000000036f6f7220 */ /* 0x000fe20000400000 */
[-C--:B------:R-:W-:Y:S01]  /*d3b0*/  FMUL R112, R112, R7.reuse ;  /* 0x0000000770707220 */ /* 0x080fe20000400000 */
[----:B------:R-:W-:Y:S01]  /*d3c0*/  FMUL R113, R113, R7 ;  /* 0x0000000771717220 */ /* 0x000fe20000400000 */
[-C--:B------:R-:W-:Y:S01]  /*d3d0*/  FMUL R114, R114, R3.reuse ;  /* 0x0000000372727220 */ /* 0x080fe20000400000 */
[----:B------:R-:W-:Y:S01]  /*d3e0*/  FMUL R115, R115, R3 ;  /* 0x0000000373737220 */ /* 0x000fe20000400000 */
[-C--:B----4-:R-:W-:Y:S01]  /*d3f0*/  FMUL R116, R116, R7.reuse ;  /* 0x0000000774747220 */ /* 0x090fe20000400000 */
        /* <DEDUP_REMOVED lines=27> */
[----:B-1----:R-:W-:Y:S06]  /*d5b0*/  BAR.SYNC.DEFER_BLOCKING 0x0 ;  /* 0x0000000000007b1d */ /* 0x002fec0000010000 */
[----:B------:R-:W-:-:S06]  /*d5c0*/  WARPGROUP.ARRIVE ;  /* 0x00000000000079c5 */ /* 0x000fcc0000000000 */
[----:B------:R-:W-:Y:S03]  /*d5d0*/  QGMMA.64x128x32.F32.E4M3.E4M3 R80, R36, gdesc[UR12], R80, gsb0 ;  /* 0x01e0000c24507df3 */ /* 0x000fe60008000850 */
[----:B------:R-:W-:Y:S02]  /*d5e0*/  WARPGROUP.DEPBAR.LE gsb0, 0x0 ;  /* 0x00008000000079c5 */ /* 0x000fe40000010000 */
[----:B------:R-:W-:-:S07]  /*d5f0*/  WARPGROUP.ARRIVE ;  /* 0x00000000000079c5 */ /* 0x000fce0000000000 */
[----:B------:R-:W-:Y:S01]  /*d600*/  QGMMA.64x128x32.F32.E4M3.E4M3 R80, R40, gdesc[UR8], R80, gsb0 ;  /* 0x01e0000828507df3 */ /* 0x000fe20008000850 */
[C-C-:B------:R-:W-:Y:S02]  /*d610*/  PRMT R48, R9.reuse, R66, R49.reuse ;  /* 0x0000004209307216 */ /* 0x140fe40000000031 */
[----:B------:R-:W-:Y:S01]  /*d620*/  PRMT R49, R9, R5, R49 ;  /* 0x0000000509317216 */ /* 0x000fe20000000031 */
[----:B------:R-:W-:Y:S02]  /*d630*/  WARPGROUP.DEPBAR.LE gsb0, 0x0 ;  /* 0x00008000000079c5 */ /* 0x000fe40000010000 */
[----:B------:R-:W-:-:S06]  /*d640*/  WARPGROUP.ARRIVE ;  /* 0x00000000000079c5 */ /* 0x000fcc0000000000 */
[----:B------:R-:W-:Y:S03]  /*d650*/  QGMMA.64x128x32.F32.E4M3.E4M3 R80, R44, gdesc[UR24], R80, gsb0 ;  /* 0x01e000182c507df3 */ /* 0x000fe60008000850 */
[----:B------:R-:W-:Y:S02]  /*d660*/  WARPGROUP.DEPBAR.LE gsb0, 0x0 ;  /* 0x00008000000079c5 */ /* 0x000fe40000010000 */
[----:B------:R-:W-:-:S07]  /*d670*/  WARPGROUP.ARRIVE ;  /* 0x00000000000079c5 */ /* 0x000fce0000000000 */
[----:B------:R-:W-:Y:S01]  /*d680*/  QGMMA.64x128x32.F32.E4M3.E4M3 R80, R48, gdesc[UR20], R80, gsb0 ;  /* 0x01e0001430507df3 */ /* 0x000fe20008000850 */
[----:B------:R-:W-:Y:S01]  /*d690*/  FADD R9, -R14, R19 ;  /* 0x000000130e097221 */ /* 0x000fe20000000100 */
[----:B------:R-:W-:-:S03]  /*d6a0*/  FADD R11, -R79, R20 ;  /* 0x000000144f0b7221 */ /* 0x000fc60000000100 */
[----:B------:R-:W-:Y:S01]  /*d6b0*/  FMUL R9, R9, 1.4426950216293334961 ;  /* 0x3fb8aa3b09097820 */ /* 0x000fe20000400000 */
[----:B------:R-:W-:-:S05]  /*d6c0*/  FMUL R11, R11, 1.4426950216293334961 ;  /* 0x3fb8aa3b0b0b7820 */ /* 0x000fca0000400000 */
[----:B------:R-:W1:Y:S08]  /*d6d0*/  MUFU.EX2 R9, R9 ;  /* 0x0000000900097308 */ /* 0x000e700000000800 */
[----:B------:R-:W2:Y:S01]  /*d6e0*/  MUFU.EX2 R11, R11 ;  /* 0x0000000b000b7308 */ /* 0x000ea20000000800 */
[----:B------:R-:W-:Y:S02]  /*d6f0*/  WARPGROUP.DEPBAR.LE gsb0, 0x0 ;  /* 0x00008000000079c5 */ /* 0x000fe40000010000 */
[----:B------:R-:W-:Y:S04]  /*d700*/  STL.64 [R1], R80 ;  /* 0x0000005001007387 */ /* 0x000fe80000100a00 */
[----:B------:R-:W-:Y:S04]  /*d710*/  STL.64 [R1+0x8], R82 ;  /* 0x0000085201007387 */ /* 0x000fe80000100a00 */
        /* <DEDUP_REMOVED lines=29> */
[----:B------:R3:W-:Y:S04]  /*d8f0*/  STL.64 [R1+0xf8], R142 ;  /* 0x0000f88e01007387 */ /* 0x0007e80000100a00 */
[----:B---3--:R-:W3:Y:S04]  /*d900*/  LDL.LU.64 R142, [R1+0x5f8] ;  /* 0x0005f800018e7983 */ /* 0x008ee80000300a00 */
[----:B------:R-:W4:Y:S04]  /*d910*/  LDL.LU.64 R140, [R1+0x5f0] ;  /* 0x0005f000018c7983 */ /* 0x000f280000300a00 */
[----:B------:R-:W5:Y:S04]  /*d920*/  LDL.LU.64 R138, [R1+0x5e8] ;  /* 0x0005e800018a7983 */ /* 0x000f680000300a00 */
[----:B------:R-:W3:Y:S04]  /*d930*/  LDL.LU.64 R136, [R1+0x5e0] ;  /* 0x0005e00001887983 */ /* 0x000ee80000300a00 */
[----:B------:R-:W5:Y:S04]  /*d940*/  LDL.LU.64 R134, [R1+0x5d8] ;  /* 0x0005d80001867983 */ /* 0x000f680000300a00 */
[----:B------:R-:W5:Y:S04]  /*d950*/  LDL.LU.64 R132, [R1+0x5d0] ;  /* 0x0005d00001847983 */ /* 0x000f680000300a00 */
[----:B------:R-:W5:Y:S04]  /*d960*/  LDL.LU.64 R130, [R1+0x5c8] ;  /* 0x0005c80001827983 */ /* 0x000f680000300a00 */
[----:B------:R-:W5:Y:S04]  /*d970*/  LDL.LU.64 R128, [R1+0x5c0] ;  /* 0x0005c00001807983 */ /* 0x000f680000300a00 */
[----:B------:R-:W5:Y:S04]  /*d980*/  LDL.LU.64 R126, [R1+0x5b8] ;  /* 0x0005b800017e7983 */ /* 0x000f680000300a00 */
[----:B------:R-:W5:Y:S04]  /*d990*/  LDL.LU.64 R124, [R1+0x5b0] ;  /* 0x0005b000017c7983 */ /* 0x000f680000300a00 */
[----:B------:R-:W5:Y:S04]  /*d9a0*/  LDL.LU.64 R122, [R1+0x5a8] ;  /* 0x0005a800017a7983 */ /* 0x000f680000300a00 */
[----:B------:R-:W5:Y:S04]  /*d9b0*/  LDL.LU R121, [R1+0x5a0] ;  /* 0x0005a00001797983 */ /* 0x000f680000300800 */
[----:B------:R-:W5:Y:S04]  /*d9c0*/  LDL.LU.64 R112, [R1+0x598] ;  /* 0x0005980001707983 */ /* 0x000f680000300a00 */
        /* <DEDUP_REMOVED lines=11> */
[----:B------:R-:W5:Y:S01]  /*da80*/  LDL.LU.64 R88, [R1+0x538] ;  /* 0x0005380001587983 */ /* 0x000f620000300a00 */
[-C--:B-1----:R-:W-:Y:S01]  /*da90*/  FMUL R154, R154, R9.reuse ;  /* 0x000000099a9a7220 */ /* 0x082fe20000400000 */
[-C--:B------:R-:W-:Y:S01]  /*daa0*/  FMUL R155, R155, R9.reuse ;  /* 0x000000099b9b7220 */ /* 0x080fe20000400000 */
        /* <DEDUP_REMOVED lines=28> */
[----:B------:R-:W-:Y:S01]  /*dc70*/  FMUL R214, R214, R9 ;  /* 0x00000009d6d67220 */ /* 0x000fe20000400000 */
[-C--:B--2---:R-:W-:Y:S01]  /*dc80*/  FMUL R152, R152, R11.reuse ;  /* 0x0000000b98987220 */ /* 0x084fe20000400000 */
        /* <DEDUP_REMOVED lines=31> */
[----:B------:R-:W-:Y:S01]  /*de80*/  FMUL R215, R215, R9 ;  /* 0x00000009d7d77220 */ /* 0x000fe20000400000 */
[----:B------:R-:W2:Y:S04]  /*de90*/  LDL.LU.64 R86, [R1+0x530] ;  /* 0x0005300001567983 */ /* 0x000ea80000300a00 */
[----:B------:R-:W2:Y:S01]  /*dea0*/  LDL.LU.64 R84, [R1+0x528] ;  /* 0x0005280001547983 */ /* 0x000ea20000300a00 */
[----:B------:R-:W-:-:S03]  /*deb0*/  WARPGROUP.ARRIVE ;  /* 0x00000000000079c5 */ /* 0x000fc60000000000 */
[----:B------:R-:W2:Y:S03]  /*dec0*/  LDL.LU.64 R82, [R1+0x520] ;  /* 0x0005200001527983 */ /* 0x000ea60000300a00 */
[----:B------:R-:W-:Y:S01]  /*ded0*/  QGMMA.64x128x32.F32.E4M3.E4M3 R152, R52, gdesc[UR12], R152, gsb0 ;  /* 0x01e0000c34987df3 */ /* 0x000fe20008000898 */
[----:B------:R-:W2:Y:S01]  /*dee0*/  LDL.LU.64 R80, [R1+0x518] ;  /* 0x0005180001507983 */ /* 0x000ea20000300a00 */
[----:B------:R-:W-:Y:S01]  /*def0*/  FADD R15, R15, R16 ;  /* 0x000000100f0f7221 */ /* 0x000fe20000000000 */
[-C--:B0-----:R-:W-:Y:S01]  /*df00*/  PRMT R62, R63, R66.reuse, R12 ;  /* 0x000000423f3e7216 */ /* 0x081fe2000000000c */
[----:B------:R-:W-:Y:S01]  /*df10*/  FADD R25, R25, R28 ;  /* 0x0000001c19197221 */ /* 0x000fe20000000000 */
[----:B------:R-:W2:Y:S01]  /*df20*/  LDL.LU R20, [R1+0x10c] ;  /* 0x00010c0001147983 */ /* 0x000ea20000300800 */
[----:B------:R-:W-:Y:S01]  /*df30*/  FADD R15, R17, R15 ;  /* 0x0000000f110f7221 */ /* 0x000fe20000000000 */
[----:B------:R-:W-:Y:S01]  /*df40*/  PRMT R64, R65, R66, R10 ;  /* 0x0000004241407216 */ /* 0x000fe2000000000a */
[----:B------:R-:W0:Y:S01]  /*df50*/  LDC R16, c[0x0][0x280] ;  /* 0x0000a000ff107b82 */ /* 0x000e220000000800 */
[----:B------:R-:W2:Y:S01]  /*df60*/  LDL.LU R19, [R1+0x108] ;  /* 0x0001080001137983 */ /* 0x000ea20000300800 */
[----:B------:R-:W-:-:S03]  /*df70*/  FADD R15, R18, R15 ;  /* 0x0000000f120f7221 */ /* 0x000fc60000000000 */
[----:B------:R-:W2:Y:S04]  /*df80*/  LDL.LU R18, [R1+0x104] ;  /* 0x0001040001127983 */ /* 0x000ea80000300800 */
[----:B------:R-:W2:Y:S01]  /*df90*/  LDL.LU R17, [R1+0x100] ;  /* 0x0001000001117983 */ /* 0x000ea20000300800 */
[-C--:B------:R-:W-:Y:S02]  /*dfa0*/  PRMT R63, R63, R5.reuse, R12 ;  /* 0x000000053f3f7216 */ /* 0x080fe4000000000c */
[----:B------:R-:W-:Y:S02]  /*dfb0*/  PRMT R66, R67, R66, R4 ;  /* 0x0000004243427216 */ /* 0x000fe40000000004 */
[-C--:B------:R-:W-:Y:S02]  /*dfc0*/  PRMT R65, R65, R5.reuse, R10 ;  /* 0x0000000541417216 */ /* 0x080fe4000000000a */
[----:B------:R-:W-:Y:S01]  /*dfd0*/  PRMT R67, R67, R5, R4 ;  /* 0x0000000543437216 */ /* 0x000fe20000000004 */
[----:B------:R-:W-:Y:S01]  /*dfe0*/  FADD R5, R241, R240 ;  /* 0x000000f0f1057221 */ /* 0x000fe20000000000 */
[----:B------:R-:W-:Y:S01]  /*dff0*/  FADD R4, R239, R238 ;  /* 0x000000eeef047221 */ /* 0x000fe20000000000 */
[----:B------:R-:W-:-:S02]  /*e000*/  FADD R25, R29, R25 ;  /* 0x000000191d197221 */ /* 0x000fc40000000000 */
[----:B------:R-:W-:Y:S01]  /*e010*/  FADD R5, R243, R5 ;  /* 0x00000005f3057221 */ /* 0x000fe20000000000 */
[----:B------:R-:W-:Y:S02]  /*e020*/  WARPGROUP.DEPBAR.LE gsb0, 0x0 ;  /* 0x00008000000079c5 */ /* 0x000fe40000010000 */
[----:B------:R-:W-:-:S06]  /*e030*/  WARPGROUP.ARRIVE ;  /* 0x00000000000079c5 */ /* 0x000fcc0000000000 */
[----:B------:R-:W-:Y:S01]  /*e040*/  QGMMA.64x128x32.F32.E4M3.E4M3 R152, R56, gdesc[UR8], R152, gsb0 ;  /* 0x01e0000838987df3 */ /* 0x000fe20008000898 */
[----:B------:R-:W-:Y:S01]  /*e050*/  FADD R4, R242, R4 ;  /* 0x00000004f2047221 */ /* 0x000fe20000000000 */
[----:B------:R-:W-:Y:S01]  /*e060*/  FADD R5, R247, R5 ;  /* 0x00000005f7057221 */ /* 0x000fe20000000000 */
[----:B------:R-:W-:Y:S02]  /*e070*/  FADD R25, R32, R25 ;  /* 0x0000001920197221 */ /* 0x000fe40000000000 */
[----:B------:R-:W-:Y:S01]  /*e080*/  FADD R4, R245, R4 ;  /* 0x00000004f5047221 */ /* 0x000fe20000000000 */
[----:B------:R-:W-:Y:S01]  /*e090*/  FADD R5, R250, R5 ;  /* 0x00000005fa057221 */ /* 0x000fe20000000000 */
[----:B------:R-:W-:Y:S02]  /*e0a0*/  FADD R25, R33, R25 ;  /* 0x0000001921197221 */ /* 0x000fe40000000000 */
[----:B------:R-:W-:Y:S01]  /*e0b0*/  FADD R4, R248, R4 ;  /* 0x00000004f8047221 */ /* 0x000fe20000000000 */
[----:B------:R-:W-:Y:S01]  /*e0c0*/  FADD R15, R21, R15 ;  /* 0x0000000f150f7221 */ /* 0x000fe20000000000 */
[----:B------:R-:W-:-:S02]  /*e0d0*/  FADD R5, R251, R5 ;  /* 0x00000005fb057221 */ /* 0x000fc40000000000 */
        /* <DEDUP_REMOVED lines=8> */
[----:B----4-:R-:W-:-:S02]  /*e160*/  FADD R5, R140, R5 ;  /* 0x000000058c057221 */ /* 0x010fc40000000000 */
[----:B------:R-:W-:Y:S01]  /*e170*/  FADD R4, R141, R4 ;  /* 0x000000048d047221 */ /* 0x000fe20000000000 */
[----:B------:R-:W-:Y:S01]  /*e180*/  FADD R15, R31, R15 ;  /* 0x0000000f1f0f7221 */ /* 0x000fe20000000000 */
[----:B---3--:R-:W-:Y:S02]  /*e190*/  FADD R5, R136, R5 ;  /* 0x0000000588057221 */ /* 0x008fe40000000000 */
[----:B------:R-:W-:Y:S01]  /*e1a0*/  FADD R4, R137, R4 ;  /* 0x0000000489047221 */ /* 0x000fe20000000000 */
[----:B------:R-:W-:Y:S01]  /*e1b0*/  FADD R15, R34, R15 ;  /* 0x0000000f220f7221 */ /* 0x000fe20000000000 */
[----:B-----5:R-:W-:Y:S02]  /*e1c0*/  FADD R5, R132, R5 ;  /* 0x0000000584057221 */ /* 0x020fe40000000000 */
[----:B------:R-:W-:Y:S01]  /*e1d0*/  FADD R4, R133, R4 ;  /* 0x0000000485047221 */ /* 0x000fe20000000000 */
[----:B------:R-:W-:-:S04]  /*e1e0*/  FADD R25, R99, R25 ;  /* 0x0000001963197221 */ /* 0x000fc80000000000 */
[----:B------:R-:W-:-:S04]  /*e1f0*/  FADD R25, R100, R25 ;  /* 0x0000001964197221 */ /* 0x000fc80000000000 */
[----:B------:R-:W-:-:S04]  /*e200*/  FADD R25, R101, R25 ;  /* 0x0000001965197221 */ /* 0x000fc80000000000 */
[----:B------:R-:W-:-:S04]  /*e210*/  FADD R25, R102, R25 ;  /* 0x0000001966197221 */ /* 0x000fc80000000000 */
        /* <DEDUP_REMOVED lines=16> */
[----:B------:R-:W-:-:S02]  /*e320*/  WARPGROUP.DEPBAR.LE gsb0, 0x0 ;  /* 0x00008000000079c5 */ /* 0x000fc40000010000 */
[----:B------:R-:W-:-:S06]  /*e330*/  WARPGROUP.ARRIVE ;  /* 0x00000000000079c5 */ /* 0x000fcc0000000000 */
[----:B------:R-:W-:Y:S01]  /*e340*/  QGMMA.64x128x32.F32.E4M3.E4M3 R152, R60, gdesc[UR24], R152, gsb0 ;  /* 0x01e000183c987df3 */ /* 0x000fe20008000898 */
        /* <DEDUP_REMOVED lines=37> */
[----:B--2---:R-:W-:Y:S01]  /*e5a0*/  FADD R25, R82, R25 ;  /* 0x0000001952197221 */ /* 0x004fe20000000000 */
        /* <DEDUP_REMOVED lines=32> */
[----:B------:R-:W-:-:S02]  /*e7b0*/  FADD R15, R72, R15 ;  /* 0x0000000f480f7221 */ /* 0x000fc40000000000 */
[----:B------:R-:W1:Y:S04]  /*e7c0*/  SHFL.BFLY PT, R12, R5, 0x2, 0x1f ;  /* 0x0c401f00050c7f89 */ /* 0x000e6800000e0000 */
[----:B------:R-:W2:Y:S04]  /*e7d0*/  SHFL.BFLY PT, R10, R4, 0x2, 0x1f ;  /* 0x0c401f00040a7f89 */ /* 0x000ea800000e0000 */
[----:B------:R-:W3:Y:S04]  /*e7e0*/  SHFL.BFLY PT, R2, R25, 0x2, 0x1f ;  /* 0x0c401f0019027f89 */ /* 0x000ee800000e0000 */
[----:B------:R-:W4:Y:S01]  /*e7f0*/  SHFL.BFLY PT, R8, R15, 0x2, 0x1f ;  /* 0x0c401f000f087f89 */ /* 0x000f2200000e0000 */
[----:B------:R-:W-:-:S02]  /*e800*/  WARPGROUP.DEPBAR.LE gsb0, 0x0 ;  /* 0x00008000000079c5 */ /* 0x000fc40000010000 */
[----:B------:R-:W-:-:S06]  /*e810*/  WARPGROUP.ARRIVE ;  /* 0x00000000000079c5 */ /* 0x000fcc0000000000 */
[----:B------:R-:W-:Y:S01]  /*e820*/  QGMMA.64x128x32.F32.E4M3.E4M3 R152, R64, gdesc[UR20], R152, gsb0 ;  /* 0x01e0001440987df3 */ /* 0x000fe20008000898 */
[----:B-1----:R-:W-:Y:S01]  /*e830*/  FADD R12, R5, R12 ;  /* 0x0000000c050c7221 */ /* 0x002fe20000000000 */
[----:B--2---:R-:W-:Y:S01]  /*e840*/  FADD R10, R4, R10 ;  /* 0x0000000a040a7221 */ /* 0x004fe20000000000 */
[----:B---3--:R-:W-:Y:S01]  /*e850*/  FADD R2, R25, R2 ;  /* 0x0000000219027221 */ /* 0x008fe20000000000 */
[----:B----4-:R-:W-:Y:S02]  /*e860*/  FADD R8, R15, R8 ;  /* 0x000000080f087221 */ /* 0x010fe40000000000 */
[----:B------:R-:W1:Y:S04]  /*e870*/  SHFL.BFLY PT, R4, R12, 0x1, 0x1f ;  /* 0x0c201f000c047f89 */ /* 0x000e6800000e0000 */
[----:B------:R-:W2:Y:S04]  /*e880*/  SHFL.BFLY PT, R5, R10, 0x1, 0x1f ;  /* 0x0c201f000a057f89 */ /* 0x000ea800000e0000 */
[----:B------:R-:W3:Y:S04]  /*e890*/  SHFL.BFLY PT, R13, R2, 0x1, 0x1f ;  /* 0x0c201f00020d7f89 */ /* 0x000ee800000e0000 */
[----:B------:R-:W4:Y:S01]  /*e8a0*/  SHFL.BFLY PT, R15, R8, 0x1, 0x1f ;  /* 0x0c201f00080f7f89 */ /* 0x000f2200000e0000 */
[----:B------:R-:W-:Y:S01]  /*e8b0*/  UIADD3 UR6, UR6, 0x80, URZ ;  /* 0x0000008006067890 */ /* 0x000fe2000fffe03f */
[----:B-1----:R-:W-:Y:S01]  /*e8c0*/  FADD R4, R12, R4 ;  /* 0x000000040c047221 */ /* 0x002fe20000000000 */
[----:B--2---:R-:W-:-:S03]  /*e8d0*/  FADD R5, R10, R5 ;  /* 0x000000050a057221 */ /* 0x004fc60000000000 */
[----:B------:R-:W-:Y:S01]  /*e8e0*/  FFMA R20, R7, R20, R4 ;  /* 0x0000001407147223 */ /* 0x000fe20000000004 */
[----:B---3--:R-:W-:Y:S01]  /*e8f0*/  FADD R13, R2, R13 ;  /* 0x0000000d020d7221 */ /* 0x008fe20000000000 */
[----:B------:R-:W-:Y:S01]  /*e900*/  FFMA R19, R3, R19, R5 ;  /* 0x0000001303137223 */ /* 0x000fe20000000005 */
[----:B----4-:R-:W-:Y:S02]  /*e910*/  FADD R15, R8, R15 ;  /* 0x0000000f080f7221 */ /* 0x010fe40000000000 */
[----:B------:R-:W-:Y:S01]  /*e920*/  FFMA R18, R11, R18, R13 ;  /* 0x000000120b127223 */ /* 0x000fe2000000000d */
[----:B------:R-:W-:Y:S01]  /*e930*/  STL [R1+0x10c], R20 ;  /* 0x00010c1401007387 */ /* 0x000fe20000100800 */
[----:B------:R-:W-:-:S03]  /*e940*/  FFMA R17, R9, R17, R15 ;  /* 0x0000001109117223 */ /* 0x000fc6000000000f */
[----:B------:R1:W-:Y:S04]  /*e950*/  STL [R1+0x108], R19 ;  /* 0x0001081301007387 */ /* 0x0003e80000100800 */
[----:B------:R2:W-:Y:S04]  /*e960*/  STL [R1+0x104], R18 ;  /* 0x0001041201007387 */ /* 0x0005e80000100800 */
[----:B------:R2:W-:Y:S01]  /*e970*/  STL [R1+0x100], R17 ;  /* 0x0001001101007387 */ /* 0x0005e20000100800 */
[----:B0-----:R-:W-:Y:S01]  /*e980*/  ISETP.LE.AND P1, PT, R16, UR6, PT ;  /* 0x0000000610007c0c */ /* 0x001fe2000bf23270 */
[----:B------:R-:W-:-:S02]  /*e990*/  ULEA UR5, UR33, UR5, 0x7 ;  /* 0x0000000521057291 */ /* 0x000fc4000f8e383f */
[----:B------:R-:W-:Y:S01]  /*e9a0*/  ULEA UR4, UR35, UR4, 0x7 ;  /* 0x0000000423047291 */ /* 0x000fe2000f8e383f */
[----:B------:R-:W-:Y:S02]  /*e9b0*/  IMAD.MOV.U32 R2, RZ, RZ, R14 ;  /* 0x000000ffff027224 */ /* 0x000fe400078e000e */
[--C-:B------:R-:W-:Y:S02]  /*e9c0*/  IMAD.MOV.U32 R3, RZ, RZ, R79.reuse ;  /* 0x000000ffff037224 */ /* 0x100fe400078e004f */
[----:B------:R-:W-:Y:S02]  /*e9d0*/  IMAD.MOV.U32 R4, RZ, RZ, R6 ;  /* 0x000000ffff047224 */ /* 0x000fe400078e0006 */
[----:B-1----:R-:W-:Y:S02]  /*e9e0*/  IMAD.MOV.U32 R19, RZ, RZ, R14 ;  /* 0x000000ffff137224 */ /* 0x002fe400078e000e */
[----:B------:R-:W-:Y:S02]  /*e9f0*/  IMAD.MOV.U32 R20, RZ, RZ, R79 ;  /* 0x000000ffff147224 */ /* 0x000fe400078e004f */
[----:B------:R-:W-:-:S02]  /*ea00*/  IMAD.MOV.U32 R22, RZ, RZ, R0 ;  /* 0x000000ffff167224 */ /* 0x000fc400078e0000 */
[----:B------:R-:W-:Y:S01]  /*ea10*/  IMAD.MOV.U32 R23, RZ, RZ, R6 ;  /* 0x000000ffff177224 */ /* 0x000fe200078e0006 */
[----:B------:R-:W-:Y:S02]  /*ea20*/  WARPGROUP.DEPBAR.LE gsb0, 0x0 ;  /* 0x00008000000079c5 */ /* 0x000fe40000010000 */
[----:B--2---:R-:W-:Y:S05]  /*ea30*/  @!P1 BRA `(.L_x_1) ;  /* 0xffffff74007c9947 */ /* 0x004fea000383ffff */
.L_x_0:
[----:B------:R-:W2:Y:S01]  /*ea40*/  LDL.LU R12, [R1+0x10c] ;  /* 0x00010c00010c7983 */ /* 0x000ea20000300800 */
[----:B------:R-:W-:Y:S01]  /*ea50*/  ULDC.64 UR4, c[0x0][0x270] ;  /* 0x00009c0000047ab9 */ /* 0x000fe20000000a00 */
[----:B------:R-:W0:Y:S02]  /*ea60*/  LDC R231, c[0x0][0x278] ;  /* 0x00009e00ffe77b82 */ /* 0x000e240000000800 */
[----:B------:R-:W3:Y:S04]  /*ea70*/  LDL.LU R46, [R1+0x100] ;  /* 0x00010000012e7983 */ /* 0x000ee80000300800 */
[----:B------:R-:W4:Y:S04]  /*ea80*/  LDL.LU R42, [R1+0x28] ;  /* 0x00002800012a7983 */ /* 0x000f280000300800 */
[----:B------:R-:W5:Y:S04]  /*ea90*/  LDL.LU R41, [R1+0x1c] ;  /* 0x00001c0001297983 */ /* 0x000f680000300800 */
[----:B------:R-:W4:Y:S04]  /*eaa0*/  LDL.LU R40, [R1+0xf4] ;  /* 0x0000f40001287983 */ /* 0x000f280000300800 */
[----:B------:R-:W5:Y:S04]  /*eab0*/  LDL.LU R17, [R1+0xfc] ;  /* 0x0000fc0001117983 */ /* 0x000f680000300800 */
[----:B------:R-:W4:Y:S04]  /*eac0*/  LDL.LU R16, [R1+0xf8] ;  /* 0x0000f80001107983 */ /* 0x000f280000300800 */
[----:B------:R-:W5:Y:S04]  /*ead0*/  LDL.LU R15, [R1+0xec] ;  /* 0x0000ec00010f7983 */ /* 0x000f680000300800 */
[----:B------:R-:W4:Y:S04]  /*eae0*/  LDL.LU R14, [R1+0xe8] ;  /* 0x0000e800010e7983 */ /* 0x000f280000300800 */
[----:B------:R-:W2:Y:S04]  /*eaf0*/  LDL.LU R45, [R1+0xdc] ;  /* 0x0000dc00012d7983 */ /* 0x000ea80000300800 */
[----:B------:R-:W5:Y:S04]  /*eb00*/  LDL.LU R44, [R1+0xd8] ;  /* 0x0000d800012c7983 */ /* 0x000f680000300800 */
[----:B------:R-:W4:Y:S04]  /*eb10*/  LDL.LU R43, [R1+0xcc] ;  /* 0x0000cc00012b7983 */ /* 0x000f280000300800 */
        /* <DEDUP_REMOVED lines=20> */
[----:B------:R-:W4:Y:S01]  /*ec60*/  LDL.LU R49, [R1+0x108] ;  /* 0x0001080001317983 */ /* 0x000f220000300800 */
[----:B------:R-:W1:Y:S02]  /*ec70*/  S2R R236, SR_TID.X ;  /* 0x0000000000ec7919 */ /* 0x000e640000002100 */
[C---:B-1----:R-:W-:Y:S01]  /*ec80*/  IMAD.SHL.U32 R5, R236.reuse, 0x10, RZ ;  /* 0x00000010ec057824 */ /* 0x042fe200078e00ff */
[C---:B------:R-:W-:Y:S01]  /*ec90*/  LOP3.LUT R10, R236.reuse, 0x7, RZ, 0xc0, !PT ;  /* 0x00000007ec0a7812 */ /* 0x040fe200078ec0ff */
[C---:B------:R-:W-:Y:S01]  /*eca0*/  IMAD.SHL.U32 R6, R236.reuse, 0x80, RZ ;  /* 0x00000080ec067824 */ /* 0x040fe200078e00ff */
[----:B------:R-:W-:Y:S01]  /*ecb0*/  SHF.R.U32.HI R9, RZ, 0x1, R236 ;  /* 0x00000001ff097819 */ /* 0x000fe200000116ec */
[----:B------:R-:W-:Y:S01]  /*ecc0*/  IMAD.SHL.U32 R7, R236, 0x4, RZ ;  /* 0x00000004ec077824 */ /* 0x000fe200078e00ff */
[----:B------:R-:W-:-:S02]  /*ecd0*/  LOP3.LUT R5, R5, 0xf0, RZ, 0xc0, !PT ;  /* 0x000000f005057812 */ /* 0x000fc400078ec0ff */
[----:B------:R-:W-:Y:S02]  /*ece0*/  LOP3.LUT R6, R6, 0x800, RZ, 0xc0, !PT ;  /* 0x0000080006067812 */ /* 0x000fe400078ec0ff */
[----:B------:R-:W-:Y:S01]  /*ecf0*/  LOP3.LUT R8, R7, 0x3c0, RZ, 0xc0, !PT ;  /* 0x000003c007087812 */ /* 0x000fe200078ec0ff */
[----:B------:R-:W-:Y:S01]  /*ed00*/  IMAD.SHL.U32 R7, R236, 0x8, RZ ;  /* 0x00000008ec077824 */ /* 0x000fe200078e00ff */
[----:B------:R-:W-:Y:S02]  /*ed10*/  IADD3 R11, R6, UR17, R5 ;  /* 0x00000011060b7c10 */ /* 0x000fe4000fffe005 */
[----:B------:R-:W-:Y:S02]  /*ed20*/  LOP3.LUT R9, R9, 0x4, RZ, 0xc0, !PT ;  /* 0x0000000409097812 */ /* 0x000fe400078ec0ff */
[----:B------:R-:W-:-:S04]  /*ed30*/  LEA R10, R10, UR17, 0x3 ;  /* 0x000000110a0a7c11 */ /* 0x000fc8000f8e18ff */
[----:B------:R-:W-:Y:S01]  /*ed40*/  IADD3 R5, R9, R10, R8 ;  /* 0x0000000a09057210 */ /* 0x000fe20007ffe008 */
[----:B------:R-:W-:Y:S01]  /*ed50*/  FMUL R8, R215, 0.25 ;  /* 0x3e800000d7087820 */ /* 0x000fe20000400000 */
[----:B------:R-:W-:Y:S01]  /*ed60*/  FMUL R9, R210, 0.25 ;  /* 0x3e800000d2097820 */ /* 0x000fe20000400000 */
[----:B------:R-:W-:Y:S01]  /*ed70*/  FMUL R10, R211, 0.25 ;  /* 0x3e800000d30a7820 */ /* 0x000fe20000400000 */
[----:B------:R-:W-:Y:S01]  /*ed80*/  BAR.SYNC.DEFER_BLOCKING 0x0 ;  /* 0x0000000000007b1d */ /* 0x000fe20000010000 */
[----:B---3--:R-:W-:-:S05]  /*ed90*/  IMAD.MOV.U32 R6, RZ, RZ, R46 ;  /* 0x000000ffff067224 */ /* 0x008fca00078e002e */
[----:B------:R-:W-:-:S04]  /*eda0*/  FSETP.GT.AND P3, PT, |R6|, 8.50705917302346158658e+37, PT ;  /* 0x7e8000000600780b */ /* 0x000fc80003f64200 */
[----:B------:R-:W-:Y:S01]  /*edb0*/  FSEL R215, R8, R215, P3 ;  /* 0x000000d708d77208 */ /* 0x000fe20001800000 */
[----:B------:R-:W-:Y:S01]  /*edc0*/  FMUL R8, R207, 0.25 ;  /* 0x3e800000cf087820 */ /* 0x000fe20000400000 */
[----:B------:R-:W-:Y:S01]  /*edd0*/  FSEL R210, R9, R210, P3 ;  /* 0x000000d209d27208 */ /* 0x000fe20001800000 */
[----:B--2---:R-:W-:Y:S02]  /*ede0*/  IMAD.MOV.U32 R47, RZ, RZ, R45 ;  /* 0x000000ffff2f7224 */ /* 0x004fe400078e002d */
[----:B-----5:R-:W-:Y:S02]  /*edf0*/  IMAD.MOV.U32 R46, RZ, RZ, R44 ;  /* 0x000000ffff2e7224 */ /* 0x020fe400078e002c */
[----:B----4-:R-:W-:Y:S01]  /*ee00*/  IMAD.MOV.U32 R45, RZ, RZ, R43 ;  /* 0x000000ffff2d7224 */ /* 0x010fe200078e002b */
[----:B------:R-:W-:Y:S01]  /*ee10*/  FSEL R207, R8, R207, P3 ;  /* 0x000000cf08cf7208 */ /* 0x000fe20001800000 */
[----:B------:R-:W-:Y:S01]  /*ee20*/  FMUL R8, R195, 0.25 ;  /* 0x3e800000c3087820 */ /* 0x000fe20000400000 */
[----:B------:R-:W-:Y:S01]  /*ee30*/  FSEL R211, R10, R211, P3 ;  /* 0x000000d30ad37208 */ /* 0x000fe20001800000 */
[----:B------:R-:W-:Y:S01]  /*ee40*/  FMUL R9, R202, 0.25 ;  /* 0x3e800000ca097820 */ /* 0x000fe20000400000 */
[----:B------:R-:W-:-:S02]  /*ee50*/  FMUL R10, R203, 0.25 ;  /* 0x3e800000cb0a7820 */ /* 0x000fc40000400000 */
[----:B------:R-:W-:Y:S01]  /*ee60*/  FSEL R195, R8, R195, P3 ;  /* 0x000000c308c37208 */ /* 0x000fe20001800000 */
[----:B------:R-:W-:Y:S01]  /*ee70*/  FMUL R8, R187, 0.25 ;  /* 0x3e800000bb087820 */ /* 0x000fe20000400000 */
        /* <DEDUP_REMOVED lines=22> */
[----:B------:R-:W-:-:S02]  /*efe0*/  IMAD.MOV.U32 R44, RZ, RZ, R39 ;  /* 0x000000ffff2c7224 */ /* 0x000fc400078e0027 */
[----:B------:R-:W-:Y:S01]  /*eff0*/  IMAD.MOV.U32 R43, RZ, RZ, R32 ;  /* 0x000000ffff2b7224 */ /* 0x000fe200078e0020 */
[----:B------:R-:W-:Y:S01]  /*f000*/  LOP3.LUT R32, R7, 0x700, RZ, 0xc0, !PT ;  /* 0x0000070007207812 */ /* 0x000fe200078ec0ff */
[----:B------:R-:W-:Y:S01]  /*f010*/  FMUL R7, R214, 0.25 ;  /* 0x3e800000d6077820 */ /* 0x000fe20000400000 */
[----:B------:R-:W-:Y:S01]  /*f020*/  FSEL R162, R9, R162, P3 ;  /* 0x000000a209a27208 */ /* 0x000fe20001800000 */
[----:B------:R-:W-:-:S03]  /*f030*/  IMAD.MOV.U32 R39, RZ, RZ, R12 ;  /* 0x000000ffff277224 */ /* 0x000fc600078e000c */
[----:B------:R-:W-:Y:S01]  /*f040*/  FSEL R214, R7, R214, P3 ;  /* 0x000000d607d67208 */ /* 0x000fe20001800000 */
[----:B------:R-:W-:-:S05]  /*f050*/  FMUL R7, R206, 0.25 ;  /* 0x3e800000ce077820 */ /* 0x000fca0000400000 */
        /* <DEDUP_REMOVED lines=9> */
[----:B------:R-:W-:-:S05]  /*f0f0*/  IMAD.MOV.U32 R7, RZ, RZ, R48 ;  /* 0x000000ffff077224 */ /* 0x000fca00078e0030 */
[----:B------:R-:W-:Y:S01]  /*f100*/  FSETP.GT.AND P2, PT, |R7|, 8.50705917302346158658e+37, PT ;  /* 0x7e8000000700780b */ /* 0x000fe20003f44200 */
[----:B------:R-:W-:-:S03]  /*f110*/  FMUL R9, R158, 0.25 ;  /* 0x3e8000009e097820 */ /* 0x000fc60000400000 */
[----:B------:R-:W-:Y:S01]  /*f120*/  FSEL R213, R8, R213, P2 ;  /* 0x000000d508d57208 */ /* 0x000fe20001000000 */
[----:B------:R-:W-:Y:S01]  /*f130*/  FMUL R8, R209, 0.25 ;  /* 0x3e800000d1087820 */ /* 0x000fe20000400000 */
[----:B------:R-:W-:Y:S01]  /*f140*/  FSEL R163, R10, R163, P3 ;  /* 0x000000a30aa37208 */ /* 0x000fe20001800000 */
[----:B------:R-:W-:Y:S01]  /*f150*/  FMUL R10, R155, 0.25 ;  /* 0x3e8000009b0a7820 */ /* 0x000fe20000400000 */
[----:B------:R-:W-:Y:S02]  /*f160*/  FSEL R158, R9, R158, P3 ;  /* 0x0000009e099e7208 */ /* 0x000fe40001800000 */
[----:B------:R-:W-:Y:S01]  /*f170*/  FSEL R209, R8, R209, P2 ;  /* 0x000000d108d17208 */ /* 0x000fe20001000000 */
[----:B------:R-:W-:Y:S01]  /*f180*/  FMUL R8, R201, 0.25 ;  /* 0x3e800000c9087820 */ /* 0x000fe20000400000 */
[----:B------:R-:W-:Y:S01]  /*f190*/  FSEL R155, R10, R155, P3 ;  /* 0x0000009b0a9b7208 */ /* 0x000fe20001800000 */
[----:B------:R-:W-:Y:S01]  /*f1a0*/  FMUL R9, R212, 0.25 ;  /* 0x3e800000d4097820 */ /* 0x000fe20000400000 */
[----:B------:R-:W-:Y:S01]  /*f1b0*/  FMUL R10, R205, 0.25 ;  /* 0x3e800000cd0a7820 */ /* 0x000fe20000400000 */
        /* <DEDUP_REMOVED lines=9> */
[----:B------:R-:W-:Y:S01]  /*f250*/  IMAD.MOV.U32 R48, RZ, RZ, R47 ;  /* 0x000000ffff307224 */ /* 0x000fe200078e002f */
[----:B------:R-:W-:Y:S01]  /*f260*/  FSEL R189, R8, R189, P2 ;  /* 0x000000bd08bd7208 */ /* 0x000fe20001000000 */
[----:B------:R-:W-:-:S02]  /*f270*/  IMAD.MOV.U32 R47, RZ, RZ, R46 ;  /* 0x000000ffff2f7224 */ /* 0x000fc400078e002e */
[----:B------:R-:W-:Y:S01]  /*f280*/  FMUL R8, R181, 0.25 ;  /* 0x3e800000b5087820 */ /* 0x000fe20000400000 */
[----:B------:R-:W-:Y:S01]  /*f290*/  IMAD.MOV.U32 R46, RZ, RZ, R45 ;  /* 0x000000ffff2e7224 */ /* 0x000fe200078e002d */
[----:B------:R-:W-:Y:S01]  /*f2a0*/  FSEL R200, R9, R200, P2 ;  /* 0x000000c809c87208 */ /* 0x000fe20001000000 */
[----:B------:R-:W-:Y:S01]  /*f2b0*/  IMAD.MOV.U32 R45, RZ, RZ, R44 ;  /* 0x000000ffff2d7224 */ /* 0x000fe200078e002c */
[----:B------:R-:W-:Y:S01]  /*f2c0*/  FSEL R197, R10, R197, P2 ;  /* 0x000000c50ac57208 */ /* 0x000fe20001000000 */
[----:B------:R-:W-:Y:S01]  /*f2d0*/  FMUL R9, R192, 0.25 ;  /* 0x3e800000c0097820 */ /* 0x000fe20000400000 */
[----:B------:R-:W-:Y:S02]  /*f2e0*/  IMAD.IADD R32, R32, 0x1, R11 ;  /* 0x0000000120207824 */ /* 0x000fe400078e020b */
[----:B------:R-:W-:Y:S01]  /*f2f0*/  FMUL R10, R185, 0.25 ;  /* 0x3e800000b90a7820 */ /* 0x000fe20000400000 */
[----:B------:R-:W-:Y:S02]  /*f300*/  IMAD.MOV.U32 R44, RZ, RZ, R13 ;  /* 0x000000ffff2c7224 */ /* 0x000fe400078e000d */
[----:B------:R-:W-:Y:S01]  /*f310*/  FMUL R11, R190, 0.25 ;  /* 0x3e800000be0b7820 */ /* 0x000fe20000400000 */
[----:B------:R-:W-:Y:S01]  /*f320*/  FSEL R179, R12, R179, P3 ;  /* 0x000000b30cb37208 */ /* 0x000fe20001800000 */
        /* <DEDUP_REMOVED lines=27> */
[----:B------:R-:W-:Y:S01]  /*f4e0*/  IMAD.MOV.U32 R8, RZ, RZ, R49 ;  /* 0x000000ffff087224 */ /* 0x000fe200078e0031 */
        /* <DEDUP_REMOVED lines=10> */
[----:B------:R-:W-:-:S02]  /*f590*/  FSETP.GT.AND P0, PT, |R8|, 8.50705917302346158658e+37, PT ;  /* 0x7e8000000800780b */ /* 0x000fc40003f04200 */
        /* <DEDUP_REMOVED lines=9> */
[----:B------:R-:W-:Y:S02]  /*f630*/  IMAD.MOV.U32 R48, RZ, RZ, R47 ;  /* 0x000000ffff307224 */ /* 0x000fe400078e002f */
[----:B------:R-:W-:Y:S01]  /*f640*/  FMUL R15, R18, 0.25 ;  /* 0x3e800000120f7820 */ /* 0x000fe20000400000 */
[----:B------:R-:W-:-:S02]  /*f650*/  IMAD.MOV.U32 R47, RZ, RZ, R46 ;  /* 0x000000ffff2f7224 */ /* 0x000fc400078e002e */
[----:B------:R-:W-:Y:S01]  /*f660*/  FMUL R12, R14, 0.25 ;  /* 0x3e8000000e0c7820 */ /* 0x000fe20000400000 */
[----:B------:R-:W-:Y:S01]  /*f670*/  IMAD.MOV.U32 R46, RZ, RZ, R45 ;  /* 0x000000ffff2e7224 */ /* 0x000fe200078e002d */
[----:B------:R-:W-:Y:S01]  /*f680*/  FSEL R152, R9, R152, P2 ;  /* 0x0000009809987208 */ /* 0x000fe20001000000 */
[----:B------:R-:W2:Y:S01]  /*f690*/  LDL.LU R45, [R1+0x3c] ;  /* 0x00003c00012d7983 */ /* 0x000ea20000300800 */
        /* <DEDUP_REMOVED lines=8> */
[----:B------:R-:W-:-:S02]  /*f720*/  FSEL R17, R17, R47, P0 ;  /* 0x0000002f11117208 */ /* 0x000fc40000000000 */
[----:B------:R-:W-:Y:S01]  /*f730*/  FSEL R188, R11, R188, P2 ;  /* 0x000000bc0bbc7208 */ /* 0x000fe20001000000 */
[----:B------:R-:W3:Y:S01]  /*f740*/  LDL.LU R47, [R1+0xc] ;  /* 0x00000c00012f7983 */ /* 0x000ee20000300800 */
[----:B------:R-:W-:Y:S01]  /*f750*/  FSEL R18, R18, R46, P0 ;  /* 0x0000002e12127208 */ /* 0x000fe20000000000 */
[----:B------:R-:W-:Y:S01]  /*f760*/  FMUL R11, R176, 0.25 ;  /* 0x3e800000b00b7820 */ /* 0x000fe20000400000 */
[----:B------:R-:W-:Y:S01]  /*f770*/  FSEL R14, R14, R48, P0 ;  /* 0x000000300e0e7208 */ /* 0x000fe20000000000 */
[----:B------:R-:W4:Y:S04]  /*f780*/  LDL.LU R46, [R1+0x8] ;  /* 0x00000800012e7983 */ /* 0x000f280000300800 */
[----:B------:R-:W5:Y:S01]  /*f790*/  LDL.LU R48, [R1+0x18] ;  /* 0x0000180001307983 */ /* 0x000f620000300800 */
[----:B------:R-:W-:-:S03]  /*f7a0*/  FSEL R176, R11, R176, P2 ;  /* 0x000000b00bb07208 */ /* 0x000fc60001000000 */
[----:B------:R-:W4:Y:S01]  /*f7b0*/  LDL.LU R57, [R1+0xf0] ;  /* 0x0000f00001397983 */ /* 0x000f220000300800 */
[----:B------:R-:W-:-:S03]  /*f7c0*/  FMUL R11, R168, 0.25 ;  /* 0x3e800000a80b7820 */ /* 0x000fc60000400000 */
[----:B------:R-:W4:Y:S01]  /*f7d0*/  LDL.LU R56, [R1+0xe4] ;  /* 0x0000e40001387983 */ /* 0x000f220000300800 */
[----:B------:R-:W-:-:S03]  /*f7e0*/  FMUL R19, R25, 0.25 ;  /* 0x3e80000019137820 */ /* 0x000fc60000400000 */
[----:B------:R-:W4:Y:S04]  /*f7f0*/  LDL.LU R55, [R1+0xe0] ;  /* 0x0000e00001377983 */ /* 0x000f280000300800 */
[----:B------:R-:W4:Y:S04]  /*f800*/  LDL.LU R54, [R1+0xd4] ;  /* 0x0000d40001367983 */ /* 0x000f280000300800 */
[----:B------:R-:W4:Y:S04]  /*f810*/  LDL.LU R53, [R1+0xd0] ;  /* 0x0000d00001357983 */ /* 0x000f280000300800 */
[----:B------:R-:W4:Y:S01]  /*f820*/  LDL.LU R64, [R1+0xc4] ;  /* 0x0000c40001407983 */ /* 0x000f220000300800 */
[----:B------:R-:W-:-:S03]  /*f830*/  FSEL R168, R11, R168, P2 ;  /* 0x000000a80ba87208 */ /* 0x000fc60001000000 */
[----:B------:R-:W4:Y:S01]  /*f840*/  LDL.LU R62, [R1+0xc0] ;  /* 0x0000c000013e7983 */ /* 0x000f220000300800 */
[----:B------:R-:W-:-:S03]  /*f850*/  FMUL R11, R156, 0.25 ;  /* 0x3e8000009c0b7820 */ /* 0x000fc60000400000 */
[----:B------:R-:W4:Y:S01]  /*f860*/  LDL.LU R60, [R1+0xb4] ;  /* 0x0000b400013c7983 */ /* 0x000f220000300800 */
[----:B------:R-:W-:-:S03]  /*f870*/  FSEL R19, R19, R25, P0 ;  /* 0x0000001913137208 */ /* 0x000fc60000000000 */
[----:B------:R-:W4:Y:S01]  /*f880*/  LDL.LU R59, [R1+0xb0] ;  /* 0x0000b000013b7983 */ /* 0x000f220000300800 */
[----:B------:R-:W-:-:S03]  /*f890*/  FMUL R25, R34, 0.25 ;  /* 0x3e80000022197820 */ /* 0x000fc60000400000 */
        /* <DEDUP_REMOVED lines=25> */
[----:B------:R-:W-:-:S03]  /*fa30*/  FSEL R35, R35, R44, P0 ;  /* 0x0000002c23237208 */ /* 0x000fc60000000000 */
[----:B------:R-:W4:Y:S04]  /*fa40*/  LDL.LU R61, [R1+0x24] ;  /* 0x00002400013d7983 */ /* 0x000f280000300800 */
[----:B------:R-:W4:Y:S04]  /*fa50*/  LDL.LU R51, [R1+0x20] ;  /* 0x0000200001337983 */ /* 0x000f280000300800 */
[----:B------:R-:W4:Y:S04]  /*fa60*/  LDL.LU R50, [R1+0x14] ;  /* 0x0000140001327983 */ /* 0x000f280000300800 */
[----:B------:R-:W4:Y:S04]  /*fa70*/  LDL.LU R49, [R1+0x10] ;  /* 0x0000100001317983 */ /* 0x000f280000300800 */
[----:B------:R-:W4:Y:S04]  /*fa80*/  LDL.LU R44, [R1+0x4] ;  /* 0x00000400012c7983 */ /* 0x000f280000300800 */
[----:B------:R-:W4:Y:S01]  /*fa90*/  LDL.LU R87, [R1] ;  /* 0x0000000001577983 */ /* 0x000f220000300800 */
[----:B------:R-:W-:Y:S01]  /*faa0*/  FMUL R22, R24, 0.25 ;  /* 0x3e80000018167820 */ /* 0x000fe20000400000 */
[----:B------:R-:W-:-:S04]  /*fab0*/  FMUL R16, R21, 0.25 ;  /* 0x3e80000015107820 */ /* 0x000fc80000400000 */
[----:B------:R-:W-:Y:S01]  /*fac0*/  FSEL R22, R22, R24, P0 ;  /* 0x0000001816167208 */ /* 0x000fe20000000000 */
[----:B------:R-:W-:Y:S01]  /*fad0*/  FMUL R24, R33, 0.25 ;  /* 0x3e80000021187820 */ /* 0x000fe20000400000 */
[----:B------:R-:W-:Y:S01]  /*fae0*/  FSEL R16, R16, R21, P0 ;  /* 0x0000001510107208 */ /* 0x000fe20000000000 */
[----:B------:R-:W-:Y:S01]  /*faf0*/  FMUL R21, R29, 0.25 ;  /* 0x3e8000001d157820 */ /* 0x000fe20000400000 */
[----:B------:R-:W-:Y:S02]  /*fb00*/  FMUL R23, R30, 0.25 ;  /* 0x3e8000001e177820 */ /* 0x000fe40000400000 */
[----:B------:R-:W-:Y:S01]  /*fb10*/  FSEL R24, R24, R33, P0 ;  /* 0x0000002118187208 */ /* 0x000fe20000000000 */
[----:B------:R-:W-:Y:S01]  /*fb20*/  FMUL R33, R31, 0.25 ;  /* 0x3e8000001f217820 */ /* 0x000fe20000400000 */
[----:B------:R-:W-:Y:S01]  /*fb30*/  FMUL R20, R26, 0.25 ;  /* 0x3e8000001a147820 */ /* 0x000fe20000400000 */
[----:B------:R-:W-:Y:S01]  /*fb40*/  FSEL R21, R21, R29, P0 ;  /* 0x0000001d15157208 */ /* 0x000fe20000000000 */
[----:B------:R-:W-:Y:S01]  /*fb50*/  FMUL R29, R27, 0.25 ;  /* 0x3e8000001b1d7820 */ /* 0x000fe20000400000 */
[----:B------:R-:W-:Y:S01]  /*fb60*/  FSEL R23, R23, R30, P0 ;  /* 0x0000001e17177208 */ /* 0x000fe20000000000 */
[----:B------:R-:W-:Y:S01]  /*fb70*/  FMUL R30, R36, 0.25 ;  /* 0x3e800000241e7820 */ /* 0x000fe20000400000 */
[----:B------:R-:W-:-:S02]  /*fb80*/  FSEL R33, R33, R31, P0 ;  /* 0x0000001f21217208 */ /* 0x000fc40000000000 */
[----:B------:R-:W-:Y:S01]  /*fb90*/  FSEL R20, R20, R26, P0 ;  /* 0x0000001a14147208 */ /* 0x000fe20000000000 */
[----:B------:R-:W-:Y:S01]  /*fba0*/  FMUL R26, R28, 0.25 ;  /* 0x3e8000001c1a7820 */ /* 0x000fe20000400000 */
[----:B------:R-:W-:Y:S01]  /*fbb0*/  FSEL R29, R29, R27, P0 ;  /* 0x0000001b1d1d7208 */ /* 0x000fe20000000000 */
[----:B------:R-:W-:Y:S01]  /*fbc0*/  FMUL R27, R37, 0.25 ;  /* 0x3e800000251b7820 */ /* 0x000fe20000400000 */
[----:B------:R-:W-:Y:S01]  /*fbd0*/  FSEL R30, R30, R36, P0 ;  /* 0x000000241e1e7208 */ /* 0x000fe20000000000 */
[----:B------:R-:W-:Y:S01]  /*fbe0*/  FMUL R36, R41, 0.25 ;  /* 0x3e80000029247820 */ /* 0x000fe20000400000 */
[----:B------:R-:W-:Y:S02]  /*fbf0*/  FSETP.GT.AND P1, PT, |R39|, 8.50705917302346158658e+37, PT ;  /* 0x7e8000002700780b */ /* 0x000fe40003f24200 */
[----:B------:R-:W-:Y:S01]  /*fc00*/  FSEL R26, R26, R28, P0 ;  /* 0x0000001c1a1a7208 */ /* 0x000fe20000000000 */
[----:B------:R-:W-:Y:S01]  /*fc10*/  FMUL R28, R38, 0.25 ;  /* 0x3e800000261c7820 */ /* 0x000fe20000400000 */
[----:B------:R-:W-:Y:S01]  /*fc20*/  FSEL R27, R27, R37, P0 ;  /* 0x000000251b1b7208 */ /* 0x000fe20000000000 */
[----:B------:R-:W-:Y:S01]  /*fc30*/  FMUL R37, R42, 0.25 ;  /* 0x3e8000002a257820 */ /* 0x000fe20000400000 */
[----:B------:R-:W-:-:S02]  /*fc40*/  FSEL R36, R36, R41, P0 ;  /* 0x0000002924247208 */ /* 0x000fc40000000000 */
[----:B------:R-:W-:Y:S02]  /*fc50*/  FSETP.GEU.AND P4, PT, R39, 1.175494350822287508e-38, PT ;  /* 0x008000002700780b */ /* 0x000fe40003f8e000 */
[----:B------:R-:W-:Y:S01]  /*fc60*/  FSEL R28, R28, R38, P0 ;  /* 0x000000261c1c7208 */ /* 0x000fe20000000000 */
[----:B------:R-:W-:Y:S01]  /*fc70*/  FMUL R38, R43, 0.25 ;  /* 0x3e8000002b267820 */ /* 0x000fe20000400000 */
[----:B------:R-:W-:Y:S02]  /*fc80*/  FSEL R37, R37, R42, P0 ;  /* 0x0000002a25257208 */ /* 0x000fe40000000000 */
[----:B------:R-:W-:Y:S02]  /*fc90*/  FSETP.GEU.AND P6, PT, R8, 1.175494350822287508e-38, PT ;  /* 0x008000000800780b */ /* 0x000fe40003fce000 */
[----:B------:R-:W-:Y:S02]  /*fca0*/  FSEL R229, RZ, -23, P4 ;  /* 0xc1b80000ffe57808 */ /* 0x000fe40002000000 */
[----:B------:R-:W-:-:S02]  /*fcb0*/  FSETP.GEU.AND P5, PT, R7, 1.175494350822287508e-38, PT ;  /* 0x008000000700780b */ /* 0x000fc40003fae000 */
[----:B------:R-:W-:Y:S02]  /*fcc0*/  FSEL R38, R38, R43, P0 ;  /* 0x0000002b26267208 */ /* 0x000fe40000000000 */
[----:B------:R-:W-:Y:S02]  /*fcd0*/  FSEL R228, RZ, -23, P6 ;  /* 0xc1b80000ffe47808 */ /* 0x000fe40003000000 */
[----:B------:R-:W-:Y:S01]  /*fce0*/  FSEL R227, RZ, -23, P5 ;  /* 0xc1b80000ffe37808 */ /* 0x000fe20002800000 */
[----:B--2---:R-:W-:-:S05]  /*fcf0*/  FMUL R31, R45, 0.25 ;  /* 0x3e8000002d1f7820 */ /* 0x004fca0000400000 */
[----:B------:R-:W-:Y:S01]  /*fd00*/  FSEL R31, R31, R45, P0 ;  /* 0x0000002d1f1f7208 */ /* 0x000fe20000000000 */
[----:B------:R-:W-:Y:S02]  /*fd10*/  IMAD.MOV.U32 R45, RZ, RZ, R40 ;  /* 0x000000ffff2d7224 */ /* 0x000fe400078e0028 */
[----:B---3--:R-:W-:Y:S01]  /*fd20*/  FMUL R41, R47, 0.25 ;  /* 0x3e8000002f297820 */ /* 0x008fe20000400000 */
[----:B-----5:R-:W-:Y:S01]  /*fd30*/  FMUL R40, R48, 0.25 ;  /* 0x3e80000030287820 */ /* 0x020fe20000400000 */
[----:B----4-:R-:W-:-:S04]  /*fd40*/  FMUL R42, R46, 0.25 ;  /* 0x3e8000002e2a7820 */ /* 0x010fc80000400000 */
[----:B------:R-:W-:Y:S02]  /*fd50*/  FSEL R40, R40, R48, P0 ;  /* 0x0000003028287208 */ /* 0x000fe40000000000 */
[----:B------:R-:W-:Y:S01]  /*fd60*/  FSEL R41, R41, R47, P0 ;  /* 0x0000002f29297208 */ /* 0x000fe20000000000 */
[----:B------:R-:W-:Y:S01]  /*fd70*/  FMUL R48, R55, 0.25 ;  /* 0x3e80000037307820 */ /* 0x000fe20000400000 */
[----:B------:R-:W-:Y:S01]  /*fd80*/  FMUL R43, R45, 0.25 ;  /* 0x3e8000002d2b7820 */ /* 0x000fe20000400000 */
        /* <DEDUP_REMOVED lines=8> */
[----:B------:R-:W-:Y:S01]  /*fe10*/  FMUL R53, R64, 0.25 ;  /* 0x3e80000040357820 */ /* 0x000fe20000400000 */
[----:B------:R-:W-:Y:S01]  /*fe20*/  FSEL R43, R43, R45, P1 ;  /* 0x0000002d2b2b7208 */ /* 0x000fe20000800000 */
[----:B------:R-:W-:-:S02]  /*fe30*/  FMUL R54, R60, 0.25 ;  /* 0x3e8000003c367820 */ /* 0x000fc40000400000 */
[----:B------:R-:W-:Y:S01]  /*fe40*/  FSEL R55, R55, R62, P1 ;  /* 0x0000003e37377208 */ /* 0x000fe20000800000 */
[----:B------:R-:W-:Y:S01]  /*fe50*/  FMUL R45, R57, 0.25 ;  /* 0x3e800000392d7820 */ /* 0x000fe20000400000 */
[----:B------:R-:W-:Y:S01]  /*fe60*/  FSEL R46, R46, R56, P1 ;  /* 0x000000382e2e7208 */ /* 0x000fe20000800000 */
[----:B------:R-:W-:Y:S01]  /*fe70*/  FMUL R56, R59, 0.25 ;  /* 0x3e8000003b387820 */ /* 0x000fe20000400000 */
[----:B------:R-:W-:Y:S02]  /*fe80*/  FSEL R53, R53, R64, P1 ;  /* 0x0000004035357208 */ /* 0x000fe40000800000 */
[----:B------:R-:W-:Y:S02]  /*fe90*/  FSEL R54, R54, R60, P1 ;  /* 0x0000003c36367208 */ /* 0x000fe40000800000 */
[----:B------:R-:W-:Y:S01]  /*fea0*/  FSEL R45, R45, R57, P1 ;  /* 0x000000392d2d7208 */ /* 0x000fe20000800000 */
[----:B------:R-:W-:Y:S01]  /*feb0*/  FMUL R57, R58, 0.25 ;  /* 0x3e8000003a397820 */ /* 0x000fe20000400000 */
[----:B------:R-:W-:Y:S01]  /*fec0*/  FSEL R56, R56, R59, P1 ;  /* 0x0000003b38387208 */ /* 0x000fe20000800000 */
[----:B------:R-:W-:Y:S01]  /*fed0*/  FMUL R60, R67, 0.25 ;  /* 0x3e800000433c7820 */ /* 0x000fe20000400000 */
[----:B------:R-:W-:Y:S01]  /*fee0*/  FMUL R62, R66, 0.25 ;  /* 0x3e800000423e7820 */ /* 0x000fe20000400000 */
[----:B------:R-:W-:-:S04]  /*fef0*/  FMUL R64, R65, 0.25 ;  /* 0x3e80000041407820 */ /* 0x000fc80000400000 */
[----:B------:R-:W-:Y:S01]  /*ff00*/  FSEL R62, R62, R66, P1 ;  /* 0x000000423e3e7208 */ /* 0x000fe20000800000 */
[----:B------:R-:W-:Y:S01]  /*ff10*/  FMUL R59, R68, 0.25 ;  /* 0x3e800000443b7820 */ /* 0x000fe20000400000 */
[----:B------:R-:W-:Y:S02]  /*ff20*/  FSEL R60, R60, R67, P1 ;  /* 0x000000433c3c7208 */ /* 0x000fe40000800000 */
[----:B------:R-:W-:Y:S01]  /*ff30*/  FSEL R64, R64, R65, P1 ;  /* 0x0000004140407208 */ /* 0x000fe20000800000 */
[----:B------:R-:W-:Y:S01]  /*ff40*/  FMUL R66, R75, 0.25 ;  /* 0x3e8000004b427820 */ /* 0x000fe20000400000 */
[----:B------:R-:W-:Y:S01]  /*ff50*/  FMUL R65, R78, 0.25 ;  /* 0x3e8000004e417820 */ /* 0x000fe20000400000 */
[----:B------:R-:W-:Y:S01]  /*ff60*/  FSEL R57, R57, R58, P1 ;  /* 0x0000003a39397208 */ /* 0x000fe20000800000 */
[----:B------:R-:W-:Y:S02]  /*ff70*/  FMUL R67, R74, 0.25 ;  /* 0x3e8000004a437820 */ /* 0x000fe40000400000 */
[----:B------:R-:W-:Y:S01]  /*ff80*/  FSEL R66, R66, R75, P1 ;  /* 0x0000004b42427208 */ /* 0x000fe20000800000 */
[----:B------:R-:W-:Y:S01]  /*ff90*/  FMUL R58, R69, 0.25 ;  /* 0x3e800000453a7820 */ /* 0x000fe20000400000 */
[----:B------:R-:W-:Y:S01]  /*ffa0*/  FMUL R79, R61, 0.25 ;  /* 0x3e8000003d4f7820 */ /* 0x000fe20000400000 */
[----:B------:R-:W-:-:S04]  /*ffb0*/  FMUL R80, R51, 0.25 ;  /* 0x3e80000033507820 */ /* 0x000fc80000400000 */
[----:B------:R-:W-:Y:S01]  /*ffc0*/  FSEL R79, R79, R61, P1 ;  /* 0x0000003d4f4f7208 */ /* 0x000fe20000800000 */
[----:B------:R-:W-:Y:S01]  /*ffd0*/  FMUL R81, R50, 0.25 ;  /* 0x3e80000032517820 */ /* 0x000fe20000400000 */
[----:B------:R-:W-:Y:S01]  /*ffe0*/  FMUL R83, R44, 0.25 ;  /* 0x3e8000002c537820 */ /* 0x000fe20000400000 */
[----:B------:R-:W-:-:S04]  /*fff0*/  FMUL R82, R49, 0.25 ;  /* 0x3e80000031527820 */ /* 0x000fc80000400000 */
[----:B------:R-:W-:Y:S01]  /*10000*/  FSEL R83, R83, R44, P1 ;  /* 0x0000002c53537208 */ /* 0x000fe20000800000 */
[----:B------:R-:W-:Y:S01]  /*10010*/  FMUL R44, R39, 8388608 ;  /* 0x4b000000272c7820 */ /* 0x000fe20000400000 */
[----:B------:R-:W-:Y:S01]  /*10020*/  FSEL R80, R80, R51, P1 ;  /* 0x0000003350507208 */ /* 0x000fe20000800000 */
[----:B------:R-:W-:Y:S01]  /*10030*/  FMUL R51, R8, 8388608 ;  /* 0x4b00000008337820 */ /* 0x000fe20000400000 */
[----:B------:R-:W-:Y:S01]  /*10040*/  FSEL R82, R82, R49, P1 ;  /* 0x0000003152527208 */ /* 0x000fe20000800000 */
[----:B------:R-:W-:Y:S01]  /*10050*/  FMUL R61, R6, 8388608 ;  /* 0x4b000000063d7820 */ /* 0x000fe20000400000 */
[----:B------:R-:W-:Y:S02]  /*10060*/  FSEL R49, R44, R39, !P4 ;  /* 0x000000272c317208 */ /* 0x000fe40006000000 */
[----:B------:R-:W-:Y:S01]  /*10070*/  FSEL R81, R81, R50, P1 ;  /* 0x0000003251517208 */ /* 0x000fe20000800000 */
[----:B------:R-:W-:Y:S01]  /*10080*/  FMUL R50, R7, 8388608 ;  /* 0x4b00000007327820 */ /* 0x000fe20000400000 */
[----:B------:R-:W-:-:S02]  /*10090*/  FSETP.GEU.AND P4, PT, R6, 1.175494350822287508e-38, PT ;  /* 0x008000000600780b */ /* 0x000fc40003f8e000 */
[----:B------:R-:W-:Y:S02]  /*100a0*/  FSEL R51, R51, R8, !P6 ;  /* 0x0000000833337208 */ /* 0x000fe40007000000 */
[C---:B------:R-:W-:Y:S02]  /*100b0*/  FSETP.GEU.AND P6, PT, |R6|.reuse, 1.175494350822287508e-38, PT ;  /* 0x008000000600780b */ /* 0x040fe40003fce200 */
[----:B------:R-:W-:Y:S01]  /*100c0*/  FSEL R44, R61, R6, !P4 ;  /* 0x000000063d2c7208 */ /* 0x000fe20006000000 */
[----:B------:R-:W-:Y:S01]  /*100d0*/  @P3 FMUL R6, R6, 0.25 ;  /* 0x3e80000006063820 */ /* 0x000fe20000400000 */
[----:B------:R-:W-:Y:S02]  /*100e0*/  FSEL R226, RZ, -23, P4 ;  /* 0xc1b80000ffe27808 */ /* 0x000fe40002000000 */
[----:B------:R-:W-:Y:S02]  /*100f0*/  FSEL R50, R50, R7, !P5 ;  /* 0x0000000732327208 */ /* 0x000fe40006800000 */
[C---:B------:R-:W-:Y:S01]  /*10100*/  FSETP.GEU.AND P4, PT, |R7|.reuse, 1.175494350822287508e-38, PT ;  /* 0x008000000700780b */ /* 0x040fe20003f8e200 */
[----:B------:R-:W-:Y:S01]  /*10110*/  @P2 FMUL R7, R7, 0.25 ;  /* 0x3e80000007072820 */ /* 0x000fe20000400000 */
[----:B------:R-:W-:-:S02]  /*10120*/  FSETP.GEU.AND P3, PT, |R8|, 1.175494350822287508e-38, PT ;  /* 0x008000000800780b */ /* 0x000fc40003f6e200 */
[C---:B------:R-:W-:Y:S01]  /*10130*/  FSETP.GEU.AND P2, PT, |R39|.reuse, 1.175494350822287508e-38, PT ;  /* 0x008000002700780b */ /* 0x040fe20003f4e200 */
[----:B------:R-:W-:Y:S01]  /*10140*/  @P0 FMUL R8, R8, 0.25 ;  /* 0x3e80000008080820 */ /* 0x000fe20000400000 */
[----:B------:R-:W-:Y:S01]  /*10150*/  @P1 FMUL R39, R39, 0.25 ;  /* 0x3e80000027271820 */ /* 0x000fe20000400000 */
[----:B------:R-:W-:Y:S01]  /*10160*/  FMUL R75, R70, 0.25 ;  /* 0x3e800000464b7820 */ /* 0x000fe20000400000 */
[----:B------:R-:W-:Y:S01]  /*10170*/  @!P6 FMUL R6, R6, 16777216 ;  /* 0x4b8000000606e820 */ /* 0x000fe20000400000 */
[----:B------:R-:W-:Y:S01]  /*10180*/  FSEL R59, R59, R68, P1 ;  /* 0x000000443b3b7208 */ /* 0x000fe20000800000 */
[----:B------:R-:W-:Y:S01]  /*10190*/  FMUL R68, R73, 0.25 ;  /* 0x3e80000049447820 */ /* 0x000fe20000400000 */
[----:B------:R-:W-:Y:S02]  /*101a0*/  FSEL R65, R65, R78, P1 ;  /* 0x0000004e41417208 */ /* 0x000fe40000800000 */
[----:B------:R-:W-:Y:S02]  /*101b0*/  @!P4 FMUL R7, R7, 16777216 ;  /* 0x4b8000000707c820 */ /* 0x000fe40000400000 */
[----:B------:R-:W-:-:S02]  /*101c0*/  @!P3 FMUL R8, R8, 16777216 ;  /* 0x4b8000000808b820 */ /* 0x000fc40000400000 */
[----:B------:R-:W-:Y:S01]  /*101d0*/  @!P2 FMUL R39, R39, 16777216 ;  /* 0x4b8000002727a820 */ /* 0x000fe20000400000 */
[----:B------:R-:W-:Y:S01]  /*101e0*/  FSEL R67, R67, R74, P1 ;  /* 0x0000004a43437208 */ /* 0x000fe20000800000 */
[----:B------:R-:W-:Y:S01]  /*101f0*/  FMUL R78, R63, 0.25 ;  /* 0x3e8000003f4e7820 */ /* 0x000fe20000400000 */
[----:B------:R-:W-:Y:S01]  /*10200*/  FMUL R74, R72, 0.25 ;  /* 0x3e800000484a7820 */ /* 0x000fe20000400000 */
[----:B------:R-:W1:Y:S01]  /*10210*/  MUFU.RCP R8, R8 ;  /* 0x0000000800087308 */ /* 0x000e620000001000 */
[----:B------:R-:W-:Y:S01]  /*10220*/  FSEL R75, R75, R70, P1 ;  /* 0x000000464b4b7208 */ /* 0x000fe20000800000 */
[----:B------:R-:W-:Y:S01]  /*10230*/  VIADD R70, R49, 0xc0cafb0d ;  /* 0xc0cafb0d31467836 */ /* 0x000fe20000000000 */
[----:B------:R-:W-:Y:S01]  /*10240*/  FSEL R58, R58, R69, P1 ;  /* 0x000000453a3a7208 */ /* 0x000fe20000800000 */
[----:B------:R-:W-:Y:S01]  /*10250*/  FMUL R69, R71, 0.25 ;  /* 0x3e80000047457820 */ /* 0x000fe20000400000 */
[----:B------:R-:W-:Y:S01]  /*10260*/  VIADD R61, R50, 0xc0cafb0d ;  /* 0xc0cafb0d323d7836 */ /* 0x000fe20000000000 */
[----:B------:R-:W-:-:S02]  /*10270*/  FSEL R68, R68, R73, P1 ;  /* 0x0000004944447208 */ /* 0x000fc40000800000 */
[----:B------:R-:W2:Y:S01]  /*10280*/  MUFU.RCP R6, R6 ;  /* 0x0000000600067308 */ /* 0x000ea20000001000 */
[----:B------:R-:W-:Y:S01]  /*10290*/  FSEL R78, R78, R63, P1 ;  /* 0x0000003f4e4e7208 */ /* 0x000fe20000800000 */
[----:B------:R-:W-:Y:S01]  /*102a0*/  FMUL R73, R76, 0.25 ;  /* 0x3e8000004c497820 */ /* 0x000fe20000400000 */
[----:B------:R-:W-:Y:S01]  /*102b0*/  FSEL R74, R74, R72, P1 ;  /* 0x000000484a4a7208 */ /* 0x000fe20000800000 */
[----:B------:R-:W-:-:S04]  /*102c0*/  VIADD R63, R44, 0xc0cafb0d ;  /* 0xc0cafb0d2c3f7836 */ /* 0x000fc80000000000 */
[----:B------:R-:W3:Y:S01]  /*102d0*/  MUFU.RCP R7, R7 ;  /* 0x0000000700077308 */ /* 0x000ee20000001000 */
[----:B------:R-:W-:Y:S01]  /*102e0*/  VIADD R72, R51, 0xc0cafb0d ;  /* 0xc0cafb0d33487836 */ /* 0x000fe20000000000 */
[----:B------:R-:W-:-:S06]  /*102f0*/  LOP3.LUT R70, R70, 0xff800000, RZ, 0xc0, !PT ;  /* 0xff80000046467812 */ /* 0x000fcc00078ec0ff */
[----:B------:R-:W4:Y:S01]  /*10300*/  MUFU.RCP R39, R39 ;  /* 0x0000002700277308 */ /* 0x000f220000001000 */
[----:B------:R-:W-:Y:S01]  /*10310*/  FSEL R69, R69, R71, P1 ;  /* 0x0000004745457208 */ /* 0x000fe20000800000 */
[----:B------:R-:W-:Y:S01]  /*10320*/  FMUL R71, R77, 0.25 ;  /* 0x3e8000004d477820 */ /* 0x000fe20000400000 */
[----:B------:R-:W-:Y:S01]  /*10330*/  LOP3.LUT R61, R61, 0xff800000, RZ, 0xc0, !PT ;  /* 0xff8000003d3d7812 */ /* 0x000fe200078ec0ff */
[----:B------:R-:W-:Y:S01]  /*10340*/  FMUL R84, R87, 0.25 ;  /* 0x3e80000057547820 */ /* 0x000fe20000400000 */
[----:B------:R-:W-:Y:S02]  /*10350*/  FSEL R73, R73, R76, P1 ;  /* 0x0000004c49497208 */ /* 0x000fe40000800000 */
[----:B------:R-:W-:Y:S02]  /*10360*/  LOP3.LUT R63, R63, 0xff800000, RZ, 0xc0, !PT ;  /* 0xff8000003f3f7812 */ /* 0x000fe400078ec0ff */
[----:B------:R-:W-:Y:S02]  /*10370*/  LOP3.LUT R72, R72, 0xff800000, RZ, 0xc0, !PT ;  /* 0xff80000048487812 */ /* 0x000fe400078ec0ff */
[----:B------:R-:W-:Y:S01]  /*10380*/  I2FP.F32.S32 R76, R70 ;  /* 0x00000046004c7245 */ /* 0x000fe20000201400 */
[----:B------:R-:W-:Y:S01]  /*10390*/  @!P3 FMUL R17, R17, 16777216 ;  /* 0x4b8000001111b820 */ /* 0x000fe20000400000 */
[----:B------:R-:W-:Y:S01]  /*103a0*/  I2FP.F32.S32 R86, R61 ;  /* 0x0000003d00567245 */ /* 0x000fe20000201400 */
[----:B------:R-:W-:Y:S01]  /*103b0*/  @!P3 FMUL R9, R9, 16777216 ;  /* 0x4b8000000909b820 */ /* 0x000fe20000400000 */
[----:B------:R-:W-:Y:S01]  /*103c0*/  FSEL R71, R71, R77, P1 ;  /* 0x0000004d47477208 */ /* 0x000fe20000800000 */
[----:B------:R-:W-:Y:S01]  /*103d0*/  @!P3 FMUL R10, R10, 16777216 ;  /* 0x4b8000000a0ab820 */ /* 0x000fe20000400000 */
[----:B------:R-:W-:Y:S01]  /*103e0*/  I2FP.F32.S32 R85, R63 ;  /* 0x0000003f00557245 */ /* 0x000fe20000201400 */
[----:B------:R-:W-:Y:S01]  /*103f0*/  @!P3 FMUL R11, R11, 16777216 ;  /* 0x4b8000000b0bb820 */ /* 0x000fe20000400000 */
[----:B------:R-:W-:Y:S01]  /*10400*/  FSEL R84, R84, R87, P1 ;  /* 0x0000005754547208 */ /* 0x000fe20000800000 */
[----:B------:R-:W-:Y:S01]  /*10410*/  @!P3 FMUL R14, R14, 16777216 ;  /* 0x4b8000000e0eb820 */ /* 0x000fe20000400000 */
[----:B------:R-:W-:Y:S01]  /*10420*/  @!P3 FMUL R29, R29, 16777216 ;  /* 0x4b8000001d1db820 */ /* 0x000fe20000400000 */
[----:B------:R-:W-:Y:S01]  /*10430*/  I2FP.F32.S32 R77, R72 ;  /* 0x00000048004d7245 */ /* 0x000fe20000201400 */
[----:B------:R-:W-:Y:S01]  /*10440*/  @!P6 FMUL R215, R215, 16777216 ;  /* 0x4b800000d7d7e820 */ /* 0x000fe20000400000 */
        /* <DEDUP_REMOVED lines=37> */
[----:B------:R-:W-:Y:S01]  /*106a0*/  FFMA.FTZ R229, R76, 1.1920928955078125e-07, R229 ;  /* 0x340000004ce57823 */ /* 0x000fe200000100e5 */
        /* <DEDUP_REMOVED lines=55> */
[C---:B-1----:R-:W-:Y:S01]  /*10a20*/  FMUL R76, R8.reuse, R17 ;  /* 0x00000011084c7220 */ /* 0x042fe20000400000 */
[C---:B------:R-:W-:Y:S01]  /*10a30*/  FMUL R9, R8.reuse, R9 ;  /* 0x0000000908097220 */ /* 0x040fe20000400000 */
[C---:B------:R-:W-:Y:S01]  /*10a40*/  FMUL R10, R8.reuse, R10 ;  /* 0x0000000a080a7220 */ /* 0x040fe20000400000 */
[C---:B------:R-:W-:Y:S01]  /*10a50*/  FMUL R11, R8.reuse, R11 ;  /* 0x0000000b080b7220 */ /* 0x040fe20000400000 */
[C---:B------:R-:W-:Y:S01]  /*10a60*/  FMUL R86, R8.reuse, R14 ;  /* 0x0000000e08567220 */ /* 0x040fe20000400000 */
[----:B------:R-:W-:Y:S01]  /*10a70*/  FMUL R17, R8, R29 ;  /* 0x0000001d08117220 */ /* 0x000fe20000400000 */
[----:B------:R-:W-:Y:S01]  /*10a80*/  @!P2 FMUL R43, R43, 16777216 ;  /* 0x4b8000002b2ba820 */ /* 0x000fe20000400000 */
[----:B------:R-:W-:Y:S01]  /*10a90*/  @!P2 FMUL R45, R45, 16777216 ;  /* 0x4b8000002d2da820 */ /* 0x000fe20000400000 */
[----:B------:R-:W-:Y:S01]  /*10aa0*/  @!P2 FMUL R48, R48, 16777216 ;  /* 0x4b8000003030a820 */ /* 0x000fe20000400000 */
[----:B------:R-:W-:Y:S01]  /*10ab0*/  FFMA.FTZ R226, R85, 1.1920928955078125e-07, R226 ;  /* 0x3400000055e27823 */ /* 0x000fe200000100e2 */
[C---:B--2---:R-:W-:Y:S01]  /*10ac0*/  FMUL R215, R6.reuse, R215 ;  /* 0x000000d706d77220 */ /* 0x044fe20000400000 */
[C---:B------:R-:W-:Y:S01]  /*10ad0*/  FMUL R214, R6.reuse, R214 ;  /* 0x000000d606d67220 */ /* 0x040fe20000400000 */
        /* <DEDUP_REMOVED lines=29> */
[----:B------:R-:W-:Y:S01]  /*10cb0*/  FMUL R154, R6, R154 ;  /* 0x0000009a069a7220 */ /* 0x000fe20000400000 */
[C---:B---3--:R-:W-:Y:S01]  /*10cc0*/  FMUL R157, R7.reuse, R157 ;  /* 0x0000009d079d7220 */ /* 0x048fe20000400000 */
[----:B------:R-:W-:Y:S01]  /*10cd0*/  FMUL R156, R7, R156 ;  /* 0x0000009c079c7220 */ /* 0x000fe20000400000 */
[C---:B------:R-:W-:Y:S01]  /*10ce0*/  FMUL R36, R8.reuse, R36 ;  /* 0x0000002408247220 */ /* 0x040fe20000400000 */
[----:B------:R-:W-:Y:S01]  /*10cf0*/  FMUL R29, R8, R40 ;  /* 0x00000028081d7220 */ /* 0x000fe20000400000 */
[----:B------:R-:W-:Y:S01]  /*10d00*/  @!P2 FMUL R83, R83, 16777216 ;  /* 0x4b8000005353a820 */ /* 0x000fe20000400000 */
[----:B------:R-:W-:Y:S01]  /*10d10*/  @!P2 FMUL R84, R84, 16777216 ;  /* 0x4b8000005454a820 */ /* 0x000fe20000400000 */
[C---:B----4-:R-:W-:Y:S01]  /*10d20*/  FMUL R81, R39.reuse, R81 ;  /* 0x0000005127517220 */ /* 0x050fe20000400000 */
[----:B------:R-:W-:Y:S01]  /*10d30*/  FMUL R82, R39, R82 ;  /* 0x0000005227527220 */ /* 0x000fe20000400000 */
[----:B------:R-:W-:Y:S01]  /*10d40*/  FFMA.FTZ R228, R77, 1.1920928955078125e-07, R228 ;  /* 0x340000004de47823 */ /* 0x000fe200000100e4 */
        /* <DEDUP_REMOVED lines=30> */
[C---:B------:R-:W-:Y:S01]  /*10f30*/  FMUL R6, R8.reuse, R13 ;  /* 0x0000000d08067220 */ /* 0x040fe20000400000 */
[C---:B------:R-:W-:Y:S01]  /*10f40*/  FMUL R89, R8.reuse, R22 ;  /* 0x0000001608597220 */ /* 0x040fe20000400000 */
[----:B------:R-:W-:Y:S01]  /*10f50*/  FMUL R85, R8, R24 ;  /* 0x0000001808557220 */ /* 0x000fe20000400000 */
[----:B------:R-:W-:Y:S01]  /*10f60*/  @!P2 FMUL R47, R47, 16777216 ;  /* 0x4b8000002f2fa820 */ /* 0x000fe20000400000 */
[----:B------:R-:W-:Y:S01]  /*10f70*/  @!P2 FMUL R52, R52, 16777216 ;  /* 0x4b8000003434a820 */ /* 0x000fe20000400000 */
        /* <DEDUP_REMOVED lines=23> */
[C---:B------:R-:W-:Y:S01]  /*110f0*/  FMUL R33, R39.reuse, R48 ;  /* 0x0000003027217220 */ /* 0x040fe20000400000 */
[C---:B------:R-:W-:Y:S01]  /*11100*/  FMUL R83, R39.reuse, R83 ;  /* 0x0000005327537220 */ /* 0x040fe20000400000 */
[----:B------:R-:W-:Y:S01]  /*11110*/  FMUL R48, R39, R84 ;  /* 0x0000005427307220 */ /* 0x000fe20000400000 */
[----:B------:R-:W-:Y:S01]  /*11120*/  F2FP.SATFINITE.E4M3.F32.PACK_AB_MERGE_C R42, R11, R86, RZ ;  /* 0x000000560b2a723e */ /* 0x000fe200048070ff */
[----:B------:R-:W-:Y:S01]  /*11130*/  FMUL R40, R39, R47 ;  /* 0x0000002f27287220 */ /* 0x000fe20000400000 */
[----:B------:R-:W-:Y:S01]  /*11140*/  F2FP.SATFINITE.E4M3.F32.PACK_AB_MERGE_C R41, R9, R10, RZ ;  /* 0x0000000a0929723e */ /* 0x000fe200048070ff */
[----:B------:R-:W-:Y:S01]  /*11150*/  FMUL R25, R39, R52 ;  /* 0x0000003427197220 */ /* 0x000fe20000400000 */
[----:B------:R-:W-:-:S02]  /*11160*/  F2FP.SATFINITE.E4M3.F32.PACK_AB_MERGE_C R81, R81, R82, RZ ;  /* 0x000000525151723e */ /* 0x000fc400048070ff */
[----:B------:R-:W-:Y:S02]  /*11170*/  F2FP.SATFINITE.E4M3.F32.PACK_AB_MERGE_C R29, R36, R29, RZ ;  /* 0x0000001d241d723e */ /* 0x000fe400048070ff */
[----:B------:R-:W-:Y:S02]  /*11180*/  F2FP.SATFINITE.E4M3.F32.PACK_AB_MERGE_C R10, R157, R156, RZ ;  /* 0x0000009c9d0a723e */ /* 0x000fe400048070ff */
[----:B------:R-:W-:Y:S01]  /*11190*/  F2FP.SATFINITE.E4M3.F32.PACK_AB_MERGE_C R11, R159, R158, RZ ;  /* 0x0000009e9f0b723e */ /* 0x000fe200048070ff */
[----:B------:R-:W-:Y:S01]  /*111a0*/  IMAD.IADD R70, R49, 0x1, -R70 ;  /* 0x0000000131467824 */ /* 0x000fe200078e0a46 */
[----:B------:R-:W-:Y:S01]  /*111b0*/  F2FP.SATFINITE.E4M3.F32.PACK_AB_MERGE_C R35, R35, R8, RZ ;  /* 0x000000082323723e */ /* 0x000fe200048070ff */
[----:B------:R-:W-:Y:S01]  /*111c0*/  IMAD.IADD R61, R50, 0x1, -R61 ;  /* 0x00000001323d7824 */ /* 0x000fe200078e0a3d */
[----:B------:R-:W-:Y:S02]  /*111d0*/  F2FP.SATFINITE.E4M3.F32.PACK_AB_MERGE_C R8, R83, R48, R81 ;  /* 0x000000305308723e */ /* 0x000fe40004807051 */
[----:B------:R-:W-:-:S02]  /*111e0*/  F2FP.SATFINITE.E4M3.F32.PACK_AB_MERGE_C R9, R92, R93, R29 ;  /* 0x0000005d5c09723e */ /* 0x000fc4000480701d */
[----:B------:R-:W-:Y:S02]  /*111f0*/  F2FP.SATFINITE.E4M3.F32.PACK_AB_MERGE_C R10, R153, R152, R10 ;  /* 0x00000098990a723e */ /* 0x000fe4000480700a */
[----:B------:R-:W-:Y:S01]  /*11200*/  F2FP.SATFINITE.E4M3.F32.PACK_AB_MERGE_C R11, R155, R154, R11 ;  /* 0x0000009a9b0b723e */ /* 0x000fe2000480700b */
[----:B------:R-:W-:Y:S01]  /*11210*/  FADD R70, R70, -1 ;  /* 0xbf80000046467421 */ /* 0x000fe20000000000 */
[----:B------:R-:W-:Y:S01]  /*11220*/  F2FP.SATFINITE.E4M3.F32.PACK_AB_MERGE_C R40, R40, R25, RZ ;  /* 0x000000192828723e */ /* 0x000fe200048070ff */
[----:B------:R-:W-:Y:S02]  /*11230*/  IMAD.MOV.U32 R25, RZ, RZ, 0x3dc6b27f ;  /* 0x3dc6b27fff197424 */ /* 0x000fe400078e00ff */
[----:B------:R-:W-:Y:S01]  /*11240*/  FADD R61, R61, -1 ;  /* 0xbf8000003d3d7421 */ /* 0x000fe20000000000 */
[----:B------:R1:W-:Y:S01]  /*11250*/  STSM.16.M88.4 [R32], R8 ;  /* 0x0000000820007844 */ /* 0x0003e20000000200 */
[----:B------:R-:W-:Y:S02]  /*11260*/  IMAD.IADD R72, R51, 0x1, -R72 ;  /* 0x0000000133487824 */ /* 0x000fe400078e0a48 */
[----:B------:R-:W-:-:S02]  /*11270*/  IMAD.IADD R63, R44, 0x1, -R63 ;  /* 0x000000012c3f7824 */ /* 0x000fc400078e0a3f */
[-C--:B-1----:R-:W-:Y:S01]  /*11280*/  FFMA.FTZ R9, R70, R25.reuse, -0.16845393180847167969 ;  /* 0xbe2c7f3046097423 */ /* 0x082fe20000010019 */
[----:B------:R-:W-:-:S03]  /*11290*/  FFMA.FTZ R8, R61, R25, -0.16845393180847167969 ;  /* 0xbe2c7f303d087423 */ /* 0x000fc60000010019 */
[----:B------:R-:W-:Y:S01]  /*112a0*/  FFMA.FTZ R9, R70, R9, 0.1716887056827545166 ;  /* 0x3e2fcf2a46097423 */ /* 0x000fe20000010009 */
[----:B------:R-:W-:-:S03]  /*112b0*/  FFMA.FTZ R8, R61, R8, 0.1716887056827545166 ;  /* 0x3e2fcf2a3d087423 */ /* 0x000fc60000010008 */
[----:B------:R-:W-:Y:S01]  /*112c0*/  FFMA.FTZ R9, R70, R9, -0.17900948226451873779 ;  /* 0xbe374e4346097423 */ /* 0x000fe20000010009 */
[----:B------:R-:W-:-:S03]  /*112d0*/  FFMA.FTZ R8, R61, R8, -0.17900948226451873779 ;  /* 0xbe374e433d087423 */ /* 0x000fc60000010008 */
[----:B------:R-:W-:Y:S01]  /*112e0*/  FFMA.FTZ R9, R70, R9, 0.20512372255325317383 ;  /* 0x3e520bf446097423 */ /* 0x000fe20000010009 */
[----:B------:R-:W-:Y:S01]  /*112f0*/  FFMA.FTZ R8, R61, R8, 0.20512372255325317383 ;  /* 0x3e520bf43d087423 */ /* 0x000fe20000010008 */
[----:B------:R-:W-:Y:S01]  /*11300*/  FADD R72, R72, -1 ;  /* 0xbf80000048487421 */ /* 0x000fe20000000000 */
[----:B------:R-:W-:Y:S01]  /*11310*/  FADD R63, R63, -1 ;  /* 0xbf8000003f3f7421 */ /* 0x000fe20000000000 */
[----:B------:R-:W-:Y:S01]  /*11320*/  FFMA.FTZ R9, R70, R9, -0.24046532809734344482 ;  /* 0xbe763c8b46097423 */ /* 0x000fe20000010009 */
[----:B------:R-:W-:Y:S01]  /*11330*/  FFMA.FTZ R8, R61, R8, -0.24046532809734344482 ;  /* 0xbe763c8b3d087423 */ /* 0x000fe20000010008 */
[-C--:B------:R-:W-:Y:S01]  /*11340*/  FFMA.FTZ R11, R72, R25.reuse, -0.16845393180847167969 ;  /* 0xbe2c7f30480b7423 */ /* 0x080fe20000010019 */
[----:B------:R-:W-:Y:S01]  /*11350*/  FFMA.FTZ R10, R63, R25, -0.16845393180847167969 ;  /* 0xbe2c7f303f0a7423 */ /* 0x000fe20000010019 */
[----:B------:R-:W-:Y:S01]  /*11360*/  FFMA.FTZ R9, R70, R9, 0.28857114911079406738 ;  /* 0x3e93bf9946097423 */ /* 0x000fe20000010009 */
[----:B------:R-:W-:Y:S01]  /*11370*/  FFMA.FTZ R8, R61, R8, 0.28857114911079406738 ;  /* 0x3e93bf993d087423 */ /* 0x000fe20000010008 */
[----:B------:R-:W-:Y:S01]  /*11380*/  FFMA.FTZ R11, R72, R11, 0.1716887056827545166 ;  /* 0x3e2fcf2a480b7423 */ /* 0x000fe2000001000b */
[----:B------:R-:W-:Y:S01]  /*11390*/  FFMA.FTZ R10, R63, R10, 0.1716887056827545166 ;  /* 0x3e2fcf2a3f0a7423 */ /* 0x000fe2000001000a */
[----:B------:R-:W-:Y:S01]  /*113a0*/  FFMA.FTZ R9, R70, R9, -0.36067417263984680176 ;  /* 0xbeb8aa4946097423 */ /* 0x000fe20000010009 */
[----:B------:R-:W-:Y:S01]  /*113b0*/  FFMA.FTZ R8, R61, R8, -0.36067417263984680176 ;  /* 0xbeb8aa493d087423 */ /* 0x000fe20000010008 */
[----:B------:R-:W-:Y:S01]  /*113c0*/  FFMA.FTZ R11, R72, R11, -0.17900948226451873779 ;  /* 0xbe374e43480b7423 */ /* 0x000fe2000001000b */
[----:B------:R-:W-:Y:S01]  /*113d0*/  FFMA.FTZ R10, R63, R10, -0.17900948226451873779 ;  /* 0xbe374e433f0a7423 */ /* 0x000fe2000001000a */
[----:B------:R-:W-:Y:S01]  /*113e0*/  FFMA.FTZ R9, R70, R9, 0.48089820146560668945 ;  /* 0x3ef6384a46097423 */ /* 0x000fe20000010009 */
[C---:B------:R-:W-:Y:S01]  /*113f0*/  FFMA.FTZ R8, R61.reuse, R8, 0.48089820146560668945 ;  /* 0x3ef6384a3d087423 */ /* 0x040fe20000010008 */
[----:B------:R-:W-:Y:S01]  /*11400*/  ISETP.GE.U32.AND P5, PT, R50, 0x7f800000, PT ;  /* 0x7f8000003200780c */ /* 0x000fe20003fa6070 */
[----:B------:R-:W-:Y:S01]  /*11410*/  FFMA.FTZ R11, R72, R11, 0.20512372255325317383 ;  /* 0x3e520bf4480b7423 */ /* 0x000fe2000001000b */
[----:B------:R-:W-:Y:S01]  /*11420*/  FFMA.FTZ R9, R70, R9, -0.72134751081466674805 ;  /* 0xbf38aa3b46097423 */ /* 0x000fe20000010009 */
[----:B------:R-:W-:Y:S01]  /*11430*/  FFMA.FTZ R8, R61, R8, -0.72134751081466674805 ;  /* 0xbf38aa3b3d087423 */ /* 0x000fe20000010008 */
[----:B------:R-:W-:Y:S01]  /*11440*/  FFMA.FTZ R10, R63, R10, 0.20512372255325317383 ;  /* 0x3e520bf43f0a7423 */ /* 0x000fe2000001000a */
[----:B------:R-:W-:Y:S01]  /*11450*/  FFMA.FTZ R11, R72, R11, -0.24046532809734344482 ;  /* 0xbe763c8b480b7423 */ /* 0x000fe2000001000b */
[----:B------:R-:W-:Y:S01]  /*11460*/  FMUL R9, R70, R9 ;  /* 0x0000000946097220 */ /* 0x000fe20000400000 */
[----:B------:R-:W-:Y:S01]  /*11470*/  FMUL R8, R61, R8 ;  /* 0x000000083d087220 */ /* 0x000fe20000400000 */
[----:B------:R-:W-:Y:S01]  /*11480*/  FFMA.FTZ R10, R63, R10, -0.24046532809734344482 ;  /* 0xbe763c8b3f0a7423 */ /* 0x000fe2000001000a */
[----:B------:R-:W-:Y:S01]  /*11490*/  FFMA.FTZ R11, R72, R11, 0.28857114911079406738 ;  /* 0x3e93bf99480b7423 */ /* 0x000fe2000001000b */
[----:B------:R-:W-:Y:S01]  /*114a0*/  FMUL R9, R70, R9 ;  /* 0x0000000946097220 */ /* 0x000fe20000400000 */
[----:B------:R-:W-:Y:S01]  /*114b0*/  FMUL R8, R61, R8 ;  /* 0x000000083d087220 */ /* 0x000fe20000400000 */
[----:B------:R-:W-:Y:S01]  /*114c0*/  FFMA.FTZ R10, R63, R10, 0.28857114911079406738 ;  /* 0x3e93bf993f0a7423 */ /* 0x000fe2000001000a */
[----:B------:R-:W-:Y:S01]  /*114d0*/  LOP3.LUT R230, R236, 0xff, RZ, 0xc0, !PT ;  /* 0x000000ffece67812 */ /* 0x000fe200078ec0ff */
[----:B------:R-:W-:Y:S01]  /*114e0*/  FFMA.FTZ R70, R70, 1.4426950216293334961, R9 ;  /* 0x3fb8aa3b46467823 */ /* 0x000fe20000010009 */
[----:B------:R-:W-:Y:S01]  /*114f0*/  FFMA.FTZ R8, R61, 1.4426950216293334961, R8 ;  /* 0x3fb8aa3b3d087823 */ /* 0x000fe20000010008 */
[----:B------:R-:W-:Y:S01]  /*11500*/  FFMA.FTZ R11, R72, R11, -0.36067417263984680176 ;  /* 0xbeb8aa49480b7423 */ /* 0x000fe2000001000b */
[----:B------:R-:W-:Y:S01]  /*11510*/  FFMA.FTZ R10, R63, R10, -0.36067417263984680176 ;  /* 0xbeb8aa493f0a7423 */ /* 0x000fe2000001000a */
[----:B------:R-:W-:-:S02]  /*11520*/  @P5 IMAD.MOV.U32 R9, RZ, RZ, 0x7f800000 ;  /* 0x7f800000ff095424 */ /* 0x000fc400078e00ff */
        /* <DEDUP_REMOVED lines=23> */
[----:B------:R-:W-:-:S02]  /*116a0*/  F2FP.SATFINITE.E4M3.F32.PACK_AB_MERGE_C R31, R31, R90, RZ ;  /* 0x0000005a1f1f723e */ /* 0x000fc400048070ff */
[----:B------:R-:W-:Y:S01]  /*116b0*/  LEA R230, R230, UR17, 0x4 ;  /* 0x00000011e6e67c11 */ /* 0x000fe2000f8e20ff */
[----:B------:R-:W-:Y:S01]  /*116c0*/  FADD R227, R227, R8 ;  /* 0x00000008e3e37221 */ /* 0x000fe20000000000 */
[----:B------:R-:W-:Y:S01]  /*116d0*/  FFMA.FTZ R11, R72, R11, 0.48089820146560668945 ;  /* 0x3ef6384a480b7423 */ /* 0x000fe2000001000b */
[----:B------:R-:W-:Y:S01]  /*116e0*/  FFMA.FTZ R10, R63, R10, 0.48089820146560668945 ;  /* 0x3ef6384a3f0a7423 */ /* 0x000fe2000001000a */
[----:B------:R-:W-:Y:S01]  /*116f0*/  @P5 FFMA.FTZ R227, R50, R9, +INF ;  /* 0x7f80000032e35423 */ /* 0x000fe20000010009 */
        /* <DEDUP_REMOVED lines=23> */
[----:B------:R-:W-:Y:S01]  /*11870*/  F2FP.SATFINITE.E4M3.F32.PACK_AB_MERGE_C R9, R38, R37, R31 ;  /* 0x000000252609723e */ /* 0x000fe2000480701f */
[----:B------:R-:W-:Y:S01]  /*11880*/  BAR.SYNC.DEFER_BLOCKING 0x0 ;  /* 0x0000000000007b1d */ /* 0x000fe20000010000 */
[----:B------:R-:W-:Y:S01]  /*11890*/  ISETP.GE.U32.AND P0, PT, R49, 0x7f800000, PT ;  /* 0x7f8000003100780c */ /* 0x000fe20003f06070 */
[----:B------:R-:W-:Y:S01]  /*118a0*/  FFMA.FTZ R11, R72, R11, -0.72134751081466674805 ;  /* 0xbf38aa3b480b7423 */ /* 0x000fe2000001000b */
[----:B------:R-:W-:Y:S01]  /*118b0*/  ISETP.GE.U32.AND P1, PT, R51, 0x7f800000, PT ;  /* 0x7f8000003300780c */ /* 0x000fe20003f26070 */
[----:B------:R-:W-:-:S02]  /*118c0*/  FFMA.FTZ R10, R63, R10, -0.72134751081466674805 ;  /* 0xbf38aa3b3f0a7423 */ /* 0x000fc4000001000a */
[C---:B------:R-:W-:Y:S02]  /*118d0*/  FMUL R11, R72.reuse, R11 ;  /* 0x0000000b480b7220 */ /* 0x040fe40000400000 */
[C---:B------:R-:W-:Y:S02]  /*118e0*/  FMUL R10, R63.reuse, R10 ;  /* 0x0000000a3f0a7220 */ /* 0x040fe40000400000 */
[C---:B------:R-:W-:Y:S02]  /*118f0*/  FMUL R11, R72.reuse, R11 ;  /* 0x0000000b480b7220 */ /* 0x040fe40000400000 */
[C---:B------:R-:W-:Y:S01]  /*11900*/  FMUL R10, R63.reuse, R10 ;  /* 0x0000000a3f0a7220 */ /* 0x040fe20000400000 */
[----:B------:R-:W1:Y:S01]  /*11910*/  LDS.128 R36, [R230] ;  /* 0x00000000e6247984 */ /* 0x000e620000000c00 */
[----:B------:R-:W-:Y:S02]  /*11920*/  FFMA.FTZ R11, R72, 1.4426950216293334961, R11 ;  /* 0x3fb8aa3b480b7823 */ /* 0x000fe4000001000b */
[----:B------:R-:W-:Y:S01]  /*11930*/  FFMA.FTZ R63, R63, 1.4426950216293334961, R10 ;  /* 0x3fb8aa3b3f3f7823 */ /* 0x000fe2000001000a */
[----:B------:R-:W-:Y:S01]  /*11940*/  @P0 IMAD.MOV.U32 R8, RZ, RZ, 0x7f800000 ;  /* 0x7f800000ff080424 */ /* 0x000fe200078e00ff */
[----:B------:R-:W-:Y:S01]  /*11950*/  F2FP.SATFINITE.E4M3.F32.PACK_AB_MERGE_C R75, R75, R78, RZ ;  /* 0x0000004e4b4b723e */ /* 0x000fe200048070ff */
[----:B------:R-:W-:Y:S01]  /*11960*/  @P1 IMAD.MOV.U32 R10, RZ, RZ, 0x7f800000 ;  /* 0x7f800000ff0a1424 */ /* 0x000fe200078e00ff */
[----:B------:R-:W-:-:S02]  /*11970*/  F2FP.SATFINITE.E4M3.F32.PACK_AB_MERGE_C R164, R165, R164, RZ ;  /* 0x000000a4a5a4723e */ /* 0x000fc400048070ff */
[----:B------:R-:W-:Y:S01]  /*11980*/  F2FP.SATFINITE.E4M3.F32.PACK_AB_MERGE_C R166, R167, R166, RZ ;  /* 0x000000a6a7a6723e */ /* 0x000fe200048070ff */
[----:B------:R-:W-:Y:S01]  /*11990*/  FADD R229, R229, R70 ;  /* 0x00000046e5e57221 */ /* 0x000fe20000000000 */
[----:B------:R-:W-:Y:S01]  /*119a0*/  FADD R228, R228, R11 ;  /* 0x0000000be4e47221 */ /* 0x000fe20000000000 */
[----:B------:R-:W-:Y:S01]  /*119b0*/  @P0 FFMA.FTZ R229, R49, R8, +INF ;  /* 0x7f80000031e50423 */ /* 0x000fe20000010008 */
[----:B------:R-:W-:Y:S01]  /*119c0*/  @P1 FFMA.FTZ R228, R51, R10, +INF ;  /* 0x7f80000033e41423 */ /* 0x000fe2000001000a */
[----:B------:R-:W-:Y:S02]  /*119d0*/  F2FP.SATFINITE.E4M3.F32.PACK_AB_MERGE_C R8, R79, R80, R75 ;  /* 0x000000504f08723e */ /* 0x000fe4000480704b */
[----:B------:R-:W-:Y:S02]  /*119e0*/  F2FP.SATFINITE.E4M3.F32.PACK_AB_MERGE_C R10, R161, R160, R164 ;  /* 0x000000a0a10a723e */ /* 0x000fe400048070a4 */
[----:B------:R-:W-:Y:S01]  /*119f0*/  F2FP.SATFINITE.E4M3.F32.PACK_AB_MERGE_C R11, R163, R162, R166 ;  /* 0x000000a2a30b723e */ /* 0x000fe200048070a6 */
[----:B------:R-:W-:Y:S01]  /*11a00*/  BAR.SYNC.DEFER_BLOCKING 0x0 ;  /* 0x0000000000007b1d */ /* 0x000fe20000010000 */
[----:B------:R-:W-:-:S05]  /*11a10*/  F2FP.SATFINITE.E4M3.F32.PACK_AB_MERGE_C R24, R24, R91, RZ ;  /* 0x0000005b1818723e */ /* 0x000fca00048070ff */
[----:B------:R2:W-:Y:S01]  /*11a20*/  STSM.16.M88.4 [R32], R8 ;  /* 0x0000000820007844 */ /* 0x0005e20000000200 */
[----:B------:R-:W-:Y:S02]  /*11a30*/  F2FP.SATFINITE.E4M3.F32.PACK_AB_MERGE_C R27, R27, R30, RZ ;  /* 0x0000001e1b1b723e */ /* 0x000fe400048070ff */
[----:B------:R-:W-:Y:S01]  /*11a40*/  F2FP.SATFINITE.E4M3.F32.PACK_AB_MERGE_C R17, R17, R28, R24 ;  /* 0x0000001c1111723e */ /* 0x000fe20004807018 */
[----:B------:R-:W-:Y:S01]  /*11a50*/  BAR.SYNC.DEFER_BLOCKING 0x0 ;  /* 0x0000000000007b1d */ /* 0x000fe20000010000 */
[----:B------:R-:W-:Y:S02]  /*11a60*/  F2FP.SATFINITE.E4M3.F32.PACK_AB_MERGE_C R26, R69, R26, RZ ;  /* 0x0000001a451a723e */ /* 0x000fe400048070ff */
[----:B------:R-:W-:Y:S02]  /*11a70*/  F2FP.SATFINITE.E4M3.F32.PACK_AB_MERGE_C R172, R173, R172, RZ ;  /* 0x000000acadac723e */ /* 0x000fe400048070ff */
[----:B------:R-:W-:Y:S01]  /*11a80*/  F2FP.SATFINITE.E4M3.F32.PACK_AB_MERGE_C R174, R175, R174, RZ ;  /* 0x000000aeafae723e */ /* 0x000fe200048070ff */
[----:B------:R-:W3:Y:S01]  /*11a90*/  LDS.128 R28, [R230] ;  /* 0x00000000e61c7984 */ /* 0x000ee20000000c00 */
[----:B------:R-:W-:-:S02]  /*11aa0*/  F2FP.SATFINITE.E4M3.F32.PACK_AB_MERGE_C R12, R12, R15, R26 ;  /* 0x0000000f0c0c723e */ /* 0x000fc4000480701a */
[----:B------:R-:W-:Y:S02]  /*11ab0*/  F2FP.SATFINITE.E4M3.F32.PACK_AB_MERGE_C R13, R13, R14, R27 ;  /* 0x0000000e0d0d723e */ /* 0x000fe4000480701b */
[----:B------:R-:W-:Y:S02]  /*11ac0*/  F2FP.SATFINITE.E4M3.F32.PACK_AB_MERGE_C R14, R169, R168, R172 ;  /* 0x000000a8a90e723e */ /* 0x000fe400048070ac */
[----:B------:R-:W-:Y:S01]  /*11ad0*/  F2FP.SATFINITE.E4M3.F32.PACK_AB_MERGE_C R15, R171, R170, R174 ;  /* 0x000000aaab0f723e */ /* 0x000fe200048070ae */
[----:B------:R-:W-:Y:S01]  /*11ae0*/  BAR.SYNC.DEFER_BLOCKING 0x0 ;  /* 0x0000000000007b1d */ /* 0x000fe20000010000 */
[----:B------:R-:W-:-:S05]  /*11af0*/  ISETP.GE.U32.AND P4, PT, R44, 0x7f800000, PT ;  /* 0x7f8000002c00780c */ /* 0x000fca0003f86070 */
[----:B------:R-:W-:Y:S02]  /*11b00*/  STSM.16.M88.4 [R32], R12 ;  /* 0x0000000c20007844 */ /* 0x000fe40000000200 */
[----:B------:R-:W-:Y:S06]  /*11b10*/  BAR.SYNC.DEFER_BLOCKING 0x0 ;  /* 0x0000000000007b1d */ /* 0x000fec0000010000 */
[----:B------:R-:W-:Y:S02]  /*11b20*/  @P4 IMAD.MOV.U32 R25, RZ, RZ, 0x7f800000 ;  /* 0x7f800000ff194424 */ /* 0x000fe400078e00ff */
[----:B------:R-:W-:-:S02]  /*11b30*/  FADD R226, R226, R63 ;  /* 0x0000003fe2e27221 */ /* 0x000fc40000000000 */
[----:B------:R-:W-:Y:S01]  /*11b40*/  @P4 FFMA.FTZ R226, R44, R25, +INF ;  /* 0x7f8000002ce24423 */ /* 0x000fe20000010019 */
[----:B------:R-:W-:Y:S02]  /*11b50*/  F2FP.SATFINITE.E4M3.F32.PACK_AB_MERGE_C R65, R65, R66, RZ ;  /* 0x000000424141723e */ /* 0x000fe400048070ff */
[----:B------:R-:W-:Y:S01]  /*11b60*/  F2FP.SATFINITE.E4M3.F32.PACK_AB_MERGE_C R45, R87, R18, RZ ;  /* 0x00000012572d723e */ /* 0x000fe200048070ff */
[----:B------:R-:W4:Y:S01]  /*11b70*/  LDS.128 R24, [R230] ;  /* 0x00000000e6187984 */ /* 0x000f220000000c00 */
[----:B------:R-:W-:Y:S02]  /*11b80*/  F2FP.SATFINITE.E4M3.F32.PACK_AB_MERGE_C R18, R181, R180, RZ ;  /* 0x000000b4b512723e */ /* 0x000fe400048070ff */
[----:B------:R-:W-:Y:S02]  /*11b90*/  F2FP.SATFINITE.E4M3.F32.PACK_AB_MERGE_C R182, R183, R182, RZ ;  /* 0x000000b6b7b6723e */ /* 0x000fe400048070ff */
[----:B------:R-:W-:Y:S02]  /*11ba0*/  F2FP.SATFINITE.E4M3.F32.PACK_AB_MERGE_C R16, R16, R19, R65 ;  /* 0x000000131010723e */ /* 0x000fe40004807041 */
[----:B------:R-:W-:-:S02]  /*11bb0*/  F2FP.SATFINITE.E4M3.F32.PACK_AB_MERGE_C R18, R177, R176, R18 ;  /* 0x000000b0b112723e */ /* 0x000fc40004807012 */
[----:B------:R-:W-:Y:S01]  /*11bc0*/  F2FP.SATFINITE.E4M3.F32.PACK_AB_MERGE_C R19, R179, R178, R182 ;  /* 0x000000b2b313723e */ /* 0x000fe200048070b6 */
[----:B------:R-:W-:Y:S06]  /*11bd0*/  BAR.SYNC.DEFER_BLOCKING 0x0 ;  /* 0x0000000000007b1d */ /* 0x000fec0000010000 */
[----:B------:R-:W-:Y:S02]  /*11be0*/  STSM.16.M88.4 [R32], R16 ;  /* 0x0000001020007844 */ /* 0x000fe40000000200 */
[----:B------:R-:W-:Y:S01]  /*11bf0*/  BAR.SYNC.DEFER_BLOCKING 0x0 ;  /* 0x0000000000007b1d */ /* 0x000fe20000010000 */
[----:B------:R-:W-:-:S02]  /*11c00*/  F2FP.SATFINITE.E4M3.F32.PACK_AB_MERGE_C R84, R59, R60, RZ ;  /* 0x0000003c3b54723e */ /* 0x000fc400048070ff */
[----:B------:R-:W-:Y:S02]  /*11c10*/  F2FP.SATFINITE.E4M3.F32.PACK_AB_MERGE_C R47, R88, R89, RZ ;  /* 0x00000059582f723e */ /* 0x000fe400048070ff */
[----:B------:R-:W-:Y:S02]  /*11c20*/  F2FP.SATFINITE.E4M3.F32.PACK_AB_MERGE_C R86, R189, R188, RZ ;  /* 0x000000bcbd56723e */ /* 0x000fe400048070ff */
[----:B------:R-:W-:Y:S01]  /*11c30*/  F2FP.SATFINITE.E4M3.F32.PACK_AB_MERGE_C R87, R191, R190, RZ ;  /* 0x000000bebf57723e */ /* 0x000fe200048070ff */
[----:B------:R-:W5:Y:S01]  /*11c40*/  LDS.128 R16, [R230] ;  /* 0x00000000e6107984 */ /* 0x000f620000000c00 */
[----:B------:R-:W-:Y:S02]  /*11c50*/  F2FP.SATFINITE.E4M3.F32.PACK_AB_MERGE_C R84, R62, R23, R84 ;  /* 0x000000173e54723e */ /* 0x000fe40004807054 */
[----:B------:R-:W-:Y:S02]  /*11c60*/  F2FP.SATFINITE.E4M3.F32.PACK_AB_MERGE_C R85, R22, R85, R47 ;  /* 0x000000551655723e */ /* 0x000fe4000480702f */
[----:B------:R-:W-:-:S02]  /*11c70*/  F2FP.SATFINITE.E4M3.F32.PACK_AB_MERGE_C R86, R185, R184, R86 ;  /* 0x000000b8b956723e */ /* 0x000fc40004807056 */
[----:B------:R-:W-:Y:S01]  /*11c80*/  F2FP.SATFINITE.E4M3.F32.PACK_AB_MERGE_C R87, R187, R186, R87 ;  /* 0x000000babb57723e */ /* 0x000fe20004807057 */
[----:B------:R-:W-:Y:S06]  /*11c90*/  BAR.SYNC.DEFER_BLOCKING 0x0 ;  /* 0x0000000000007b1d */ /* 0x000fec0000010000 */
[----:B------:R-:W-:Y:S01]  /*11ca0*/  STSM.16.M88.4 [R32], R84 ;  /* 0x0000005420007844 */ /* 0x000fe20000000200 */
[----:B--2---:R-:W-:Y:S01]  /*11cb0*/  F2FP.SATFINITE.E4M3.F32.PACK_AB_MERGE_C R9, R21, R20, R45 ;  /* 0x000000141509723e */ /* 0x004fe2000480702d */
[----:B------:R-:W-:Y:S01]  /*11cc0*/  BAR.SYNC.DEFER_BLOCKING 0x0 ;  /* 0x0000000000007b1d */ /* 0x000fe20000010000 */
[----:B------:R-:W-:-:S02]  /*11cd0*/  F2FP.SATFINITE.E4M3.F32.PACK_AB_MERGE_C R43, R43, R56, RZ ;  /* 0x000000382b2b723e */ /* 0x000fc400048070ff */
[----:B------:R-:W-:Y:S02]  /*11ce0*/  F2FP.SATFINITE.E4M3.F32.PACK_AB_MERGE_C R196, R197, R196, RZ ;  /* 0x000000c4c5c4723e */ /* 0x000fe400048070ff */
[----:B------:R-:W-:Y:S01]  /*11cf0*/  F2FP.SATFINITE.E4M3.F32.PACK_AB_MERGE_C R198, R199, R198, RZ ;  /* 0x000000c6c7c6723e */ /* 0x000fe200048070ff */
[----:B------:R-:W2:Y:S01]  /*11d00*/  LDS.128 R20, [R230] ;  /* 0x00000000e6147984 */ /* 0x000ea20000000c00 */
[----:B------:R-:W-:Y:S02]  /*11d10*/  F2FP.SATFINITE.E4M3.F32.PACK_AB_MERGE_C R8, R57, R58, R43 ;  /* 0x0000003a3908723e */ /* 0x000fe4000480702b */
[----:B------:R-:W-:Y:S02]  /*11d20*/  F2FP.SATFINITE.E4M3.F32.PACK_AB_MERGE_C R10, R193, R192, R196 ;  /* 0x000000c0c10a723e */ /* 0x000fe400048070c4 */
[----:B------:R-:W-:Y:S01]  /*11d30*/  F2FP.SATFINITE.E4M3.F32.PACK_AB_MERGE_C R11, R195, R194, R198 ;  /* 0x000000c2c30b723e */ /* 0x000fe200048070c6 */
[----:B------:R-:W-:Y:S06]  /*11d40*/  BAR.SYNC.DEFER_BLOCKING 0x0 ;  /* 0x0000000000007b1d */ /* 0x000fec0000010000 */
[----:B------:R0:W-:Y:S02]  /*11d50*/  STSM.16.M88.4 [R32], R8 ;  /* 0x0000000820007844 */ /* 0x0001e40000000200 */
[----:B------:R-:W-:Y:S06]  /*11d60*/  BAR.SYNC.DEFER_BLOCKING 0x0 ;  /* 0x0000000000007b1d */ /* 0x000fec0000010000 */
[----:B------:R-:W1:Y:S01]  /*11d70*/  S2R R232, SR_CTAID.X ;  /* 0x0000000000e87919 */ /* 0x000e620000002500 */
[----:B------:R-:W2:Y:S01]  /*11d80*/  LDS.128 R12, [R230] ;  /* 0x00000000e60c7984 */ /* 0x000ea20000000c00 */
[----:B------:R-:W-:-:S02]  /*11d90*/  F2FP.SATFINITE.E4M3.F32.PACK_AB_MERGE_C R204, R205, R204, RZ ;  /* 0x000000cccdcc723e */ /* 0x000fc400048070ff */
[----:B------:R-:W-:Y:S02]  /*11da0*/  F2FP.SATFINITE.E4M3.F32.PACK_AB_MERGE_C R206, R207, R206, RZ ;  /* 0x000000cecfce723e */ /* 0x000fe400048070ff */
[----:B------:R-:W-:Y:S02]  /*11db0*/  FSETP.NEU.AND P3, PT, R49, RZ, PT ;  /* 0x000000ff3100720b */ /* 0x000fe40003f6d000 */
[----:B------:R-:W-:Y:S02]  /*11dc0*/  FSETP.NEU.AND P2, PT, R51, RZ, PT ;  /* 0x000000ff3300720b */ /* 0x000fe40003f4d000 */
[----:B------:R-:W-:Y:S02]  /*11dd0*/  FSETP.NEU.AND P1, PT, R50, RZ, PT ;  /* 0x000000ff3200720b */ /* 0x000fe40003f2d000 */
[----:B------:R-:W-:Y:S02]  /*11de0*/  F2FP.SATFINITE.E4M3.F32.PACK_AB_MERGE_C R48, R53, R34, R40 ;  /* 0x000000223530723e */ /* 0x000fe40004807028 */
[----:B------:R-:W-:-:S02]  /*11df0*/  F2FP.SATFINITE.E4M3.F32.PACK_AB_MERGE_C R49, R76, R77, R42 ;  /* 0x0000004d4c31723e */ /* 0x000fc4000480702a */
[----:B------:R-:W-:Y:S02]  /*11e00*/  F2FP.SATFINITE.E4M3.F32.PACK_AB_MERGE_C R50, R201, R200, R204 ;  /* 0x000000c8c932723e */ /* 0x000fe400048070cc */
[----:B------:R-:W-:Y:S01]  /*11e10*/  F2FP.SATFINITE.E4M3.F32.PACK_AB_MERGE_C R51, R203, R202, R206 ;  /* 0x000000cacb33723e */ /* 0x000fe200048070ce */
[----:B------:R-:W-:Y:S01]  /*11e20*/  BAR.SYNC.DEFER_BLOCKING 0x0 ;  /* 0x0000000000007b1d */ /* 0x000fe20000010000 */
[----:B------:R-:W-:-:S07]  /*11e30*/  FSETP.NEU.AND P0, PT, R44, RZ, PT ;  /* 0x000000ff2c00720b */ /* 0x000fce0003f0d000 */
[----:B------:R-:W3:Y:S01]  /*11e40*/  LDC.64 R44, c[0x0][0x228] ;  /* 0x00008a00ff2c7b82 */ /* 0x000ee20000000a00 */
[----:B------:R-:W-:Y:S01]  /*11e50*/  LOP3.LUT R234, R236, 0xff, RZ, 0xc0, !PT ;  /* 0x000000ffecea7812 */ /* 0x000fe200078ec0ff */
[----:B------:R4:W-:Y:S04]  /*11e60*/  STSM.16.M88.4 [R32], R48 ;  /* 0x0000003020007844 */ /* 0x0009e80000000200 */
[----:B-1----:R-:W-:Y:S01]  /*11e70*/  IMAD R232, R232, 0x100, R234 ;  /* 0x00000100e8e87824 */ /* 0x002fe200078e02ea */
[----:B------:R-:W-:-:S03]  /*11e80*/  UIMAD UR4, UR16, UR4, URZ ;  /* 0x00000004100472a4 */ /* 0x000fc6000f8e023f */
[----:B0-----:R-:W-:Y:S01]  /*11e90*/  IMAD R9, R232, UR5, RZ ;  /* 0x00000005e8097c24 */ /* 0x001fe2000f8e02ff */
[----:B------:R-:W-:-:S04]  /*11ea0*/  F2FP.SATFINITE.E4M3.F32.PACK_AB_MERGE_C R41, R6, R7, R41 ;  /* 0x000000070629723e */ /* 0x000fc80004807029 */
[----:B---3--:R-:W-:Y:S02]  /*11eb0*/  IADD3 R6, P4, P5, R9, UR4, R44 ;  /* 0x0000000409067c10 */ /* 0x008fe4000fd9e02c */
[----:B------:R-:W-:Y:S01]  /*11ec0*/  SHF.R.S32.HI R34, RZ, 0x1f, R9 ;  /* 0x0000001fff227819 */ /* 0x000fe20000011409 */
[----:B------:R-:W-:Y:S01]  /*11ed0*/  BAR.SYNC.DEFER_BLOCKING 0x0 ;  /* 0x0000000000007b1d */ /* 0x000fe20000010000 */
[----:B------:R-:W-:Y:S02]  /*11ee0*/  F2FP.SATFINITE.E4M3.F32.PACK_AB_MERGE_C R212, R213, R212, RZ ;  /* 0x000000d4d5d4723e */ /* 0x000fe400048070ff */
[----:B------:R-:W-:-:S03]  /*11ef0*/  F2FP.SATFINITE.E4M3.F32.PACK_AB_MERGE_C R214, R215, R214, RZ ;  /* 0x000000d6d7d6723e */ /* 0x000fc600048070ff */
[----:B------:R-:W0:Y:S01]  /*11f00*/  LDS.128 R8, [R230] ;  /* 0x00000000e6087984 */ /* 0x000e220000000c00 */
[----:B------:R-:W-:Y:S02]  /*11f10*/  F2FP.SATFINITE.E4M3.F32.PACK_AB_MERGE_C R40, R46, R33, R35 ;  /* 0x000000212e28723e */ /* 0x000fe40004807023 */
[----:B------:R-:W-:Y:S02]  /*11f20*/  F2FP.SATFINITE.E4M3.F32.PACK_AB_MERGE_C R42, R209, R208, R212 ;  /* 0x000000d0d12a723e */ /* 0x000fe400048070d4 */
[----:B------:R-:W-:Y:S01]  /*11f30*/  F2FP.SATFINITE.E4M3.F32.PACK_AB_MERGE_C R43, R211, R210, R214 ;  /* 0x000000d2d32b723e */ /* 0x000fe200048070d6 */
[----:B------:R-:W-:Y:S01]  /*11f40*/  BAR.SYNC.DEFER_BLOCKING 0x0 ;  /* 0x0000000000007b1d */ /* 0x000fe20000010000 */
[----:B------:R-:W-:Y:S01]  /*11f50*/  USHF.R.S32.HI UR5, URZ, 0x1f, UR4 ;  /* 0x0000001f3f057899 */ /* 0x000fe20008011404 */
[----:B------:R-:W-:Y:S01]  /*11f60*/  PRMT R59, R37, 0x7773, RZ ;  /* 0x00007773253b7816 */ /* 0x000fe200000000ff */
[----:B------:R-:W-:Y:S01]  /*11f70*/  IMAD.SHL.U32 R35, R231, 0x2, RZ ;  /* 0x00000002e7237824 */ /* 0x000fe200078e00ff */
[----:B------:R-:W-:-:S02]  /*11f80*/  PRMT R61, R37, 0x7772, RZ ;  /* 0x00007772253d7816 */ /* 0x000fc400000000ff */
[C---:B------:R-:W-:Y:S02]  /*11f90*/  PRMT R75, R37.reuse, 0x7771, RZ ;  /* 0x00007771254b7816 */ /* 0x040fe400000000ff */
[----:B----4-:R-:W-:Y:S01]  /*11fa0*/  PRMT R49, R37, 0x7770, RZ ;  /* 0x0000777025317816 */ /* 0x010fe200000000ff */
[----:B------:R1:W-:Y:S01]  /*11fb0*/  STSM.16.M88.4 [R32], R40 ;  /* 0x0000002820007844 */ /* 0x0003e20000000200 */
[----:B------:R-:W-:Y:S01]  /*11fc0*/  IADD3.X R7, R34, UR5, R45, P4, P5 ;  /* 0x0000000522077c10 */ /* 0x000fe2000a7ea42d */
[----:B------:R-:W-:Y:S01]  /*11fd0*/  IMAD R37, R231, 0x3, RZ ;  /* 0x00000003e7257824 */ /* 0x000fe200078e02ff */
[C---:B------:R-:W-:Y:S02]  /*11fe0*/  PRMT R63, R36.reuse, 0x7773, RZ ;  /* 0x00007773243f7816 */ /* 0x040fe400000000ff */
[C---:B------:R-:W-:Y:S02]  /*11ff0*/  PRMT R65, R36.reuse, 0x7772, RZ ;  /* 0x0000777224417816 */ /* 0x040fe400000000ff */
[----:B------:R-:W-:-:S02]  /*12000*/  PRMT R47, R36, 0x7771, RZ ;  /* 0x00007771242f7816 */ /* 0x000fc400000000ff */
[C---:B------:R-:W-:Y:S02]  /*12010*/  PRMT R51, R39.reuse, 0x7773, RZ ;  /* 0x0000777327337816 */ /* 0x040fe400000000ff */
[C---:B------:R-:W-:Y:S02]  /*12020*/  PRMT R53, R39.reuse, 0x7772, RZ ;  /* 0x0000777227357816 */ /* 0x040fe400000000ff */
[C---:B------:R-:W-:Y:S02]  /*12030*/  PRMT R67, R39.reuse, 0x7771, RZ ;  /* 0x0000777127437816 */ /* 0x040fe400000000ff */
[----:B------:R-:W-:Y:S02]  /*12040*/  PRMT R69, R39, 0x7770, RZ ;  /* 0x0000777027457816 */ /* 0x000fe400000000ff */
[C---:B------:R-:W-:Y:S02]  /*12050*/  PRMT R55, R38.reuse, 0x7773, RZ ;  /* 0x0000777326377816 */ /* 0x040fe400000000ff */
[----:B------:R-:W-:-:S02]  /*12060*/  PRMT R57, R38, 0x7772, RZ ;  /* 0x0000777226397816 */ /* 0x000fc400000000ff */
[C---:B------:R-:W-:Y:S02]  /*12070*/  PRMT R71, R38.reuse, 0x7771, RZ ;  /* 0x0000777126477816 */ /* 0x040fe400000000ff */
[----:B------:R-:W-:Y:S01]  /*12080*/  PRMT R73, R38, 0x7770, RZ ;  /* 0x0000777026497816 */ /* 0x000fe200000000ff */
[C---:B------:R-:W-:Y:S01]  /*12090*/  IMAD R77, R231.reuse, 0x31, RZ ;  /* 0x00000031e74d7824 */ /* 0x040fe200078e02ff */
[----:B-1----:R-:W-:Y:S01]  /*120a0*/  IADD3 R32, P4, R6, R231, RZ ;  /* 0x000000e706207210 */ /* 0x002fe20007f9e0ff */
[C---:B------:R-:W-:Y:S01]  /*120b0*/  IMAD.SHL.U32 R39, R231.reuse, 0x4, RZ ;  /* 0x00000004e7277824 */ /* 0x040fe200078e00ff */
[----:B------:R-:W-:Y:S01]  /*120c0*/  PRMT R45, R36, 0x7770, RZ ;  /* 0x00007770242d7816 */ /* 0x000fe200000000ff */
[----:B------:R-:W-:Y:S01]  /*120d0*/  BAR.SYNC.DEFER_BLOCKING 0x0 ;  /* 0x0000000000007b1d */ /* 0x000fe20000010000 */
[C---:B------:R-:W-:Y:S01]  /*120e0*/  LEA.HI.X.SX32 R33, R231.reuse, R7, 0x1, P4 ;  /* 0x00000007e7217211 */ /* 0x040fe200020f0eff */
[----:B------:R-:W-:Y:S01]  /*120f0*/  IMAD R41, R231, 0x5, RZ ;  /* 0x00000005e7297824 */ /* 0x000fe200078e02ff */
[----:B------:R-:W-:-:S02]  /*12100*/  IADD3 R34, P5, R35, R6, RZ ;  /* 0x0000000623227210 */ /* 0x000fc40007fbe0ff */
        /* <DEDUP_REMOVED lines=8> */
[----:B------:R-:W-:Y:S01]  /*12190*/  IADD3 R40, P4, R41, R6, RZ ;  /* 0x0000000629287210 */ /* 0x000fe20007f9e0ff */
[----:B------:R-:W-:Y:S01]  /*121a0*/  IMAD R85, R231, 0x35, RZ ;  /* 0x00000035e7557824 */ /* 0x000fe200078e02ff */
[-C--:B------:R-:W-:Y:S01]  /*121b0*/  LEA.HI.X.SX32 R39, R39, R7.reuse, 0x1, P5 ;  /* 0x0000000727277211 */ /* 0x080fe200028f0eff */
[----:B------:R-:W-:Y:S01]  /*121c0*/  IMAD R87, R231, 0x36, RZ ;  /* 0x00000036e7577824 */ /* 0x000fe200078e02ff */
[----:B------:R-:W-:Y:S01]  /*121d0*/  LEA.HI.X.SX32 R41, R41, R7, 0x1, P4 ;  /* 0x0000000729297211 */ /* 0x000fe200020f0eff */
[----:B------:R-:W-:-:S02]  /*121e0*/  IMAD R89, R231, 0x37, RZ ;  /* 0x00000037e7597824 */ /* 0x000fc400078e02ff */
[C---:B------:R-:W-:Y:S02]  /*121f0*/  IMAD R91, R231.reuse, 0x38, RZ ;  /* 0x00000038e75b7824 */ /* 0x040fe400078e02ff */
[C---:B------:R-:W-:Y:S02]  /*12200*/  IMAD R93, R231.reuse, 0x39, RZ ;  /* 0x00000039e75d7824 */ /* 0x040fe400078e02ff */
[----:B------:R-:W-:Y:S01]  /*12210*/  IMAD R95, R231, 0x3a, RZ ;  /* 0x0000003ae75f7824 */ /* 0x000fe200078e02ff */
[----:B------:R1:W-:Y:S01]  /*12220*/  STG.E.U8 desc[UR18][R6.64], R45 ;  /* 0x0000002d06007986 */ /* 0x0003e2000c101112 */
[----:B------:R-:W-:Y:S01]  /*12230*/  IADD3 R42, P5, R43, R6, RZ ;  /* 0x000000062b2a7210 */ /* 0x000fe20007fbe0ff */
[C---:B------:R-:W-:Y:S02]  /*12240*/  IMAD R97, R231.reuse, 0x3b, RZ ;  /* 0x0000003be7617824 */ /* 0x040fe400078e02ff */
[C---:B------:R-:W-:Y:S01]  /*12250*/  IMAD R99, R231.reuse, 0x3c, RZ ;  /* 0x0000003ce7637824 */ /* 0x040fe200078e02ff */
[----:B------:R3:W-:Y:S01]  /*12260*/  STG.E.U8 desc[UR18][R32.64], R47 ;  /* 0x0000002f20007986 */ /* 0x0007e2000c101112 */
[----:B------:R-:W-:-:S02]  /*12270*/  IMAD R101, R231, 0x3d, RZ ;  /* 0x0000003de7657824 */ /* 0x000fc400078e02ff */
[C---:B------:R-:W-:Y:S02]  /*12280*/  IMAD R103, R231.reuse, 0x3e, RZ ;  /* 0x0000003ee7677824 */ /* 0x040fe400078e02ff */
[C---:B------:R-:W-:Y:S02]  /*12290*/  IMAD R105, R231.reuse, 0x3f, RZ ;  /* 0x0000003fe7697824 */ /* 0x040fe400078e02ff */
[C---:B------:R-:W-:Y:S02]  /*122a0*/  IMAD.SHL.U32 R107, R231.reuse, 0x40, RZ ;  /* 0x00000040e76b7824 */ /* 0x040fe400078e00ff */
[C---:B------:R-:W-:Y:S02]  /*122b0*/  IMAD R109, R231.reuse, 0x41, RZ ;  /* 0x00000041e76d7824 */ /* 0x040fe400078e02ff */
[C---:B------:R-:W-:Y:S02]  /*122c0*/  IMAD R111, R231.reuse, 0x42, RZ ;  /* 0x00000042e76f7824 */ /* 0x040fe400078e02ff */
[----:B------:R-:W-:-:S02]  /*122d0*/  IMAD R113, R231, 0x43, RZ ;  /* 0x00000043e7717824 */ /* 0x000fc400078e02ff */
[C---:B------:R-:W-:Y:S02]  /*122e0*/  IMAD R115, R231.reuse, 0x44, RZ ;  /* 0x00000044e7737824 */ /* 0x040fe400078e02ff */
[C---:B------:R-:W-:Y:S02]  /*122f0*/  IMAD R117, R231.reuse, 0x45, RZ ;  /* 0x00000045e7757824 */ /* 0x040fe400078e02ff */
[C---:B------:R-:W-:Y:S02]  /*12300*/  IMAD R119, R231.reuse, 0x46, RZ ;  /* 0x00000046e7777824 */ /* 0x040fe400078e02ff */
        /* <DEDUP_REMOVED lines=47> */
[C---:B------:R-:W-:Y:S01]  /*12600*/  IMAD R221, R231.reuse, 0x7c, RZ ;  /* 0x0000007ce7dd7824 */ /* 0x040fe200078e02ff */
[----:B------:R-:W-:Y:S01]  /*12610*/  PRMT R239, R30, 0x7773, RZ ;  /* 0x000077731eef7816 */ /* 0x000fe200000000ff */
[C---:B-1----:R-:W-:Y:S01]  /*12620*/  IMAD R45, R231.reuse, 0x7, RZ ;  /* 0x00000007e72d7824 */ /* 0x042fe200078e02ff */
[C---:B------:R-:W-:Y:S01]  /*12630*/  PRMT R241, R24.reuse, 0x7770, RZ ;  /* 0x0000777018f17816 */ /* 0x040fe200000000ff */
[C---:B---3--:R-:W-:Y:S01]  /*12640*/  IMAD.SHL.U32 R47, R231.reuse, 0x8, RZ ;  /* 0x00000008e72f7824 */ /* 0x048fe200078e00ff */
[----:B------:R-:W-:Y:S01]  /*12650*/  PRMT R251, R24, 0x7772, RZ ;  /* 0x0000777218fb7816 */ /* 0x000fe200000000ff */
[----:B------:R-:W-:Y:S01]  /*12660*/  IMAD R201, R231, 0x72, RZ ;  /* 0x00000072e7c97824 */ /* 0x000fe200078e02ff */
[----:B------:R-:W-:Y:S01]  /*12670*/  IADD3 R32, P4, R45, R6, RZ ;  /* 0x000000062d207210 */ /* 0x000fe20007f9e0ff */
[----:B------:R1:W-:Y:S01]  /*12680*/  STG.E.U8 desc[UR18][R34.64], R49 ;  /* 0x0000003122007986 */ /* 0x0003e2000c101112 */
[-C--:B------:R-:W-:Y:S01]  /*12690*/  LEA.HI.X.SX32 R43, R43, R7.reuse, 0x1, P5 ;  /* 0x000000072b2b7211 */ /* 0x080fe200028f0eff */
[----:B------:R-:W-:Y:S01]  /*126a0*/  IMAD R203, R231, 0x73, RZ ;  /* 0x00000073e7cb7824 */ /* 0x000fe200078e02ff */
[----:B------:R-:W-:Y:S01]  /*126b0*/  LEA.HI.X.SX32 R33, R45, R7, 0x1, P4 ;  /* 0x000000072d217211 */ /* 0x000fe200020f0eff */
[C---:B------:R-:W-:Y:S01]  /*126c0*/  IMAD R45, R231.reuse, 0xa, RZ ;  /* 0x0000000ae72d7824 */ /* 0x040fe200078e02ff */
[----:B------:R3:W-:Y:S01]  /*126d0*/  STG.E.U8 desc[UR18][R36.64], R75 ;  /* 0x0000004b24007986 */ /* 0x0007e2000c101112 */
[----:B------:R-:W-:-:S02]  /*126e0*/  IMAD R209, R231, 0x76, RZ ;  /* 0x00000076e7d17824 */ /* 0x000fc400078e02ff */
[C---:B------:R-:W-:Y:S02]  /*126f0*/  IMAD R223, R231.reuse, 0x7d, RZ ;  /* 0x0000007de7df7824 */ /* 0x040fe400078e02ff */
[----:B------:R-:W-:Y:S01]  /*12700*/  IMAD R225, R231, 0x7e, RZ ;  /* 0x0000007ee7e17824 */ /* 0x000fe200078e02ff */
[----:B------:R-:W-:Y:S01]  /*12710*/  PRMT R249, R25, 0x7770, RZ ;  /* 0x0000777019f97816 */ /* 0x000fe200000000ff */
[----:B-1----:R-:W-:Y:S01]  /*12720*/  IMAD R49, R231, 0x9, RZ ;  /* 0x00000009e7317824 */ /* 0x002fe200078e02ff */
[-C--:B------:R-:W-:Y:S01]  /*12730*/  IADD3 R34, P5, R47, R6.reuse, RZ ;  /* 0x000000062f227210 */ /* 0x080fe20007fbe0ff */
[----:B------:R1:W-:Y:S01]  /*12740*/  STG.E.U8 desc[UR18][R38.64], R73 ;  /* 0x0000004926007986 */ /* 0x0003e2000c101112 */
[----:B------:R-:W-:Y:S01]  /*12750*/  IMAD R211, R231, 0x77, RZ ;  /* 0x00000077e7d37824 */ /* 0x000fe200078e02ff */
[----:B------:R-:W-:Y:S01]  /*12760*/  PRMT R247, R25, 0x7771, RZ ;  /* 0x0000777119f77816 */ /* 0x000fe200000000ff */
[----:B------:R-:W-:Y:S01]  /*12770*/  IMAD R213, R231, 0x78, RZ ;  /* 0x00000078e7d57824 */ /* 0x000fe200078e02ff */
[----:B------:R-:W-:Y:S01]  /*12780*/  LEA.HI.X.SX32 R35, R47, R7, 0x1, P5 ;  /* 0x000000072f237211 */ /* 0x000fe200028f0eff */
[----:B------:R-:W-:Y:S01]  /*12790*/  IMAD R47, R231, 0xb, RZ ;  /* 0x0000000be72f7824 */ /* 0x000fe200078e02ff */
[-C--:B---3--:R-:W-:Y:S01]  /*127a0*/  IADD3 R36, P4, R49, R6.reuse, RZ ;  /* 0x0000000631247210 */ /* 0x088fe20007f9e0ff */
[----:B------:R3:W-:Y:S01]  /*127b0*/  STG.E.U8 desc[UR18][R40.64], R71 ;  /* 0x0000004728007986 */ /* 0x0007e2000c101112 */
[----:B------:R-:W-:Y:S01]  /*127c0*/  IMAD R215, R231, 0x79, RZ ;  /* 0x00000079e7d77824 */ /* 0x000fe200078e02ff */
[----:B------:R-:W-:Y:S01]  /*127d0*/  PRMT R245, R26, 0x7770, RZ ;  /* 0x000077701af57816 */ /* 0x000fe200000000ff */
[----:B------:R-:W-:Y:S01]  /*127e0*/  ULDC UR4, c[0x0][0x27c] ;  /* 0x00009f0000047ab9 */ /* 0x000fe20000000800 */
[----:B-1----:R-:W-:-:S02]  /*127f0*/  IADD3 R38, P5, R45, R6, RZ ;  /* 0x000000062d267210 */ /* 0x002fc40007fbe0ff */
[-C--:B------:R-:W-:Y:S01]  /*12800*/  LEA.HI.X.SX32 R37, R49, R7.reuse, 0x1, P4 ;  /* 0x0000000731257211 */ /* 0x080fe200020f0eff */
[----:B------:R-:W-:Y:S01]  /*12810*/  IMAD R49, R231, 0xc, RZ ;  /* 0x0000000ce7317824 */ /* 0x000fe200078e02ff */
[-C--:B------:R-:W-:Y:S01]  /*12820*/  LEA.HI.X.SX32 R39, R45, R7.reuse, 0x1, P5 ;  /* 0x000000072d277211 */ /* 0x080fe200028f0eff */
[----:B------:R-:W-:Y:S01]  /*12830*/  IMAD R45, R231, 0xd, RZ ;  /* 0x0000000de72d7824 */ /* 0x000fe200078e02ff */
[C---:B---3--:R-:W-:Y:S01]  /*12840*/  IADD3 R40, P4, R47.reuse, R6, RZ ;  /* 0x000000062f287210 */ /* 0x048fe20007f9e0ff */
[----:B------:R1:W-:Y:S03]  /*12850*/  STG.E.U8 desc[UR18][R42.64], R69 ;  /* 0x000000452a007986 */ /* 0x0003e6000c101112 */
[----:B------:R-:W-:Y:S01]  /*12860*/  LEA.HI.X.SX32 R41, R47, R7, 0x1, P4 ;  /* 0x000000072f297211 */ /* 0x000fe200020f0eff */
[----:B------:R3:W-:Y:S01]  /*12870*/  STG.E.U8 desc[UR18][R32.64], R67 ;  /* 0x0000004320007986 */ /* 0x0007e2000c101112 */
[----:B------:R-:W-:-:S03]  /*12880*/  IMAD R47, R231, 0xe, RZ ;  /* 0x0000000ee72f7824 */ /* 0x000fc600078e02ff */
[----:B------:R4:W-:Y:S01]  /*12890*/  STG.E.U8 desc[UR18][R34.64], R65 ;  /* 0x0000004122007986 */ /* 0x0009e2000c101112 */
[-C--:B-1----:R-:W-:Y:S02]  /*128a0*/  IADD3 R42, P5, R49, R6.reuse, RZ ;  /* 0x00000006312a7210 */ /* 0x082fe40007fbe0ff */
[-C--:B---3--:R-:W-:Y:S02]  /*128b0*/  IADD3 R32, P4, R45, R6.reuse, RZ ;  /* 0x000000062d207210 */ /* 0x088fe40007f9e0ff */
[-C--:B------:R-:W-:Y:S01]  /*128c0*/  LEA.HI.X.SX32 R43, R49, R7.reuse, 0x1, P5 ;  /* 0x00000007312b7211 */ /* 0x080fe200028f0eff */
[----:B------:R-:W-:Y:S01]  /*128d0*/  IMAD R49, R231, 0xf, RZ ;  /* 0x0000000fe7317824 */ /* 0x000fe200078e02ff */
[-C--:B------:R-:W-:Y:S01]  /*128e0*/  LEA.HI.X.SX32 R33, R45, R7.reuse, 0x1, P4 ;  /* 0x000000072d217211 */ /* 0x080fe200020f0eff */
[----:B------:R-:W-:Y:S01]  /*128f0*/  IMAD.SHL.U32 R45, R231, 0x10, RZ ;  /* 0x00000010e72d7824 */ /* 0x000fe200078e00ff */
[CC--:B----4-:R-:W-:Y:S01]  /*12900*/  IADD3 R34, P5, R47.reuse, R6.reuse, RZ ;  /* 0x000000062f227210 */ /* 0x0d0fe20007fbe0ff */
[----:B------:R1:W-:Y:S03]  /*12910*/  STG.E.U8 desc[UR18][R36.64], R63 ;  /* 0x0000003f24007986 */ /* 0x0003e6000c101112 */
[----:B------:R-:W-:Y:S01]  /*12920*/  LEA.HI.X.SX32 R35, R47, R7, 0x1, P5 ;  /* 0x000000072f237211 */ /* 0x000fe200028f0eff */
[----:B------:R3:W-:Y:S04]  /*12930*/  STG.E.U8 desc[UR18][R38.64], R61 ;  /* 0x0000003d26007986 */ /* 0x0007e8000c101112 */
[----:B------:R4:W-:Y:S04]  /*12940*/  STG.E.U8 desc[UR18][R40.64], R59 ;  /* 0x0000003b28007986 */ /* 0x0009e8000c101112 */
[----:B------:R5:W-:Y:S01]  /*12950*/  STG.E.U8 desc[UR18][R42.64], R57 ;  /* 0x000000392a007986 */ /* 0x000be2000c101112 */
[----:B-1----:R-:W-:-:S02]  /*12960*/  IADD3 R36, P4, R49, R6, RZ ;  /* 0x0000000631247210 */ /* 0x002fc40007f9e0ff */
[-C--:B---3--:R-:W-:Y:S01]  /*12970*/  IADD3 R38, P5, R45, R6.reuse, RZ ;  /* 0x000000062d267210 */ /* 0x088fe20007fbe0ff */
[----:B----4-:R-:W-:Y:S01]  /*12980*/  IMAD R41, R231, 0x11, RZ ;  /* 0x00000011e7297824 */ /* 0x010fe200078e02ff */
[-C--:B------:R-:W-:Y:S01]  /*12990*/  LEA.HI.X.SX32 R37, R49, R7.reuse, 0x1, P4 ;  /* 0x0000000731257211 */ /* 0x080fe200020f0eff */
[----:B-----5:R-:W-:Y:S01]  /*129a0*/  IMAD R43, R231, 0x12, RZ ;  /* 0x00000012e72b7824 */ /* 0x020fe200078e02ff */
[-C--:B------:R-:W-:Y:S01]  /*129b0*/  LEA.HI.X.SX32 R39, R45, R7.reuse, 0x1, P5 ;  /* 0x000000072d277211 */ /* 0x080fe200028f0eff */
[----:B------:R1:W-:Y:S01]  /*129c0*/  STG.E.U8 desc[UR18][R32.64], R55 ;  /* 0x0000003720007986 */ /* 0x0003e2000c101112 */
[----:B------:R-:W-:Y:S01]  /*129d0*/  PRMT R49, R28, 0x7770, RZ ;  /* 0x000077701c317816 */ /* 0x000fe200000000ff */
[----:B------:R-:W-:Y:S01]  /*129e0*/  IMAD R45, R231, 0x13, RZ ;  /* 0x00000013e72d7824 */ /* 0x000fe200078e02ff */
[----:B------:R-:W-:Y:S01]  /*129f0*/  IADD3 R40, P4, R41, R6, RZ ;  /* 0x0000000629287210 */ /* 0x000fe20007f9e0ff */
[----:B------:R-:W-:Y:S01]  /*12a00*/  IMAD R47, R231, 0x14, RZ ;  /* 0x00000014e72f7824 */ /* 0x000fe200078e02ff */
[----:B------:R3:W-:Y:S02]  /*12a10*/  STG.E.U8 desc[UR18][R34.64], R53 ;  /* 0x0000003522007986 */ /* 0x0007e4000c101112 */
[----:B------:R-:W-:-:S02]  /*12a20*/  LEA.HI.X.SX32 R41, R41, R7, 0x1, P4 ;  /* 0x0000000729297211 */ /* 0x000fc400020f0eff */
[----:B------:R4:W-:Y:S01]  /*12a30*/  STG.E.U8 desc[UR18][R36.64], R51 ;  /* 0x0000003324007986 */ /* 0x0009e2000c101112 */
[----:B-1----:R-:W-:-:S03]  /*12a40*/  IADD3 R32, P5, R43, R6, RZ ;  /* 0x000000062b207210 */ /* 0x002fc60007fbe0ff */
[----:B------:R1:W-:Y:S01]  /*12a50*/  STG.E.U8 desc[UR18][R38.64], R49 ;  /* 0x0000003126007986 */ /* 0x0003e2000c101112 */
[----:B------:R-:W-:Y:S02]  /*12a60*/  PRMT R55, R28, 0x7771, RZ ;  /* 0x000077711c377816 */ /* 0x000fe400000000ff */
[-C--:B------:R-:W-:Y:S01]  /*12a70*/  LEA.HI.X.SX32 R33, R43, R7.reuse, 0x1, P5 ;  /* 0x000000072b217211 */ /* 0x080fe200028f0eff */
[----:B------:R-:W-:Y:S01]  /*12a80*/  IMAD R43, R231, 0x16, RZ ;  /* 0x00000016e72b7824 */ /* 0x000fe200078e02ff */
[-C--:B---3--:R-:W-:Y:S02]  /*12a90*/  IADD3 R34, P4, R45, R6.reuse, RZ ;  /* 0x000000062d227210 */ /* 0x088fe40007f9e0ff */
[----:B----4-:R-:W-:Y:S02]  /*12aa0*/  IADD3 R36, P5, R47, R6, RZ ;  /* 0x000000062f247210 */ /* 0x010fe40007fbe0ff */
[----:B------:R-:W-:Y:S01]  /*12ab0*/  PRMT R51, R29, 0x7770, RZ ;  /* 0x000077701d337816 */ /* 0x000fe200000000ff */
[----:B-1----:R-:W-:Y:S01]  /*12ac0*/  IMAD R39, R231, 0x15, RZ ;  /* 0x00000015e7277824 */ /* 0x002fe200078e02ff */
[-C--:B------:R-:W-:Y:S01]  /*12ad0*/  LEA.HI.X.SX32 R35, R45, R7.reuse, 0x1, P4 ;  /* 0x000000072d237211 */ /* 0x080fe200020f0eff */
[----:B------:R1:W-:Y:S01]  /*12ae0*/  STG.E.U8 desc[UR18][R40.64], R55 ;  /* 0x0000003728007986 */ /* 0x0003e2000c101112 */
[----:B------:R-:W-:Y:S01]  /*12af0*/  PRMT R53, R29, 0x7771, RZ ;  /* 0x000077711d357816 */ /* 0x000fe200000000ff */
[----:B------:R-:W-:Y:S01]  /*12b00*/  IMAD R45, R231, 0x17, RZ ;  /* 0x00000017e72d7824 */ /* 0x000fe200078e02ff */
[----:B------:R-:W-:-:S02]  /*12b10*/  LEA.HI.X.SX32 R37, R47, R7, 0x1, P5 ;  /* 0x000000072f257211 */ /* 0x000fc400028f0eff */
[----:B------:R-:W-:Y:S02]  /*12b20*/  PRMT R49, R30, 0x7770, RZ ;  /* 0x000077701e317816 */ /* 0x000fe400000000ff */
[-C--:B------:R-:W-:Y:S01]  /*12b30*/  IADD3 R38, P4, R39, R6.reuse, RZ ;  /* 0x0000000627267210 */ /* 0x080fe20007f9e0ff */
[----:B------:R3:W-:Y:S01]  /*12b40*/  STG.E.U8 desc[UR18][R32.64], R51 ;  /* 0x0000003320007986 */ /* 0x0007e2000c101112 */
[----:B-1----:R-:W-:-:S03]  /*12b50*/  IADD3 R40, P5, R43, R6, RZ ;  /* 0x000000062b287210 */ /* 0x002fc60007fbe0ff */
[----:B------:R-:W-:Y:S01]  /*12b60*/  STG.E.U8 desc[UR18][R34.64], R53 ;  /* 0x0000003522007986 */ /* 0x000fe2000c101112 */
[-C--:B------:R-:W-:Y:S02]  /*12b70*/  LEA.HI.X.SX32 R39, R39, R7.reuse, 0x1, P4 ;  /* 0x0000000727277211 */ /* 0x080fe400020f0eff */
[----:B------:R-:W-:Y:S01]  /*12b80*/  LEA.HI.X.SX32 R41, R43, R7, 0x1, P5 ;  /* 0x000000072b297211 */ /* 0x000fe200028f0eff */
[----:B------:R1:W-:Y:S01]  /*12b90*/  STG.E.U8 desc[UR18][R36.64], R49 ;  /* 0x0000003124007986 */ /* 0x0003e2000c101112 */
[----:B------:R-:W-:Y:S02]  /*12ba0*/  PRMT R43, R31, 0x7770, RZ ;  /* 0x000077701f2b7816 */ /* 0x000fe400000000ff */
[----:B---3--:R-:W-:Y:S01]  /*12bb0*/  PRMT R51, R30, 0x7771, RZ ;  /* 0x000077711e337816 */ /* 0x008fe200000000ff */
[----:B------:R-:W-:Y:S01]  /*12bc0*/  IMAD R47, R231, 0x18, RZ ;  /* 0x00000018e72f7824 */ /* 0x000fe200078e02ff */
[----:B------:R-:W-:-:S03]  /*12bd0*/  IADD3 R32, P4, R45, R6, RZ ;  /* 0x000000062d207210 */ /* 0x000fc60007f9e0ff */
[----:B------:R3:W-:Y:S01]  /*12be0*/  STG.E.U8 desc[UR18][R38.64], R51 ;  /* 0x0000003326007986 */ /* 0x0007e2000c101112 */
[----:B-1----:R-:W-:Y:S01]  /*12bf0*/  IMAD R37, R231, 0x19, RZ ;  /* 0x00000019e7257824 */ /* 0x002fe200078e02ff */
[-C--:B------:R-:W-:Y:S02]  /*12c00*/  LEA.HI.X.SX32 R33, R45, R7.reuse, 0x1, P4 ;  /* 0x000000072d217211 */ /* 0x080fe400020f0eff */
[----:B------:R1:W-:Y:S01]  /*12c10*/  STG.E.U8 desc[UR18][R40.64], R43 ;  /* 0x0000002b28007986 */ /* 0x0003e2000c101112 */
[-C--:B------:R-:W-:Y:S02]  /*12c20*/  IADD3 R34, P5, R47, R6.reuse, RZ ;  /* 0x000000062f227210 */ /* 0x080fe40007fbe0ff */
[----:B------:R-:W-:Y:S02]  /*12c30*/  IADD3 R36, P4, R37, R6, RZ ;  /* 0x0000000625247210 */ /* 0x000fe40007f9e0ff */
[----:B------:R-:W-:Y:S01]  /*12c40*/  PRMT R49, R31, 0x7771, RZ ;  /* 0x000077711f317816 */ /* 0x000fe200000000ff */
[----:B---3--:R-:W-:Y:S01]  /*12c50*/  IMAD R39, R231, 0x1a, RZ ;  /* 0x0000001ae7277824 */ /* 0x008fe200078e02ff */
[----:B------:R-:W-:Y:S01]  /*12c60*/  LEA.HI.X.SX32 R37, R37, R7, 0x1, P4 ;  /* 0x0000000725257211 */ /* 0x000fe200020f0eff */
[----:B-1----:R-:W-:-:S02]  /*12c70*/  IMAD R41, R231, 0x1b, RZ ;  /* 0x0000001be7297824 */ /* 0x002fc400078e02ff */
[----:B------:R-:W-:Y:S01]  /*12c80*/  IMAD R43, R231, 0x1c, RZ ;  /* 0x0000001ce72b7824 */ /* 0x000fe200078e02ff */
[-C--:B------:R-:W-:Y:S01]  /*12c90*/  LEA.HI.X.SX32 R35, R47, R7.reuse, 0x1, P5 ;  /* 0x000000072f237211 */ /* 0x080fe200028f0eff */
[----:B------:R1:W-:Y:S01]  /*12ca0*/  STG.E.U8 desc[UR18][R32.64], R49 ;  /* 0x0000003120007986 */ /* 0x0003e2000c101112 */
[-C--:B------:R-:W-:Y:S02]  /*12cb0*/  IADD3 R38, P4, R39, R6.reuse, RZ ;  /* 0x0000000627267210 */ /* 0x080fe40007f9e0ff */
[C---:B------:R-:W-:Y:S02]  /*12cc0*/  PRMT R47, R28.reuse, 0x7772, RZ ;  /* 0x000077721c2f7816 */ /* 0x040fe400000000ff */
[----:B------:R-:W-:Y:S02]  /*12cd0*/  IADD3 R40, P5, R41, R6, RZ ;  /* 0x0000000629287210 */ /* 0x000fe40007fbe0ff */
[----:B------:R-:W-:Y:S02]  /*12ce0*/  PRMT R45, R28, 0x7773, RZ ;  /* 0x000077731c2d7816 */ /* 0x000fe400000000ff */
[----:B------:R-:W-:-:S02]  /*12cf0*/  LEA.HI.X.SX32 R39, R39, R7, 0x1, P4 ;  /* 0x0000000727277211 */ /* 0x000fc400020f0eff */
[----:B-1----:R-:W-:Y:S02]  /*12d00*/  IADD3 R32, P6, R43, R6, RZ ;  /* 0x000000062b207210 */ /* 0x002fe40007fde0ff */
[----:B------:R-:W-:Y:S01]  /*12d10*/  PRMT R53, R29, 0x7772, RZ ;  /* 0x000077721d357816 */ /* 0x000fe200000000ff */
[----:B------:R1:W-:Y:S01]  /*12d20*/  STG.E.U8 desc[UR18][R34.64], R47 ;  /* 0x0000002f22007986 */ /* 0x0003e2000c101112 */
[-C--:B------:R-:W-:Y:S02]  /*12d30*/  LEA.HI.X.SX32 R41, R41, R7.reuse, 0x1, P5 ;  /* 0x0000000729297211 */ /* 0x080fe400028f0eff */
[----:B------:R-:W-:Y:S01]  /*12d40*/  PRMT R55, R29, 0x7773, RZ ;  /* 0x000077731d377816 */ /* 0x000fe200000000ff */
[----:B------:R3:W-:Y:S01]  /*12d50*/  STG.E.U8 desc[UR18][R36.64], R45 ;  /* 0x0000002d24007986 */ /* 0x0007e2000c101112 */
[----:B------:R-:W-:Y:S01]  /*12d60*/  LEA.HI.X.SX32 R33, R43, R7, 0x1, P6 ;  /* 0x000000072b217211 */ /* 0x000fe200030f0eff */
[C---:B------:R-:W-:Y:S01]  /*12d70*/  IMAD R29, R231.reuse, 0x1d, RZ ;  /* 0x0000001de71d7824 */ /* 0x040fe200078e02ff */
[----:B------:R-:W-:Y:S01]  /*12d80*/  PRMT R57, R30, 0x7772, RZ ;  /* 0x000077721e397816 */ /* 0x000fe200000000ff */
[----:B------:R-:W-:Y:S01]  /*12d90*/  STG.E.U8 desc[UR18][R38.64], R53 ;  /* 0x0000003526007986 */ /* 0x000fe2000c101112 */
[----:B-1----:R-:W-:-:S03]  /*12da0*/  IMAD R35, R231, 0x1e, RZ ;  /* 0x0000001ee7237824 */ /* 0x002fc600078e02ff */
[----:B------:R-:W-:Y:S01]  /*12db0*/  STG.E.U8 desc[UR18][R40.64], R55 ;  /* 0x0000003728007986 */ /* 0x000fe2000c101112 */
[----:B---3--:R-:W-:-:S03]  /*12dc0*/  IMAD R37, R231, 0x1f, RZ ;  /* 0x0000001fe7257824 */ /* 0x008fc600078e02ff */
[----:B------:R1:W-:Y:S01]  /*12dd0*/  STG.E.U8 desc[UR18][R32.64], R57 ;  /* 0x0000003920007986 */ /* 0x0003e2000c101112 */
[----:B------:R-:W-:Y:S01]  /*12de0*/  IMAD.SHL.U32 R43, R231, 0x20, RZ ;  /* 0x00000020e72b7824 */ /* 0x000fe200078e00ff */
[-C--:B------:R-:W-:Y:S01]  /*12df0*/  IADD3 R28, P4, R29, R6.reuse, RZ ;  /* 0x000000061d1c7210 */ /* 0x080fe20007f9e0ff */
[----:B------:R-:W-:Y:S01]  /*12e00*/  IMAD R45, R231, 0x21, RZ ;  /* 0x00000021e72d7824 */ /* 0x000fe200078e02ff */
[-C--:B------:R-:W-:Y:S01]  /*12e10*/  IADD3 R34, P6, R37, R6.reuse, RZ ;  /* 0x0000000625227210 */ /* 0x080fe20007fde0ff */
[----:B------:R-:W-:Y:S01]  /*12e20*/  IMAD R47, R231, 0x22, RZ ;  /* 0x00000022e72f7824 */ /* 0x000fe200078e02ff */
[----:B------:R-:W-:Y:S01]  /*12e30*/  LEA.HI.X.SX32 R29, R29, R7, 0x1, P4 ;  /* 0x000000071d1d7211 */ /* 0x000fe200020f0eff */
[----:B------:R-:W-:Y:S01]  /*12e40*/  IMAD R49, R231, 0x23, RZ ;  /* 0x00000023e7317824 */ /* 0x000fe200078e02ff */
[-C--:B-1----:R-:W-:Y:S01]  /*12e50*/  IADD3 R32, P5, R35, R6.reuse, RZ ;  /* 0x0000000623207210 */ /* 0x082fe20007fbe0ff */
[----:B------:R-:W-:Y:S01]  /*12e60*/  IMAD R51, R231, 0x24, RZ ;  /* 0x00000024e7337824 */ /* 0x000fe200078e02ff */
[----:B------:R-:W-:-:S02]  /*12e70*/  IADD3 R36, P4, R43, R6, RZ ;  /* 0x000000062b247210 */ /* 0x000fc40007f9e0ff */
[-C--:B------:R-:W-:Y:S01]  /*12e80*/  LEA.HI.X.SX32 R33, R35, R7.reuse, 0x1, P5 ;  /* 0x0000000723217211 */ /* 0x080fe200028f0eff */
[----:B------:R-:W-:Y:S01]  /*12e90*/  IMAD R53, R231, 0x25, RZ ;  /* 0x00000025e7357824 */ /* 0x000fe200078e02ff */
[-C--:B------:R-:W-:Y:S02]  /*12ea0*/  IADD3 R38, P5, R45, R6.reuse, RZ ;  /* 0x000000062d267210 */ /* 0x080fe40007fbe0ff */
[-C--:B------:R-:W-:Y:S02]  /*12eb0*/  LEA.HI.X.SX32 R35, R37, R7.reuse, 0x1, P6 ;  /* 0x0000000725237211 */ /* 0x080fe400030f0eff */
[-C--:B------:R-:W-:Y:S01]  /*12ec0*/  IADD3 R40, P6, R47, R6.reuse, RZ ;  /* 0x000000062f287210 */ /* 0x080fe20007fde0ff */
[----:B------:R-:W-:Y:S01]  /*12ed0*/  IMAD R55, R231, 0x26, RZ ;  /* 0x00000026e7377824 */ /* 0x000fe200078e02ff */
[-C--:B------:R-:W-:Y:S01]  /*12ee0*/  LEA.HI.X.SX32 R37, R43, R7.reuse, 0x1, P4 ;  /* 0x000000072b257211 */ /* 0x080fe200020f0eff */
[----:B------:R-:W-:Y:S01]  /*12ef0*/  IMAD R57, R231, 0x27, RZ ;  /* 0x00000027e7397824 */ /* 0x000fe200078e02ff */
[----:B------:R-:W-:Y:S01]  /*12f00*/  LEA.HI.X.SX32 R39, R45, R7, 0x1, P5 ;  /* 0x000000072d277211 */ /* 0x000fe200028f0eff */
[----:B------:R-:W-:Y:S01]  /*12f10*/  IMAD R59, R231, 0x28, RZ ;  /* 0x00000028e73b7824 */ /* 0x000fe200078e02ff */
[----:B------:R-:W-:-:S02]  /*12f20*/  IADD3 R42, P4, R49, R6, RZ ;  /* 0x00000006312a7210 */ /* 0x000fc40007f9e0ff */
        /* <DEDUP_REMOVED lines=24> */
[----:B------:R-:W-:Y:S02]  /*130b0*/  LEA.HI.X.SX32 R57, R63, R7, 0x1, P5 ;  /* 0x000000073f397211 */ /* 0x000fe400028f0eff */
[----:B------:R-:W-:-:S02]  /*130c0*/  IADD3 R60, P4, R67, R6, RZ ;  /* 0x00000006433c7210 */ /* 0x000fc40007f9e0ff */
[-C--:B------:R-:W-:Y:S02]  /*130d0*/  IADD3 R62, P5, R69, R6.reuse, RZ ;  /* 0x00000006453e7210 */ /* 0x080fe40007fbe0ff */
[-C--:B------:R-:W-:Y:S02]  /*130e0*/  LEA.HI.X.SX32 R59, R65, R7.reuse, 0x1, P6 ;  /* 0x00000007413b7211 */ /* 0x080fe400030f0eff */
[-C--:B------:R-:W-:Y:S02]  /*130f0*/  IADD3 R64, P6, R71, R6.reuse, RZ ;  /* 0x0000000647407210 */ /* 0x080fe40007fde0ff */
[-C--:B------:R-:W-:Y:S02]  /*13100*/  LEA.HI.X.SX32 R61, R67, R7.reuse, 0x1, P4 ;  /* 0x00000007433d7211 */ /* 0x080fe400020f0eff */
        /* <DEDUP_REMOVED lines=151> */
[----:B------:R-:W-:Y:S01]  /*13a80*/  PRMT R237, R31, 0x7772, RZ ;  /* 0x000077721fed7816 */ /* 0x000fe200000000ff */
[----:B------:R-:W-:Y:S01]  /*13a90*/  IMAD R231, R231, 0x7f, RZ ;  /* 0x0000007fe7e77824 */ /* 0x000fe200078e02ff */
[----:B------:R-:W-:-:S02]  /*13aa0*/  IADD3 R216, P4, R217, R6, RZ ;  /* 0x00000006d9d87210 */ /* 0x000fc40007f9e0ff */
[-C--:B------:R-:W-:Y:S02]  /*13ab0*/  IADD3 R218, P5, R219, R6.reuse, RZ ;  /* 0x00000006dbda7210 */ /* 0x080fe40007fbe0ff */
[----:B------:R-:W-:Y:S02]  /*13ac0*/  LEA.HI.X.SX32 R215, R215, R7, 0x1, P6 ;  /* 0x00000007d7d77211 */ /* 0x000fe400030f0eff */
[----:B------:R-:W-:Y:S02]  /*13ad0*/  PRMT R235, R31, 0x7773, RZ ;  /* 0x000077731feb7816 */ /* 0x000fe400000000ff */
[----:B------:R-:W-:Y:S02]  /*13ae0*/  IADD3 R220, P6, R221, R6, RZ ;  /* 0x00000006dddc7210 */ /* 0x000fe40007fde0ff */
[C---:B------:R-:W-:Y:S01]  /*13af0*/  PRMT R31, R24.reuse, 0x7773, RZ ;  /* 0x00007773181f7816 */ /* 0x040fe200000000ff */
[----:B------:R-:W-:Y:S01]  /*13b00*/  STG.E.U8 desc[UR18][R28.64], R239 ;  /* 0x000000ef1c007986 */ /* 0x000fe2000c101112 */
[----:B------:R-:W-:-:S02]  /*13b10*/  PRMT R24, R24, 0x7771, RZ ;  /* 0x0000777118187816 */ /* 0x000fc400000000ff */
[-C--:B------:R-:W-:Y:S01]  /*13b20*/  LEA.HI.X.SX32 R217, R217, R7.reuse, 0x1, P4 ;  /* 0x00000007d9d97211 */ /* 0x080fe200020f0eff */
[----:B------:R1:W-:Y:S01]  /*13b30*/  STG.E.U8 desc[UR18][R32.64], R237 ;  /* 0x000000ed20007986 */ /* 0x0003e2000c101112 */
[-C--:B------:R-:W-:Y:S02]  /*13b40*/  LEA.HI.X.SX32 R219, R219, R7.reuse, 0x1, P5 ;  /* 0x00000007dbdb7211 */ /* 0x080fe400028f0eff */
[-C--:B------:R-:W-:Y:S01]  /*13b50*/  IADD3 R222, P4, R223, R6.reuse, RZ ;  /* 0x00000006dfde7210 */ /* 0x080fe20007f9e0ff */
[----:B------:R3:W-:Y:S01]  /*13b60*/  STG.E.U8 desc[UR18][R34.64], R235 ;  /* 0x000000eb22007986 */ /* 0x0007e2000c101112 */
[-C--:B------:R-:W-:Y:S02]  /*13b70*/  IADD3 R224, P5, R225, R6.reuse, RZ ;  /* 0x00000006e1e07210 */ /* 0x080fe40007fbe0ff */
[----:B------:R-:W-:Y:S01]  /*13b80*/  LEA.HI.X.SX32 R221, R221, R7, 0x1, P6 ;  /* 0x00000007dddd7211 */ /* 0x000fe200030f0eff */
[----:B------:R4:W-:Y:S01]  /*13b90*/  STG.E.U8 desc[UR18][R36.64], R241 ;  /* 0x000000f124007986 */ /* 0x0009e2000c101112 */
[----:B------:R-:W-:-:S02]  /*13ba0*/  IADD3 R6, P6, R231, R6, RZ ;  /* 0x00000006e7067210 */ /* 0x000fc40007fde0ff */
[----:B-1----:R-:W-:Y:S01]  /*13bb0*/  PRMT R32, R26, 0x7771, RZ ;  /* 0x000077711a207816 */ /* 0x002fe200000000ff */
[----:B------:R-:W-:Y:S01]  /*13bc0*/  STG.E.U8 desc[UR18][R38.64], R24 ;  /* 0x0000001826007986 */ /* 0x000fe2000c101112 */
[-C--:B------:R-:W-:Y:S02]  /*13bd0*/  LEA.HI.X.SX32 R223, R223, R7.reuse, 0x1, P4 ;  /* 0x00000007dfdf7211 */ /* 0x080fe400020f0eff */
[----:B---3--:R-:W-:Y:S01]  /*13be0*/  PRMT R34, R27, 0x7771, RZ ;  /* 0x000077711b227816 */ /* 0x008fe200000000ff */
[----:B------:R-:W-:Y:S01]  /*13bf0*/  STG.E.U8 desc[UR18][R40.64], R249 ;  /* 0x000000f928007986 */ /* 0x000fe2000c101112 */
[-C--:B------:R-:W-:Y:S02]  /*13c00*/  LEA.HI.X.SX32 R225, R225, R7.reuse, 0x1, P5 ;  /* 0x00000007e1e17211 */ /* 0x080fe400028f0eff */
[----:B----4-:R-:W-:Y:S01]  /*13c10*/  PRMT R36, R27, 0x7770, RZ ;  /* 0x000077701b247816 */ /* 0x010fe200000000ff */
[----:B------:R-:W-:Y:S01]  /*13c20*/  STG.E.U8 desc[UR18][R42.64], R247 ;  /* 0x000000f72a007986 */ /* 0x000fe2000c101112 */
[----:B------:R-:W-:-:S02]  /*13c30*/  LEA.HI.X.SX32 R7, R231, R7, 0x1, P6 ;  /* 0x00000007e7077211 */ /* 0x000fc400030f0eff */
[C---:B------:R-:W-:Y:S01]  /*13c40*/  PRMT R231, R25.reuse, 0x7772, RZ ;  /* 0x0000777219e77816 */ /* 0x040fe200000000ff */
[----:B------:R1:W-:Y:S01]  /*13c50*/  STG.E.U8 desc[UR18][R44.64], R245 ;  /* 0x000000f52c007986 */ /* 0x0003e2000c101112 */
[----:B------:R-:W-:-:S03]  /*13c60*/  PRMT R233, R25, 0x7773, RZ ;  /* 0x0000777319e97816 */ /* 0x000fc600000000ff */
        /* <DEDUP_REMOVED lines=10> */
[----:B------:R-:W-:Y:S01]  /*13d10*/  STG.E.U8 desc[UR18][R56.64], R231 ;  /* 0x000000e738007986 */ /* 0x000fe2000c101112 */
[----:B------:R-:W-:Y:S02]  /*13d20*/  PRMT R27, R16, 0x7771, RZ ;  /* 0x00007771101b7816 */ /* 0x000fe400000000ff */
[C---:B------:R-:W-:Y:S01]  /*13d30*/  PRMT R239, R17.reuse, 0x7773, RZ ;  /* 0x0000777311ef7816 */ /* 0x040fe200000000ff */
[----:B------:R0:W-:Y:S01]  /*13d40*/  STG.E.U8 desc[UR18][R58.64], R233 ;  /* 0x000000e93a007986 */ /* 0x0001e2000c101112 */
[C---:B------:R-:W-:Y:S02]  /*13d50*/  PRMT R241, R17.reuse, 0x7772, RZ ;  /* 0x0000777211f17816 */ /* 0x040fe400000000ff */
[C---:B------:R-:W-:Y:S01]  /*13d60*/  PRMT R237, R17.reuse, 0x7771, RZ ;  /* 0x0000777111ed7816 */ /* 0x040fe200000000ff */
[----:B------:R0:W-:Y:S01]  /*13d70*/  STG.E.U8 desc[UR18][R60.64], R29 ;  /* 0x0000001d3c007986 */ /* 0x0001e2000c101112 */
[----:B------:R-:W-:-:S03]  /*13d80*/  PRMT R17, R17, 0x7770, RZ ;  /* 0x0000777011117816 */ /* 0x000fc600000000ff */
[----:B------:R-:W-:Y:S01]  /*13d90*/  STG.E.U8 desc[UR18][R62.64], R25 ;  /* 0x000000193e007986 */ /* 0x000fe2000c101112 */
[----:B-1----:R-:W-:-:S03]  /*13da0*/  PRMT R45, R18, 0x7770, RZ ;  /* 0x00007770122d7816 */ /* 0x002fc600000000ff */
[----:B------:R1:W-:Y:S01]  /*13db0*/  STG.E.U8 desc[UR18][R64.64], R35 ;  /* 0x0000002340007986 */ /* 0x0003e2000c101112 */
[----:B------:R-:W-:Y:S02]  /*13dc0*/  PRMT R39, R18, 0x7771, RZ ;  /* 0x0000777112277816 */ /* 0x000fe400000000ff */
[C---:B------:R-:W-:Y:S01]  /*13dd0*/  PRMT R247, R19.reuse, 0x7773, RZ ;  /* 0x0000777313f77816 */ /* 0x040fe200000000ff */
[----:B------:R-:W-:Y:S01]  /*13de0*/  STG.E.U8 desc[UR18][R66.64], R33 ;  /* 0x0000002142007986 */ /* 0x000fe2000c101112 */
[C---:B------:R-:W-:Y:S02]  /*13df0*/  PRMT R249, R19.reuse, 0x7772, RZ ;  /* 0x0000777213f97816 */ /* 0x040fe400000000ff */
[C---:B------:R-:W-:Y:S01]  /*13e00*/  PRMT R245, R19.reuse, 0x7771, RZ ;  /* 0x0000777113f57816 */ /* 0x040fe200000000ff */
[----:B------:R1:W-:Y:S01]  /*13e10*/  STG.E.U8 desc[UR18][R68.64], R243 ;  /* 0x000000f344007986 */ /* 0x0003e2000c101112 */
[----:B------:R-:W-:-:S03]  /*13e20*/  PRMT R19, R19, 0x7770, RZ ;  /* 0x0000777013137816 */ /* 0x000fc600000000ff */
[----:B------:R-:W-:Y:S01]  /*13e30*/  STG.E.U8 desc[UR18][R70.64], R27 ;  /* 0x0000001b46007986 */ /* 0x000fe2000c101112 */
[----:B------:R-:W-:-:S03]  /*13e40*/  PRMT R235, R16, 0x7772, RZ ;  /* 0x0000777210eb7816 */ /* 0x000fc600000000ff */
[----:B------:R-:W-:Y:S01]  /*13e50*/  STG.E.U8 desc[UR18][R72.64], R17 ;  /* 0x0000001148007986 */ /* 0x000fe2000c101112 */
[----:B------:R-:W-:-:S03]  /*13e60*/  PRMT R37, R16, 0x7773, RZ ;  /* 0x0000777310257816 */ /* 0x000fc600000000ff */
[----:B------:R-:W-:Y:S01]  /*13e70*/  STG.E.U8 desc[UR18][R74.64], R237 ;  /* 0x000000ed4a007986 */ /* 0x000fe2000c101112 */
[----:B------:R-:W-:-:S03]  /*13e80*/  PRMT R43, R18, 0x7772, RZ ;  /* 0x00007772122b7816 */ /* 0x000fc600000000ff */
[----:B------:R-:W-:Y:S01]  /*13e90*/  STG.E.U8 desc[UR18][R76.64], R45 ;  /* 0x0000002d4c007986 */ /* 0x000fe2000c101112 */
[----:B------:R-:W-:-:S03]  /*13ea0*/  PRMT R41, R18, 0x7773, RZ ;  /* 0x0000777312297816 */ /* 0x000fc600000000ff */
[----:B------:R-:W-:Y:S04]  /*13eb0*/  STG.E.U8 desc[UR18][R78.64], R39 ;  /* 0x000000274e007986 */ /* 0x000fe8000c101112 */
[----:B------:R-:W-:Y:S04]  /*13ec0*/  STG.E.U8 desc[UR18][R80.64], R19 ;  /* 0x0000001350007986 */ /* 0x000fe8000c101112 */
[----:B------:R-:W-:Y:S01]  /*13ed0*/  STG.E.U8 desc[UR18][R82.64], R245 ;  /* 0x000000f552007986 */ /* 0x000fe2000c101112 */
[----:B--2---:R-:W-:-:S03]  /*13ee0*/  PRMT R30, R20, 0x7770, RZ ;  /* 0x00007770141e7816 */ /* 0x004fc600000000ff */
[----:B------:R-:W-:Y:S01]  /*13ef0*/  STG.E.U8 desc[UR18][R84.64], R235 ;  /* 0x000000eb54007986 */ /* 0x000fe2000c101112 */
[----:B------:R-:W-:-:S03]  /*13f00*/  PRMT R16, R20, 0x7773, RZ ;  /* 0x0000777314107816 */ /* 0x000fc600000000ff */
[----:B------:R-:W-:Y:S01]  /*13f10*/  STG.E.U8 desc[UR18][R86.64], R37 ;  /* 0x0000002556007986 */ /* 0x000fe2000c101112 */
[----:B------:R-:W-:-:S03]  /*13f20*/  PRMT R18, R20, 0x7772, RZ ;  /* 0x0000777214127816 */ /* 0x000fc600000000ff */
[----:B------:R-:W-:Y:S01]  /*13f30*/  STG.E.U8 desc[UR18][R88.64], R241 ;  /* 0x000000f158007986 */ /* 0x000fe2000c101112 */
[----:B------:R-:W-:-:S03]  /*13f40*/  PRMT R24, R20, 0x7771, RZ ;  /* 0x0000777114187816 */ /* 0x000fc600000000ff */
[----:B------:R-:W-:Y:S01]  /*13f50*/  STG.E.U8 desc[UR18][R90.64], R239 ;  /* 0x000000ef5a007986 */ /* 0x000fe2000c101112 */
[C---:B------:R-:W-:Y:S02]  /*13f60*/  PRMT R20, R21.reuse, 0x7773, RZ ;  /* 0x0000777315147816 */ /* 0x040fe400000000ff */
[C---:B------:R-:W-:Y:S01]  /*13f70*/  PRMT R26, R21.reuse, 0x7772, RZ ;  /* 0x00007772151a7816 */ /* 0x040fe200000000ff */
[----:B------:R-:W-:Y:S01]  /*13f80*/  STG.E.U8 desc[UR18][R92.64], R43 ;  /* 0x0000002b5c007986 */ /* 0x000fe2000c101112 */
[C---:B------:R-:W-:Y:S02]  /*13f90*/  PRMT R28, R21.reuse, 0x7771, RZ ;  /* 0x00007771151c7816 */ /* 0x040fe400000000ff */
[----:B---3--:R-:W-:Y:S01]  /*13fa0*/  PRMT R32, R21, 0x7770, RZ ;  /* 0x0000777015207816 */ /* 0x008fe200000000ff */
[----:B------:R-:W-:Y:S01]  /*13fb0*/  STG.E.U8 desc[UR18][R94.64], R41 ;  /* 0x000000295e007986 */ /* 0x000fe2000c101112 */
[C---:B------:R-:W-:Y:S02]  /*13fc0*/  PRMT R21, R22.reuse, 0x7773, RZ ;  /* 0x0000777316157816 */ /* 0x040fe400000000ff */
[C---:B------:R-:W-:Y:S01]  /*13fd0*/  PRMT R47, R22.reuse, 0x7772, RZ ;  /* 0x00007772162f7816 */ /* 0x040fe200000000ff */
[----:B------:R-:W-:Y:S01]  /*13fe0*/  STG.E.U8 desc[UR18][R96.64], R249 ;  /* 0x000000f960007986 */ /* 0x000fe2000c101112 */
[----:B----4-:R-:W-:-:S02]  /*13ff0*/  PRMT R49, R22, 0x7771, RZ ;  /* 0x0000777116317816 */ /* 0x010fc400000000ff */
[----:B------:R-:W-:Y:S01]  /*14000*/  PRMT R22, R22, 0x7770, RZ ;  /* 0x0000777016167816 */ /* 0x000fe200000000ff */
[----:B------:R-:W-:Y:S01]  /*14010*/  STG.E.U8 desc[UR18][R98.64], R247 ;  /* 0x000000f762007986 */ /* 0x000fe2000c101112 */
[C---:B-----5:R-:W-:Y:S02]  /*14020*/  PRMT R34, R12.reuse, 0x7773, RZ ;  /* 0x000077730c227816 */ /* 0x060fe400000000ff */
[C---:B------:R-:W-:Y:S01]  /*14030*/  PRMT R36, R12.reuse, 0x7772, RZ ;  /* 0x000077720c247816 */ /* 0x040fe200000000ff */
[----:B------:R-:W-:Y:S01]  /*14040*/  STG.E.U8 desc[UR18][R100.64], R30 ;  /* 0x0000001e64007986 */ /* 0x000fe2000c101112 */
[C---:B------:R-:W-:Y:S02]  /*14050*/  PRMT R38, R12.reuse, 0x7771, RZ ;  /* 0x000077710c267816 */ /* 0x040fe400000000ff */
[----:B------:R-:W-:Y:S01]  /*14060*/  PRMT R46, R12, 0x7770, RZ ;  /* 0x000077700c2e7816 */ /* 0x000fe200000000ff */
[----:B------:R-:W-:Y:S01]  /*14070*/  STG.E.U8 desc[UR18][R102.64], R24 ;  /* 0x0000001866007986 */ /* 0x000fe2000c101112 */
[----:B------:R-:W-:-:S02]  /*14080*/  PRMT R51, R23, 0x7773, RZ ;  /* 0x0000777317337816 */ /* 0x000fc400000000ff */
[C---:B0-----:R-:W-:Y:S02]  /*14090*/  PRMT R53, R23.reuse, 0x7772, RZ ;  /* 0x0000777217357816 */ /* 0x041fe400000000ff */
[----:B------:R-:W-:Y:S02]  /*140a0*/  PRMT R251, R23, 0x7771, RZ ;  /* 0x0000777117fb7816 */ /* 0x000fe400000000ff */
[C---:B------:R-:W-:Y:S02]  /*140b0*/  PRMT R12, R13.reuse, 0x7773, RZ ;  /* 0x000077730d0c7816 */ /* 0x040fe400000000ff */
[C---:B------:R-:W-:Y:S02]  /*140c0*/  PRMT R40, R13.reuse, 0x7772, RZ ;  /* 0x000077720d287816 */ /* 0x040fe400000000ff */
[C---:B------:R-:W-:Y:S02]  /*140d0*/  PRMT R42, R13.reuse, 0x7771, RZ ;  /* 0x000077710d2a7816 */ /* 0x040fe400000000ff */
[----:B------:R-:W-:Y:S01]  /*140e0*/  PRMT R44, R13, 0x7770, RZ ;  /* 0x000077700d2c7816 */ /* 0x000fe200000000ff */
[----:B------:R-:W-:Y:S01]  /*140f0*/  STG.E.U8 desc[UR18][R104.64], R32 ;  /* 0x0000002068007986 */ /* 0x000fe2000c101112 */
[----:B------:R-:W-:-:S02]  /*14100*/  PRMT R23, R23, 0x7770, RZ ;  /* 0x0000777017177816 */ /* 0x000fc400000000ff */
[C---:B------:R-:W-:Y:S02]  /*14110*/  PRMT R31, R14.reuse, 0x7773, RZ ;  /* 0x000077730e1f7816 */ /* 0x040fe400000000ff */
[C---:B------:R-:W-:Y:S02]  /*14120*/  PRMT R13, R14.reuse, 0x7772, RZ ;  /* 0x000077720e0d7816 */ /* 0x040fe400000000ff */
[C---:B------:R-:W-:Y:S02]  /*14130*/  PRMT R59, R14.reuse, 0x7771, RZ ;  /* 0x000077710e3b7816 */ /* 0x040fe400000000ff */
[----:B------:R-:W-:Y:S01]  /*14140*/  PRMT R61, R14, 0x7770, RZ ;  /* 0x000077700e3d7816 */ /* 0x000fe200000000ff */
[----:B------:R-:W-:Y:S01]  /*14150*/  STG.E.U8 desc[UR18][R106.64], R28 ;  /* 0x0000001c6a007986 */ /* 0x000fe2000c101112 */
[C---:B------:R-:W-:Y:S02]  /*14160*/  PRMT R14, R8.reuse, 0x7773, RZ ;  /* 0x00007773080e7816 */ /* 0x040fe400000000ff */
[----:B------:R-:W-:-:S02]  /*14170*/  PRMT R48, R8, 0x7772, RZ ;  /* 0x0000777208307816 */ /* 0x000fc400000000ff */
[C---:B------:R-:W-:Y:S02]  /*14180*/  PRMT R54, R8.reuse, 0x7771, RZ ;  /* 0x0000777108367816 */ /* 0x040fe400000000ff */
[----:B------:R-:W-:Y:S02]  /*14190*/  PRMT R56, R8, 0x7770, RZ ;  /* 0x0000777008387816 */ /* 0x000fe400000000ff */
[C---:B------:R-:W-:Y:S02]  /*141a0*/  PRMT R231, R9.reuse, 0x7773, RZ ;  /* 0x0000777309e77816 */ /* 0x040fe400000000ff */
[C---:B------:R-:W-:Y:S02]  /*141b0*/  PRMT R233, R9.reuse, 0x7772, RZ ;  /* 0x0000777209e97816 */ /* 0x040fe400000000ff */
[C---:B------:R-:W-:Y:S02]  /*141c0*/  PRMT R50, R9.reuse, 0x7771, RZ ;  /* 0x0000777109327816 */ /* 0x040fe400000000ff */
[----:B------:R-:W-:-:S02]  /*141d0*/  PRMT R52, R9, 0x7770, RZ ;  /* 0x0000777009347816 */ /* 0x000fc400000000ff */
[C---:B-1----:R-:W-:Y:S02]  /*141e0*/  PRMT R35, R10.reuse, 0x7773, RZ ;  /* 0x000077730a237816 */ /* 0x042fe400000000ff */
[C---:B------:R-:W-:Y:S02]  /*141f0*/  PRMT R63, R10.reuse, 0x7772, RZ ;  /* 0x000077720a3f7816 */ /* 0x040fe400000000ff */
[C---:B------:R-:W-:Y:S02]  /*14200*/  PRMT R69, R10.reuse, 0x7771, RZ ;  /* 0x000077710a457816 */ /* 0x040fe400000000ff */
[----:B------:R-:W-:Y:S02]  /*14210*/  PRMT R243, R10, 0x7770, RZ ;  /* 0x000077700af37816 */ /* 0x000fe400000000ff */
[C---:B------:R-:W-:Y:S02]  /*14220*/  PRMT R25, R11.reuse, 0x7773, RZ ;  /* 0x000077730b197816 */ /* 0x040fe400000000ff */
[----:B------:R-:W-:-:S02]  /*14230*/  PRMT R33, R11, 0x7772, RZ ;  /* 0x000077720b217816 */ /* 0x000fc400000000ff */
[C---:B------:R-:W-:Y:S02]  /*14240*/  PRMT R65, R11.reuse, 0x7771, RZ ;  /* 0x000077710b417816 */ /* 0x040fe400000000ff */
[----:B------:R-:W-:Y:S01]  /*14250*/  PRMT R67, R11, 0x7770, RZ ;  /* 0x000077700b437816 */ /* 0x000fe200000000ff */
[----:B------:R-:W-:Y:S04]  /*14260*/  STG.E.U8 desc[UR18][R108.64], R22 ;  /* 0x000000166c007986 */ /* 0x000fe8000c101112 */
[----:B------:R-:W0:Y:S04]  /*14270*/  LDS.128 R8, [R230] ;  /* 0x00000000e6087984 */ /* 0x000e280000000c00 */
[----:B------:R-:W-:Y:S04]  /*14280*/  STG.E.U8 desc[UR18][R110.64], R49 ;  /* 0x000000316e007986 */ /* 0x000fe8000c101112 */
[----:B------:R1:W-:Y:S04]  /*14290*/  STG.E.U8 desc[UR18][R112.64], R23 ;  /* 0x0000001770007986 */ /* 0x0003e8000c101112 */
[----:B------:R-:W-:Y:S04]  /*142a0*/  STG.E.U8 desc[UR18][R114.64], R251 ;  /* 0x000000fb72007986 */ /* 0x000fe8000c101112 */
[----:B------:R-:W-:Y:S04]  /*142b0*/  STG.E.U8 desc[UR18][R116.64], R18 ;  /* 0x0000001274007986 */ /* 0x000fe8000c101112 */
[----:B------:R-:W-:Y:S04]  /*142c0*/  STG.E.U8 desc[UR18][R118.64], R16 ;  /* 0x0000001076007986 */ /* 0x000fe8000c101112 */
[----:B------:R-:W-:Y:S04]  /*142d0*/  STG.E.U8 desc[UR18][R120.64], R26 ;  /* 0x0000001a78007986 */ /* 0x000fe8000c101112 */
[----:B------:R-:W-:Y:S04]  /*142e0*/  STG.E.U8 desc[UR18][R122.64], R20 ;  /* 0x000000147a007986 */ /* 0x000fe8000c101112 */
        /* <DEDUP_REMOVED lines=20> */
[----:B------:R2:W-:Y:S04]  /*14430*/  STG.E.U8 desc[UR18][R156.64], R13 ;  /* 0x0000000d9c007986 */ /* 0x0005e8000c101112 */
[----:B------:R3:W-:Y:S04]  /*14440*/  STG.E.U8 desc[UR18][R158.64], R31 ;  /* 0x0000001f9e007986 */ /* 0x0007e8000c101112 */
[----:B------:R-:W-:Y:S04]  /*14450*/  STG.E.U8 desc[UR18][R160.64], R55 ;  /* 0x00000037a0007986 */ /* 0x000fe8000c101112 */
[----:B------:R4:W-:Y:S04]  /*14460*/  STG.E.U8 desc[UR18][R162.64], R29 ;  /* 0x0000001da2007986 */ /* 0x0009e8000c101112 */
[----:B------:R-:W-:Y:S04]  /*14470*/  STG.E.U8 desc[UR18][R164.64], R56 ;  /* 0x00000038a4007986 */ /* 0x000fe8000c101112 */
[----:B------:R-:W-:Y:S04]  /*14480*/  STG.E.U8 desc[UR18][R166.64], R54 ;  /* 0x00000036a6007986 */ /* 0x000fe8000c101112 */
[----:B------:R-:W-:Y:S04]  /*14490*/  STG.E.U8 desc[UR18][R168.64], R52 ;  /* 0x00000034a8007986 */ /* 0x000fe8000c101112 */
[----:B------:R-:W-:Y:S04]  /*144a0*/  STG.E.U8 desc[UR18][R170.64], R50 ;  /* 0x00000032aa007986 */ /* 0x000fe8000c101112 */
[----:B------:R-:W-:Y:S04]  /*144b0*/  STG.E.U8 desc[UR18][R172.64], R243 ;  /* 0x000000f3ac007986 */ /* 0x000fe8000c101112 */
[----:B------:R-:W-:Y:S04]  /*144c0*/  STG.E.U8 desc[UR18][R174.64], R69 ;  /* 0x00000045ae007986 */ /* 0x000fe8000c101112 */
[----:B------:R-:W-:Y:S04]  /*144d0*/  STG.E.U8 desc[UR18][R176.64], R67 ;  /* 0x00000043b0007986 */ /* 0x000fe8000c101112 */
[----:B------:R-:W-:Y:S01]  /*144e0*/  STG.E.U8 desc[UR18][R178.64], R65 ;  /* 0x00000041b2007986 */ /* 0x000fe2000c101112 */
[----:B0-----:R-:W-:-:S03]  /*144f0*/  PRMT R43, R8, 0x7770, RZ ;  /* 0x00007770082b7816 */ /* 0x001fc600000000ff */
[----:B------:R-:W-:Y:S01]  /*14500*/  STG.E.U8 desc[UR18][R180.64], R48 ;  /* 0x00000030b4007986 */ /* 0x000fe2000c101112 */
[----:B------:R-:W-:-:S03]  /*14510*/  PRMT R41, R8, 0x7771, RZ ;  /* 0x0000777108297816 */ /* 0x000fc600000000ff */
[----:B------:R-:W-:Y:S01]  /*14520*/  STG.E.U8 desc[UR18][R182.64], R14 ;  /* 0x0000000eb6007986 */ /* 0x000fe2000c101112 */
[----:B------:R-:W-:-:S03]  /*14530*/  PRMT R39, R9, 0x7770, RZ ;  /* 0x0000777009277816 */ /* 0x000fc600000000ff */
[----:B------:R-:W-:Y:S01]  /*14540*/  STG.E.U8 desc[UR18][R184.64], R233 ;  /* 0x000000e9b8007986 */ /* 0x000fe2000c101112 */
[----:B------:R-:W-:-:S03]  /*14550*/  PRMT R37, R9, 0x7771, RZ ;  /* 0x0000777109257816 */ /* 0x000fc600000000ff */
[----:B------:R-:W-:Y:S01]  /*14560*/  STG.E.U8 desc[UR18][R186.64], R231 ;  /* 0x000000e7ba007986 */ /* 0x000fe2000c101112 */
[----:B-1----:R-:W-:-:S03]  /*14570*/  PRMT R23, R9, 0x7773, RZ ;  /* 0x0000777309177816 */ /* 0x002fc600000000ff */
[----:B------:R-:W-:Y:S01]  /*14580*/  STG.E.U8 desc[UR18][R188.64], R63 ;  /* 0x0000003fbc007986 */ /* 0x000fe2000c101112 */
[----:B--2---:R-:W-:-:S03]  /*14590*/  PRMT R13, R9, 0x7772, RZ ;  /* 0x00007772090d7816 */ /* 0x004fc600000000ff */
[----:B------:R-:W-:Y:S01]  /*145a0*/  STG.E.U8 desc[UR18][R190.64], R35 ;  /* 0x00000023be007986 */ /* 0x000fe2000c101112 */
[----:B---3--:R-:W-:-:S03]  /*145b0*/  PRMT R31, R10, 0x7770, RZ ;  /* 0x000077700a1f7816 */ /* 0x008fc600000000ff */
[----:B------:R-:W-:Y:S01]  /*145c0*/  STG.E.U8 desc[UR18][R192.64], R33 ;  /* 0x00000021c0007986 */ /* 0x000fe2000c101112 */
[----:B------:R-:W-:Y:S02]  /*145d0*/  PRMT R9, R10, 0x7771, RZ ;  /* 0x000077710a097816 */ /* 0x000fe400000000ff */
[C---:B------:R-:W-:Y:S01]  /*145e0*/  PRMT R15, R11.reuse, 0x7773, RZ ;  /* 0x000077730b0f7816 */ /* 0x040fe200000000ff */
[----:B------:R0:W-:Y:S01]  /*145f0*/  STG.E.U8 desc[UR18][R194.64], R25 ;  /* 0x00000019c2007986 */ /* 0x0001e2000c101112 */
[----:B------:R-:W-:-:S03]  /*14600*/  PRMT R17, R11, 0x7772, RZ ;  /* 0x000077720b117816 */ /* 0x000fc600000000ff */
[----:B------:R-:W-:Y:S01]  /*14610*/  STG.E.U8 desc[UR18][R196.64], R43 ;  /* 0x0000002bc4007986 */ /* 0x000fe2000c101112 */
[----:B----4-:R-:W-:-:S03]  /*14620*/  PRMT R29, R8, 0x7772, RZ ;  /* 0x00007772081d7816 */ /* 0x010fc600000000ff */
[----:B------:R-:W-:Y:S01]  /*14630*/  STG.E.U8 desc[UR18][R198.64], R41 ;  /* 0x00000029c6007986 */ /* 0x000fe2000c101112 */
[----:B0-----:R-:W-:-:S03]  /*14640*/  PRMT R25, R11, 0x7771, RZ ;  /* 0x000077710b197816 */ /* 0x001fc600000000ff */
[----:B------:R-:W-:Y:S01]  /*14650*/  STG.E.U8 desc[UR18][R200.64], R39 ;  /* 0x00000027c8007986 */ /* 0x000fe2000c101112 */
[----:B------:R-:W-:Y:S02]  /*14660*/  PRMT R11, R11, 0x7770, RZ ;  /* 0x000077700b0b7816 */ /* 0x000fe400000000ff */
[----:B------:R-:W-:Y:S01]  /*14670*/  PRMT R27, R8, 0x7773, RZ ;  /* 0x00007773081b7816 */ /* 0x000fe200000000ff */
[----:B------:R-:W-:Y:S01]  /*14680*/  STG.E.U8 desc[UR18][R202.64], R37 ;  /* 0x00000025ca007986 */ /* 0x000fe2000c101112 */
[----:B------:R-:W-:-:S03]  /*14690*/  PRMT R21, R10, 0x7772, RZ ;  /* 0x000077720a157816 */ /* 0x000fc600000000ff */
[----:B------:R-:W-:Y:S01]  /*146a0*/  STG.E.U8 desc[UR18][R204.64], R31 ;  /* 0x0000001fcc007986 */ /* 0x000fe2000c101112 */
[----:B------:R-:W-:-:S03]  /*146b0*/  PRMT R19, R10, 0x7773, RZ ;  /* 0x000077730a137816 */ /* 0x000fc600000000ff */
[----:B------:R0:W-:Y:S04]  /*146c0*/  STG.E.U8 desc[UR18][R206.64], R9 ;  /* 0x00000009ce007986 */ /* 0x0001e8000c101112 */
[----:B------:R1:W-:Y:S04]  /*146d0*/  STG.E.U8 desc[UR18][R208.64], R11 ;  /* 0x0000000bd0007986 */ /* 0x0003e8000c101112 */
[----:B------:R-:W-:Y:S04]  /*146e0*/  STG.E.U8 desc[UR18][R210.64], R25 ;  /* 0x00000019d2007986 */ /* 0x000fe8000c101112 */
[----:B------:R-:W-:Y:S04]  /*146f0*/  STG.E.U8 desc[UR18][R212.64], R29 ;  /* 0x0000001dd4007986 */ /* 0x000fe8000c101112 */
[----:B------:R-:W-:Y:S04]  /*14700*/  STG.E.U8 desc[UR18][R214.64], R27 ;  /* 0x0000001bd6007986 */ /* 0x000fe8000c101112 */
[----:B------:R2:W-:Y:S04]  /*14710*/  STG.E.U8 desc[UR18][R216.64], R13 ;  /* 0x0000000dd8007986 */ /* 0x0005e8000c101112 */
[----:B------:R-:W-:Y:S04]  /*14720*/  STG.E.U8 desc[UR18][R218.64], R23 ;  /* 0x00000017da007986 */ /* 0x000fe8000c101112 */
[----:B------:R-:W-:Y:S04]  /*14730*/  STG.E.U8 desc[UR18][R220.64], R21 ;  /* 0x00000015dc007986 */ /* 0x000fe8000c101112 */
[----:B------:R-:W-:Y:S04]  /*14740*/  STG.E.U8 desc[UR18][R222.64], R19 ;  /* 0x00000013de007986 */ /* 0x000fe8000c101112 */
[----:B------:R3:W-:Y:S04]  /*14750*/  STG.E.U8 desc[UR18][R224.64], R17 ;  /* 0x00000011e0007986 */ /* 0x0007e8000c101112 */
[----:B------:R-:W-:Y:S01]  /*14760*/  STG.E.U8 desc[UR18][R6.64], R15 ;  /* 0x0000000f06007986 */ /* 0x000fe2000c101112 */
[----:B0-----:R-:W-:Y:S01]  /*14770*/  FSEL R9, R228, -INF , P2 ;  /* 0xff800000e4097808 */ /* 0x001fe20001000000 */
[----:B------:R-:W-:Y:S01]  /*14780*/  IMAD.SHL.U32 R10, R236, 0x2, RZ ;  /* 0x00000002ec0a7824 */ /* 0x000fe200078e00ff */
[----:B------:R-:W-:-:S02]  /*14790*/  FSEL R229, R229, -INF , P3 ;  /* 0xff800000e5e57808 */ /* 0x000fc40001800000 */
[----:B------:R-:W-:Y:S02]  /*147a0*/  FSEL R8, R227, -INF , P1 ;  /* 0xff800000e3087808 */ /* 0x000fe40000800000 */
[----:B-1----:R-:W-:Y:S01]  /*147b0*/  FSEL R11, R226, -INF , P0 ;  /* 0xff800000e20b7808 */ /* 0x002fe20000000000 */
[----:B--2---:R-:W-:Y:S01]  /*147c0*/  FFMA R13, R9, 0.69314718246459960938, R0 ;  /* 0x3f317218090d7823 */ /* 0x004fe20000000000 */
[----:B------:R-:W-:Y:S01]  /*147d0*/  FFMA R12, R229, 0.69314718246459960938, R4 ;  /* 0x3f317218e50c7823 */ /* 0x000fe20000000004 */
[----:B------:R-:W-:Y:S01]  /*147e0*/  FFMA R8, R8, 0.69314718246459960938, R3 ;  /* 0x3f31721808087823 */ /* 0x000fe20000000003 */
[----:B------:R-:W-:Y:S01]  /*147f0*/  LOP3.LUT R10, R10, 0x1f8, RZ, 0xc0, !PT ;  /* 0x000001f80a0a7812 */ /* 0x000fe200078ec0ff */
[----:B------:R-:W-:Y:S01]  /*14800*/  BAR.SYNC.DEFER_BLOCKING 0x0 ;  /* 0x0000000000007b1d */ /* 0x000fe20000010000 */
[----:B------:R-:W-:-:S07]  /*14810*/  FFMA R9, R11, 0.69314718246459960938, R2 ;  /* 0x3f3172180b097823 */ /* 0x000fce0000000002 */
[----:B---3--:R-:W0:Y:S01]  /*14820*/  LDC.64 R16, c[0x0][0x230] ;  /* 0x00008c00ff107b82 */ /* 0x008e220000000a00 */
[----:B------:R-:W-:Y:S04]  /*14830*/  STS.64 [R10+UR17], R12 ;  /* 0x0000000c0a007988 */ /* 0x000fe80008000a11 */
[----:B------:R-:W-:Y:S03]  /*14840*/  STS.64 [R10+UR17+0x200], R8 ;  /* 0x000200080a007988 */ /* 0x000fe60008000a11 */
[----:B------:R-:W-:Y:S01]  /*14850*/  BAR.SYNC.DEFER_BLOCKING 0x0 ;  /* 0x0000000000007b1d */ /* 0x000fe20000010000 */
[----:B------:R-:W-:-:S05]  /*14860*/  UIMAD UR4, UR16, UR4, URZ ;  /* 0x00000004100472a4 */ /* 0x000fca000f8e023f */
[----:B------:R-:W1:Y:S01]  /*14870*/  LDS R5, [R5] ;  /* 0x0000000005057984 */ /* 0x000e620000000800 */
[----:B------:R-:W-:Y:S01]  /*14880*/  USHF.L.U32 UR6, UR4, 0x2, URZ ;  /* 0x0000000204067899 */ /* 0x000fe2000800063f */
[C---:B------:R-:W-:Y:S01]  /*14890*/  IMAD.SHL.U32 R3, R232.reuse, 0x4, RZ ;  /* 0x00000004e8037824 */ /* 0x040fe200078e00ff */
[----:B------:R-:W-:Y:S01]  /*148a0*/  UIMAD.WIDE UR4, UR4, 0x4, URZ ;  /* 0x00000004040478a5 */ /* 0x000fe2000f8e023f */
[----:B------:R-:W-:-:S03]  /*148b0*/  IMAD.HI R0, R232, 0x4, RZ ;  /* 0x00000004e8007827 */ /* 0x000fc600078e02ff */
[----:B0-----:R-:W-:-:S04]  /*148c0*/  IADD3 R2, P0, P1, R3, UR6, R16 ;  /* 0x0000000603027c10 */ /* 0x001fc8000f91e010 */
[----:B------:R-:W-:-:S05]  /*148d0*/  IADD3.X R3, R0, UR5, R17, P0, P1 ;  /* 0x0000000500037c10 */ /* 0x000fca00087e2411 */
[----:B-1----:R-:W-:Y:S01]  /*148e0*/  STG.E desc[UR18][R2.64], R5 ;  /* 0x0000000502007986 */ /* 0x002fe2000c101912 */
[----:B------:R-:W-:Y:S05]  /*148f0*/  EXIT ;  /* 0x000000000000794d */ /* 0x000fea0003800000 */
.L_x_2:
[----:B------:R-:W-:-:S00]  /*14900*/  BRA `(.L_x_2) ;  /* 0xfffffffc00fc7947 */ /* 0x000fc0000383ffff */
[----:B------:R-:W-:-:S00]  /*14910*/  NOP ;  /* 0x0000000000007918 */ /* 0x000fc00000000000 */
        /* <DEDUP_REMOVED lines=14> */
.L_x_3:


//--------------------- .nv.global.init           --------------------------
	.section	.nv.global.init,"aw",@progbits
.nv.global.init:
	.type		_$_str,@object
	.size		_$_str,(.L_0 - _$_str)
_$_str:
        /*0000*/ 	.byte	0x5f, 0x5f, 0x43, 0x55, 0x44, 0x41, 0x5f, 0x46, 0x54, 0x5a, 0x00
.L_0:


//--------------------- .nv.shared.attn_fwd       --------------------------
	.section	.nv.shared.attn_fwd,"aw",@nobits
	.sectionflags	@""
	.align	16
	.zero		1024


//--------------------- .nv.shared.reserved.0     --------------------------
	.section	.nv.shared.reserved.0,"aw",@nobits
	.weak		__nv_reservedSMEM_offset_0_alias
	.size		__nv_reservedSMEM_offset_0_alias, 0, 0
	.other		__nv_reservedSMEM_offset_0_alias,@"STO_CUDA_RESERVED_SHARED STV_DEFAULT"
__nv_reservedSMEM_offset_0_alias:
	.zero		0


//--------------------- .nv.constant0.attn_fwd    --------------------------
	.section	.nv.constant0.attn_fwd,"a",@progbits
	.sectionflags	@""
	.align	4
.nv.constant0.attn_fwd:
	.zero		664


//--------------------- SYMBOLS --------------------------

	.type		.nv.reservedSmem.offset0,@object
	.size		.nv.reservedSmem.offset0,0x4
